//
// Generated by NVIDIA NVVM Compiler
//
// Compiler Build ID: CL-36424714
// Cuda compilation tools, release 13.0, V13.0.88
// Based on NVVM 20.0.0
//

.version 9.0
.target sm_100
.address_size 64

	// .globl	_Z13Radix16KernelP6__halfS0_S0_S0_S0_S0_iiii
.extern .shared .align 16 .b8 shared_memory[];
.global .align 4 .b8 __cudart_i2opi_f[24] = {65, 144, 67, 60, 153, 149, 98, 219, 192, 221, 52, 245, 209, 87, 39, 252, 41, 21, 68, 78, 110, 131, 249, 162};

.visible .entry _Z13Radix16KernelP6__halfS0_S0_S0_S0_S0_iiii(
	.param .u64 .ptr .align 1 _Z13Radix16KernelP6__halfS0_S0_S0_S0_S0_iiii_param_0,
	.param .u64 .ptr .align 1 _Z13Radix16KernelP6__halfS0_S0_S0_S0_S0_iiii_param_1,
	.param .u64 .ptr .align 1 _Z13Radix16KernelP6__halfS0_S0_S0_S0_S0_iiii_param_2,
	.param .u64 .ptr .align 1 _Z13Radix16KernelP6__halfS0_S0_S0_S0_S0_iiii_param_3,
	.param .u64 .ptr .align 1 _Z13Radix16KernelP6__halfS0_S0_S0_S0_S0_iiii_param_4,
	.param .u64 .ptr .align 1 _Z13Radix16KernelP6__halfS0_S0_S0_S0_S0_iiii_param_5,
	.param .u32 _Z13Radix16KernelP6__halfS0_S0_S0_S0_S0_iiii_param_6,
	.param .u32 _Z13Radix16KernelP6__halfS0_S0_S0_S0_S0_iiii_param_7,
	.param .u32 _Z13Radix16KernelP6__halfS0_S0_S0_S0_S0_iiii_param_8,
	.param .u32 _Z13Radix16KernelP6__halfS0_S0_S0_S0_S0_iiii_param_9
)
{
	.local .align 4 .b8 	__local_depot0[28];
	.reg .b64 	%SP;
	.reg .b64 	%SPL;
	.reg .pred 	%p<4098>;
	.reg .b16 	%rs<6159>;
	.reg .b32 	%r<20044>;
	.reg .b32 	%f<10615>;
	.reg .b64 	%rd<10166>;
	.reg .b64 	%fd<1098>;

	mov.u64 	%SPL, __local_depot0;
	ld.param.u64 	%rd3631, [_Z13Radix16KernelP6__halfS0_S0_S0_S0_S0_iiii_param_0];
	ld.param.u64 	%rd3632, [_Z13Radix16KernelP6__halfS0_S0_S0_S0_S0_iiii_param_1];
	ld.param.u64 	%rd3633, [_Z13Radix16KernelP6__halfS0_S0_S0_S0_S0_iiii_param_2];
	ld.param.u64 	%rd3634, [_Z13Radix16KernelP6__halfS0_S0_S0_S0_S0_iiii_param_3];
	ld.param.u64 	%rd3635, [_Z13Radix16KernelP6__halfS0_S0_S0_S0_S0_iiii_param_4];
	ld.param.u64 	%rd3636, [_Z13Radix16KernelP6__halfS0_S0_S0_S0_S0_iiii_param_5];
	ld.param.u32 	%r6721, [_Z13Radix16KernelP6__halfS0_S0_S0_S0_S0_iiii_param_6];
	ld.param.u32 	%r6722, [_Z13Radix16KernelP6__halfS0_S0_S0_S0_S0_iiii_param_7];
	ld.param.u32 	%r6723, [_Z13Radix16KernelP6__halfS0_S0_S0_S0_S0_iiii_param_8];
	ld.param.u32 	%r6720, [_Z13Radix16KernelP6__halfS0_S0_S0_S0_S0_iiii_param_9];
	cvta.to.global.u64 	%rd1, %rd3632;
	cvta.to.global.u64 	%rd2, %rd3631;
	cvta.to.global.u64 	%rd3, %rd3634;
	cvta.to.global.u64 	%rd4, %rd3633;
	cvta.to.global.u64 	%rd5, %rd3636;
	cvta.to.global.u64 	%rd6, %rd3635;
	add.u64 	%rd7, %SPL, 0;
	add.u64 	%rd8, %SPL, 0;
	add.u64 	%rd9, %SPL, 0;
	add.u64 	%rd10, %SPL, 0;
	mov.u32 	%r6724, %ntid.x;
	mov.u32 	%r6725, %ctaid.x;
	mov.u32 	%r6726, %tid.x;
	mad.lo.s32 	%r6727, %r6724, %r6725, %r6726;
	shr.s32 	%r6728, %r6727, 31;
	shr.u32 	%r6729, %r6728, 27;
	add.s32 	%r6730, %r6727, %r6729;
	shr.s32 	%r1, %r6730, 5;
	and.b32  	%r6731, %r6730, -32;
	sub.s32 	%r2, %r6727, %r6731;
	cvt.u16.u32 	%rs259, %r2;
	cvt.s8.s32 	%rs260, %r2;
	shr.u16 	%rs261, %rs260, 11;
	and.b16  	%rs262, %rs261, 15;
	add.s16 	%rs263, %rs259, %rs262;
	and.b16  	%rs264, %rs263, -16;
	sub.s16 	%rs1, %rs259, %rs264;
	cvt.u32.u16 	%r6732, %rs1;
	cvt.s32.s8 	%r3, %r6732;
	cvt.s16.s8 	%rs265, %rs263;
	shr.s16 	%rs266, %rs265, 4;
	cvt.s32.s16 	%r4, %rs266;
	div.s32 	%r6733, %r6723, %r6721;
	shl.b32 	%r6734, %r1, 12;
	mad.lo.s32 	%r5, %r6733, %r6722, %r6734;
	shl.b32 	%r6, %r6720, 4;
	add.s32 	%r7, %r6, 16;
	shl.b32 	%r8, %r7, 4;
	shl.b32 	%r6735, %r1, 14;
	mov.u32 	%r6736, shared_memory;
	add.s32 	%r9, %r6736, %r6735;
	add.s32 	%r10, %r9, 8192;
	setp.ne.s32 	%p1, %r6720, 0;
	@%p1 bra 	$L__BB0_2050;
	shl.b32 	%r12306, %r4, 11;
	add.s32 	%r11, %r12306, %r3;
	cvt.s16.s8 	%rs3341, %rs1;
	cvt.rn.f64.s16 	%fd1, %rs3341;
	cvt.rn.f64.s32 	%fd2, %r8;
	mov.f64 	%fd551, 0dBFF0000000000000;
	// begin inline asm
	{  cvt.rn.f16.f64 %rs3340, %fd551;}

	// end inline asm
	neg.f64 	%fd552, %fd1;
	mov.f64 	%fd553, 0d0000000000000000;
	copysign.f64 	%fd554, %fd552, %fd553;
	div.rn.f64 	%fd555, %fd554, %fd2;
	cvt.rn.f32.f64 	%f1, %fd555;
	mul.f32 	%f5943, %f1, 0f3F22F983;
	cvt.rni.s32.f32 	%r18899, %f5943;
	cvt.rn.f32.s32 	%f5944, %r18899;
	fma.rn.f32 	%f5945, %f5944, 0fBFC90FDA, %f1;
	fma.rn.f32 	%f5946, %f5944, 0fB3A22168, %f5945;
	fma.rn.f32 	%f10328, %f5944, 0fA7C234C5, %f5946;
	abs.f32 	%f3, %f1;
	setp.ltu.f32 	%p2050, %f3, 0f47CE4780;
	mov.u32 	%r17999, %r18899;
	mov.f32 	%f10103, %f10328;
	@%p2050 bra 	$L__BB0_9;
	setp.neu.f32 	%p2051, %f3, 0f7F800000;
	@%p2051 bra 	$L__BB0_4;
	mov.f32 	%f5949, 0f00000000;
	mul.rn.f32 	%f10103, %f1, %f5949;
	mov.b32 	%r17999, 0;
	bra.uni 	$L__BB0_9;
$L__BB0_4:
	mov.b32 	%r13, %f1;
	shl.b32 	%r12308, %r13, 8;
	or.b32  	%r14, %r12308, -2147483648;
	mov.b64 	%rd8632, 0;
	mov.b32 	%r17996, 0;
	mov.u64 	%rd8630, __cudart_i2opi_f;
	mov.u64 	%rd8631, %rd10;
$L__BB0_5:
	.pragma "nounroll";
	ld.global.nc.u32 	%r12309, [%rd8630];
	mad.wide.u32 	%rd6550, %r12309, %r14, %rd8632;
	shr.u64 	%rd8632, %rd6550, 32;
	st.local.u32 	[%rd8631], %rd6550;
	add.s32 	%r17996, %r17996, 1;
	add.s64 	%rd8631, %rd8631, 4;
	add.s64 	%rd8630, %rd8630, 4;
	setp.ne.s32 	%p2052, %r17996, 6;
	@%p2052 bra 	$L__BB0_5;
	shr.u32 	%r12310, %r13, 23;
	st.local.u32 	[%rd10+24], %rd8632;
	and.b32  	%r17, %r12310, 31;
	and.b32  	%r12311, %r12310, 224;
	add.s32 	%r12312, %r12311, -128;
	shr.u32 	%r12313, %r12312, 5;
	mul.wide.u32 	%rd6551, %r12313, 4;
	sub.s64 	%rd17, %rd10, %rd6551;
	ld.local.u32 	%r17997, [%rd17+24];
	ld.local.u32 	%r17998, [%rd17+20];
	setp.eq.s32 	%p2053, %r17, 0;
	@%p2053 bra 	$L__BB0_8;
	shf.l.wrap.b32 	%r17997, %r17998, %r17997, %r17;
	ld.local.u32 	%r12314, [%rd17+16];
	shf.l.wrap.b32 	%r17998, %r12314, %r17998, %r17;
$L__BB0_8:
	shr.u32 	%r12315, %r17997, 30;
	shf.l.wrap.b32 	%r12316, %r17998, %r17997, 2;
	shl.b32 	%r12317, %r17998, 2;
	shr.u32 	%r12318, %r12316, 31;
	add.s32 	%r12319, %r12318, %r12315;
	neg.s32 	%r12320, %r12319;
	setp.lt.s32 	%p2054, %r13, 0;
	selp.b32 	%r17999, %r12320, %r12319, %p2054;
	xor.b32  	%r12321, %r12316, %r13;
	shr.s32 	%r12322, %r12316, 31;
	xor.b32  	%r12323, %r12322, %r12316;
	xor.b32  	%r12324, %r12322, %r12317;
	cvt.u64.u32 	%rd6552, %r12323;
	shl.b64 	%rd6553, %rd6552, 32;
	cvt.u64.u32 	%rd6554, %r12324;
	or.b64  	%rd6555, %rd6553, %rd6554;
	cvt.rn.f64.s64 	%fd556, %rd6555;
	mul.f64 	%fd557, %fd556, 0d3BF921FB54442D19;
	cvt.rn.f32.f64 	%f5947, %fd557;
	neg.f32 	%f5948, %f5947;
	setp.lt.s32 	%p2055, %r12321, 0;
	selp.f32 	%f10103, %f5948, %f5947, %p2055;
$L__BB0_9:
	setp.ltu.f32 	%p2056, %f3, 0f47CE4780;
	add.s32 	%r12326, %r17999, 1;
	mul.rn.f32 	%f5951, %f10103, %f10103;
	and.b32  	%r12327, %r17999, 1;
	setp.eq.b32 	%p2057, %r12327, 1;
	selp.f32 	%f5952, %f10103, 0f3F800000, %p2057;
	fma.rn.f32 	%f5953, %f5951, %f5952, 0f00000000;
	fma.rn.f32 	%f5954, %f5951, 0f37CBAC00, 0fBAB607ED;
	selp.f32 	%f5955, 0fB94D4153, %f5954, %p2057;
	selp.f32 	%f5956, 0f3C0885E4, 0f3D2AAABB, %p2057;
	fma.rn.f32 	%f5957, %f5955, %f5951, %f5956;
	selp.f32 	%f5958, 0fBE2AAAA8, 0fBEFFFFFF, %p2057;
	fma.rn.f32 	%f5959, %f5957, %f5951, %f5958;
	fma.rn.f32 	%f5960, %f5959, %f5953, %f5952;
	and.b32  	%r12328, %r12326, 2;
	setp.eq.s32 	%p2058, %r12328, 0;
	mov.f32 	%f5961, 0f00000000;
	sub.f32 	%f5962, %f5961, %f5960;
	selp.f32 	%f5950, %f5960, %f5962, %p2058;
	// begin inline asm
	{  cvt.rn.f16.f32 %rs3342, %f5950;}

	// end inline asm
	mov.u32 	%r18003, %r18899;
	mov.f32 	%f10104, %f10328;
	@%p2056 bra 	$L__BB0_17;
	setp.neu.f32 	%p2059, %f3, 0f7F800000;
	@%p2059 bra 	$L__BB0_12;
	mov.f32 	%f5965, 0f00000000;
	mul.rn.f32 	%f10104, %f1, %f5965;
	mov.b32 	%r18003, 0;
	bra.uni 	$L__BB0_17;
$L__BB0_12:
	mov.b32 	%r26, %f1;
	shl.b32 	%r12330, %r26, 8;
	or.b32  	%r27, %r12330, -2147483648;
	mov.b64 	%rd8635, 0;
	mov.b32 	%r18000, 0;
	mov.u64 	%rd8633, __cudart_i2opi_f;
	mov.u64 	%rd8634, %rd9;
$L__BB0_13:
	.pragma "nounroll";
	ld.global.nc.u32 	%r12331, [%rd8633];
	mad.wide.u32 	%rd6558, %r12331, %r27, %rd8635;
	shr.u64 	%rd8635, %rd6558, 32;
	st.local.u32 	[%rd8634], %rd6558;
	add.s32 	%r18000, %r18000, 1;
	add.s64 	%rd8634, %rd8634, 4;
	add.s64 	%rd8633, %rd8633, 4;
	setp.ne.s32 	%p2060, %r18000, 6;
	@%p2060 bra 	$L__BB0_13;
	shr.u32 	%r12332, %r26, 23;
	st.local.u32 	[%rd9+24], %rd8635;
	and.b32  	%r30, %r12332, 31;
	and.b32  	%r12333, %r12332, 224;
	add.s32 	%r12334, %r12333, -128;
	shr.u32 	%r12335, %r12334, 5;
	mul.wide.u32 	%rd6559, %r12335, 4;
	sub.s64 	%rd24, %rd9, %rd6559;
	ld.local.u32 	%r18001, [%rd24+24];
	ld.local.u32 	%r18002, [%rd24+20];
	setp.eq.s32 	%p2061, %r30, 0;
	@%p2061 bra 	$L__BB0_16;
	shf.l.wrap.b32 	%r18001, %r18002, %r18001, %r30;
	ld.local.u32 	%r12336, [%rd24+16];
	shf.l.wrap.b32 	%r18002, %r12336, %r18002, %r30;
$L__BB0_16:
	shr.u32 	%r12337, %r18001, 30;
	shf.l.wrap.b32 	%r12338, %r18002, %r18001, 2;
	shl.b32 	%r12339, %r18002, 2;
	shr.u32 	%r12340, %r12338, 31;
	add.s32 	%r12341, %r12340, %r12337;
	neg.s32 	%r12342, %r12341;
	setp.lt.s32 	%p2062, %r26, 0;
	selp.b32 	%r18003, %r12342, %r12341, %p2062;
	xor.b32  	%r12343, %r12338, %r26;
	shr.s32 	%r12344, %r12338, 31;
	xor.b32  	%r12345, %r12344, %r12338;
	xor.b32  	%r12346, %r12344, %r12339;
	cvt.u64.u32 	%rd6560, %r12345;
	shl.b64 	%rd6561, %rd6560, 32;
	cvt.u64.u32 	%rd6562, %r12346;
	or.b64  	%rd6563, %rd6561, %rd6562;
	cvt.rn.f64.s64 	%fd558, %rd6563;
	mul.f64 	%fd559, %fd558, 0d3BF921FB54442D19;
	cvt.rn.f32.f64 	%f5963, %fd559;
	neg.f32 	%f5964, %f5963;
	setp.lt.s32 	%p2063, %r12343, 0;
	selp.f32 	%f10104, %f5964, %f5963, %p2063;
$L__BB0_17:
	mul.rn.f32 	%f5967, %f10104, %f10104;
	and.b32  	%r12348, %r18003, 1;
	setp.eq.b32 	%p2064, %r12348, 1;
	selp.f32 	%f5968, 0f3F800000, %f10104, %p2064;
	fma.rn.f32 	%f5969, %f5967, %f5968, 0f00000000;
	fma.rn.f32 	%f5970, %f5967, 0f37CBAC00, 0fBAB607ED;
	selp.f32 	%f5971, %f5970, 0fB94D4153, %p2064;
	selp.f32 	%f5972, 0f3D2AAABB, 0f3C0885E4, %p2064;
	fma.rn.f32 	%f5973, %f5971, %f5967, %f5972;
	selp.f32 	%f5974, 0fBEFFFFFF, 0fBE2AAAA8, %p2064;
	fma.rn.f32 	%f5975, %f5973, %f5967, %f5974;
	fma.rn.f32 	%f5976, %f5975, %f5969, %f5968;
	and.b32  	%r12349, %r18003, 2;
	setp.eq.s32 	%p2065, %r12349, 0;
	mov.f32 	%f5977, 0f00000000;
	sub.f32 	%f5978, %f5977, %f5976;
	selp.f32 	%f5966, %f5976, %f5978, %p2065;
	// begin inline asm
	{  cvt.rn.f16.f32 %rs3343, %f5966;}

	// end inline asm
	add.s32 	%r12350, %r11, %r5;
	mul.wide.s32 	%rd6564, %r12350, 2;
	add.s64 	%rd6565, %rd2, %rd6564;
	ld.global.u16 	%rs3351, [%rd6565];
	add.s64 	%rd6566, %rd1, %rd6564;
	ld.global.u16 	%rs3345, [%rd6566];
	// begin inline asm
	{mul.f16 %rs3344,%rs3345,%rs3343;
}
	// end inline asm
	// begin inline asm
	{mul.f16 %rs3347,%rs3340,%rs3344;
}
	// end inline asm
	// begin inline asm
	{fma.rn.f16 %rs3350,%rs3351,%rs3342,%rs3347;
}
	// end inline asm
	shl.b32 	%r12351, %r11, 1;
	add.s32 	%r39, %r9, %r12351;
	st.shared.u16 	[%r39], %rs3350;
	// begin inline asm
	{mul.f16 %rs3354,%rs3345,%rs3342;
}
	// end inline asm
	// begin inline asm
	{fma.rn.f16 %rs3357,%rs3351,%rs3343,%rs3354;
}
	// end inline asm
	st.shared.u16 	[%r39+8192], %rs3357;
	mul.f64 	%fd560, %fd1, 0dC01921FB54442D18;
	div.rn.f64 	%fd561, %fd560, %fd2;
	cvt.rn.f32.f64 	%f10, %fd561;
	mul.f32 	%f5979, %f10, 0f3F22F983;
	cvt.rni.s32.f32 	%r18907, %f5979;
	cvt.rn.f32.s32 	%f5980, %r18907;
	fma.rn.f32 	%f5981, %f5980, 0fBFC90FDA, %f10;
	fma.rn.f32 	%f5982, %f5980, 0fB3A22168, %f5981;
	fma.rn.f32 	%f10330, %f5980, 0fA7C234C5, %f5982;
	abs.f32 	%f12, %f10;
	setp.ltu.f32 	%p2066, %f12, 0f47CE4780;
	mov.u32 	%r18007, %r18907;
	mov.f32 	%f10105, %f10330;
	@%p2066 bra 	$L__BB0_25;
	setp.eq.f32 	%p2067, %f12, 0f7F800000;
	@%p2067 bra 	$L__BB0_24;
	mov.b32 	%r41, %f10;
	shl.b32 	%r12353, %r41, 8;
	or.b32  	%r42, %r12353, -2147483648;
	mov.b64 	%rd8638, 0;
	mov.b32 	%r18004, 0;
	mov.u64 	%rd8636, __cudart_i2opi_f;
	mov.u64 	%rd8637, %rd10;
$L__BB0_20:
	.pragma "nounroll";
	ld.global.nc.u32 	%r12354, [%rd8636];
	mad.wide.u32 	%rd6569, %r12354, %r42, %rd8638;
	shr.u64 	%rd8638, %rd6569, 32;
	st.local.u32 	[%rd8637], %rd6569;
	add.s32 	%r18004, %r18004, 1;
	add.s64 	%rd8637, %rd8637, 4;
	add.s64 	%rd8636, %rd8636, 4;
	setp.ne.s32 	%p2068, %r18004, 6;
	@%p2068 bra 	$L__BB0_20;
	shr.u32 	%r12355, %r41, 23;
	st.local.u32 	[%rd10+24], %rd8638;
	and.b32  	%r45, %r12355, 31;
	and.b32  	%r12356, %r12355, 224;
	add.s32 	%r12357, %r12356, -128;
	shr.u32 	%r12358, %r12357, 5;
	mul.wide.u32 	%rd6570, %r12358, 4;
	sub.s64 	%rd31, %rd10, %rd6570;
	ld.local.u32 	%r18005, [%rd31+24];
	ld.local.u32 	%r18006, [%rd31+20];
	setp.eq.s32 	%p2069, %r45, 0;
	@%p2069 bra 	$L__BB0_23;
	shf.l.wrap.b32 	%r18005, %r18006, %r18005, %r45;
	ld.local.u32 	%r12359, [%rd31+16];
	shf.l.wrap.b32 	%r18006, %r12359, %r18006, %r45;
$L__BB0_23:
	shr.u32 	%r12360, %r18005, 30;
	shf.l.wrap.b32 	%r12361, %r18006, %r18005, 2;
	shl.b32 	%r12362, %r18006, 2;
	shr.u32 	%r12363, %r12361, 31;
	add.s32 	%r12364, %r12363, %r12360;
	neg.s32 	%r12365, %r12364;
	setp.lt.s32 	%p2070, %r41, 0;
	selp.b32 	%r18007, %r12365, %r12364, %p2070;
	xor.b32  	%r12366, %r12361, %r41;
	shr.s32 	%r12367, %r12361, 31;
	xor.b32  	%r12368, %r12367, %r12361;
	xor.b32  	%r12369, %r12367, %r12362;
	cvt.u64.u32 	%rd6571, %r12368;
	shl.b64 	%rd6572, %rd6571, 32;
	cvt.u64.u32 	%rd6573, %r12369;
	or.b64  	%rd6574, %rd6572, %rd6573;
	cvt.rn.f64.s64 	%fd562, %rd6574;
	mul.f64 	%fd563, %fd562, 0d3BF921FB54442D19;
	cvt.rn.f32.f64 	%f5983, %fd563;
	neg.f32 	%f5984, %f5983;
	setp.lt.s32 	%p2071, %r12366, 0;
	selp.f32 	%f10105, %f5984, %f5983, %p2071;
	bra.uni 	$L__BB0_25;
$L__BB0_24:
	mov.f32 	%f5985, 0f00000000;
	mul.rn.f32 	%f10105, %f10, %f5985;
	mov.b32 	%r18007, 0;
$L__BB0_25:
	setp.ltu.f32 	%p2072, %f12, 0f47CE4780;
	add.s32 	%r12371, %r18007, 1;
	mul.rn.f32 	%f5987, %f10105, %f10105;
	and.b32  	%r12372, %r18007, 1;
	setp.eq.b32 	%p2073, %r12372, 1;
	selp.f32 	%f5988, %f10105, 0f3F800000, %p2073;
	fma.rn.f32 	%f5989, %f5987, %f5988, 0f00000000;
	fma.rn.f32 	%f5990, %f5987, 0f37CBAC00, 0fBAB607ED;
	selp.f32 	%f5991, 0fB94D4153, %f5990, %p2073;
	selp.f32 	%f5992, 0f3C0885E4, 0f3D2AAABB, %p2073;
	fma.rn.f32 	%f5993, %f5991, %f5987, %f5992;
	selp.f32 	%f5994, 0fBE2AAAA8, 0fBEFFFFFF, %p2073;
	fma.rn.f32 	%f5995, %f5993, %f5987, %f5994;
	fma.rn.f32 	%f5996, %f5995, %f5989, %f5988;
	and.b32  	%r12373, %r12371, 2;
	setp.eq.s32 	%p2074, %r12373, 0;
	mov.f32 	%f5997, 0f00000000;
	sub.f32 	%f5998, %f5997, %f5996;
	selp.f32 	%f5986, %f5996, %f5998, %p2074;
	// begin inline asm
	{  cvt.rn.f16.f32 %rs3361, %f5986;}

	// end inline asm
	mov.u32 	%r18011, %r18907;
	mov.f32 	%f10106, %f10330;
	@%p2072 bra 	$L__BB0_33;
	setp.eq.f32 	%p2075, %f12, 0f7F800000;
	@%p2075 bra 	$L__BB0_32;
	mov.b32 	%r54, %f10;
	shl.b32 	%r12375, %r54, 8;
	or.b32  	%r55, %r12375, -2147483648;
	mov.b64 	%rd8641, 0;
	mov.b32 	%r18008, 0;
	mov.u64 	%rd8639, __cudart_i2opi_f;
	mov.u64 	%rd8640, %rd9;
$L__BB0_28:
	.pragma "nounroll";
	ld.global.nc.u32 	%r12376, [%rd8639];
	mad.wide.u32 	%rd6577, %r12376, %r55, %rd8641;
	shr.u64 	%rd8641, %rd6577, 32;
	st.local.u32 	[%rd8640], %rd6577;
	add.s32 	%r18008, %r18008, 1;
	add.s64 	%rd8640, %rd8640, 4;
	add.s64 	%rd8639, %rd8639, 4;
	setp.ne.s32 	%p2076, %r18008, 6;
	@%p2076 bra 	$L__BB0_28;
	shr.u32 	%r12377, %r54, 23;
	st.local.u32 	[%rd9+24], %rd8641;
	and.b32  	%r58, %r12377, 31;
	and.b32  	%r12378, %r12377, 224;
	add.s32 	%r12379, %r12378, -128;
	shr.u32 	%r12380, %r12379, 5;
	mul.wide.u32 	%rd6578, %r12380, 4;
	sub.s64 	%rd38, %rd9, %rd6578;
	ld.local.u32 	%r18009, [%rd38+24];
	ld.local.u32 	%r18010, [%rd38+20];
	setp.eq.s32 	%p2077, %r58, 0;
	@%p2077 bra 	$L__BB0_31;
	shf.l.wrap.b32 	%r18009, %r18010, %r18009, %r58;
	ld.local.u32 	%r12381, [%rd38+16];
	shf.l.wrap.b32 	%r18010, %r12381, %r18010, %r58;
$L__BB0_31:
	shr.u32 	%r12382, %r18009, 30;
	shf.l.wrap.b32 	%r12383, %r18010, %r18009, 2;
	shl.b32 	%r12384, %r18010, 2;
	shr.u32 	%r12385, %r12383, 31;
	add.s32 	%r12386, %r12385, %r12382;
	neg.s32 	%r12387, %r12386;
	setp.lt.s32 	%p2078, %r54, 0;
	selp.b32 	%r18011, %r12387, %r12386, %p2078;
	xor.b32  	%r12388, %r12383, %r54;
	shr.s32 	%r12389, %r12383, 31;
	xor.b32  	%r12390, %r12389, %r12383;
	xor.b32  	%r12391, %r12389, %r12384;
	cvt.u64.u32 	%rd6579, %r12390;
	shl.b64 	%rd6580, %rd6579, 32;
	cvt.u64.u32 	%rd6581, %r12391;
	or.b64  	%rd6582, %rd6580, %rd6581;
	cvt.rn.f64.s64 	%fd564, %rd6582;
	mul.f64 	%fd565, %fd564, 0d3BF921FB54442D19;
	cvt.rn.f32.f64 	%f5999, %fd565;
	neg.f32 	%f6000, %f5999;
	setp.lt.s32 	%p2079, %r12388, 0;
	selp.f32 	%f10106, %f6000, %f5999, %p2079;
	bra.uni 	$L__BB0_33;
$L__BB0_32:
	mov.f32 	%f6001, 0f00000000;
	mul.rn.f32 	%f10106, %f10, %f6001;
	mov.b32 	%r18011, 0;
$L__BB0_33:
	mul.rn.f32 	%f6003, %f10106, %f10106;
	and.b32  	%r12393, %r18011, 1;
	setp.eq.b32 	%p2080, %r12393, 1;
	selp.f32 	%f6004, 0f3F800000, %f10106, %p2080;
	fma.rn.f32 	%f6005, %f6003, %f6004, 0f00000000;
	fma.rn.f32 	%f6006, %f6003, 0f37CBAC00, 0fBAB607ED;
	selp.f32 	%f6007, %f6006, 0fB94D4153, %p2080;
	selp.f32 	%f6008, 0f3D2AAABB, 0f3C0885E4, %p2080;
	fma.rn.f32 	%f6009, %f6007, %f6003, %f6008;
	selp.f32 	%f6010, 0fBEFFFFFF, 0fBE2AAAA8, %p2080;
	fma.rn.f32 	%f6011, %f6009, %f6003, %f6010;
	fma.rn.f32 	%f6012, %f6011, %f6005, %f6004;
	and.b32  	%r12394, %r18011, 2;
	setp.eq.s32 	%p2081, %r12394, 0;
	mov.f32 	%f6013, 0f00000000;
	sub.f32 	%f6014, %f6013, %f6012;
	selp.f32 	%f6002, %f6012, %f6014, %p2081;
	// begin inline asm
	{  cvt.rn.f16.f32 %rs3362, %f6002;}

	// end inline asm
	cvt.s64.s32 	%rd39, %r5;
	cvt.s64.s32 	%rd6583, %r11;
	add.s64 	%rd6584, %rd6583, %rd39;
	shl.b64 	%rd6585, %rd6584, 1;
	add.s64 	%rd40, %rd2, %rd6585;
	ld.global.u16 	%rs3370, [%rd40+32];
	add.s64 	%rd41, %rd1, %rd6585;
	ld.global.u16 	%rs3364, [%rd41+32];
	// begin inline asm
	{mul.f16 %rs3363,%rs3364,%rs3362;
}
	// end inline asm
	// begin inline asm
	{mul.f16 %rs3366,%rs3340,%rs3363;
}
	// end inline asm
	// begin inline asm
	{fma.rn.f16 %rs3369,%rs3370,%rs3361,%rs3366;
}
	// end inline asm
	st.shared.u16 	[%r39+32], %rs3369;
	// begin inline asm
	{mul.f16 %rs3373,%rs3364,%rs3361;
}
	// end inline asm
	// begin inline asm
	{fma.rn.f16 %rs3376,%rs3370,%rs3362,%rs3373;
}
	// end inline asm
	st.shared.u16 	[%r39+8224], %rs3376;
	mul.f64 	%fd566, %fd1, 0dC02921FB54442D18;
	div.rn.f64 	%fd567, %fd566, %fd2;
	cvt.rn.f32.f64 	%f19, %fd567;
	mul.f32 	%f6015, %f19, 0f3F22F983;
	cvt.rni.s32.f32 	%r18915, %f6015;
	cvt.rn.f32.s32 	%f6016, %r18915;
	fma.rn.f32 	%f6017, %f6016, 0fBFC90FDA, %f19;
	fma.rn.f32 	%f6018, %f6016, 0fB3A22168, %f6017;
	fma.rn.f32 	%f10332, %f6016, 0fA7C234C5, %f6018;
	abs.f32 	%f21, %f19;
	setp.ltu.f32 	%p2082, %f21, 0f47CE4780;
	mov.u32 	%r18015, %r18915;
	mov.f32 	%f10107, %f10332;
	@%p2082 bra 	$L__BB0_41;
	setp.eq.f32 	%p2083, %f21, 0f7F800000;
	@%p2083 bra 	$L__BB0_40;
	mov.b32 	%r68, %f19;
	shl.b32 	%r12396, %r68, 8;
	or.b32  	%r69, %r12396, -2147483648;
	mov.b64 	%rd8644, 0;
	mov.b32 	%r18012, 0;
	mov.u64 	%rd8642, __cudart_i2opi_f;
	mov.u64 	%rd8643, %rd10;
$L__BB0_36:
	.pragma "nounroll";
	ld.global.nc.u32 	%r12397, [%rd8642];
	mad.wide.u32 	%rd6588, %r12397, %r69, %rd8644;
	shr.u64 	%rd8644, %rd6588, 32;
	st.local.u32 	[%rd8643], %rd6588;
	add.s32 	%r18012, %r18012, 1;
	add.s64 	%rd8643, %rd8643, 4;
	add.s64 	%rd8642, %rd8642, 4;
	setp.ne.s32 	%p2084, %r18012, 6;
	@%p2084 bra 	$L__BB0_36;
	shr.u32 	%r12398, %r68, 23;
	st.local.u32 	[%rd10+24], %rd8644;
	and.b32  	%r72, %r12398, 31;
	and.b32  	%r12399, %r12398, 224;
	add.s32 	%r12400, %r12399, -128;
	shr.u32 	%r12401, %r12400, 5;
	mul.wide.u32 	%rd6589, %r12401, 4;
	sub.s64 	%rd48, %rd10, %rd6589;
	ld.local.u32 	%r18013, [%rd48+24];
	ld.local.u32 	%r18014, [%rd48+20];
	setp.eq.s32 	%p2085, %r72, 0;
	@%p2085 bra 	$L__BB0_39;
	shf.l.wrap.b32 	%r18013, %r18014, %r18013, %r72;
	ld.local.u32 	%r12402, [%rd48+16];
	shf.l.wrap.b32 	%r18014, %r12402, %r18014, %r72;
$L__BB0_39:
	shr.u32 	%r12403, %r18013, 30;
	shf.l.wrap.b32 	%r12404, %r18014, %r18013, 2;
	shl.b32 	%r12405, %r18014, 2;
	shr.u32 	%r12406, %r12404, 31;
	add.s32 	%r12407, %r12406, %r12403;
	neg.s32 	%r12408, %r12407;
	setp.lt.s32 	%p2086, %r68, 0;
	selp.b32 	%r18015, %r12408, %r12407, %p2086;
	xor.b32  	%r12409, %r12404, %r68;
	shr.s32 	%r12410, %r12404, 31;
	xor.b32  	%r12411, %r12410, %r12404;
	xor.b32  	%r12412, %r12410, %r12405;
	cvt.u64.u32 	%rd6590, %r12411;
	shl.b64 	%rd6591, %rd6590, 32;
	cvt.u64.u32 	%rd6592, %r12412;
	or.b64  	%rd6593, %rd6591, %rd6592;
	cvt.rn.f64.s64 	%fd568, %rd6593;
	mul.f64 	%fd569, %fd568, 0d3BF921FB54442D19;
	cvt.rn.f32.f64 	%f6019, %fd569;
	neg.f32 	%f6020, %f6019;
	setp.lt.s32 	%p2087, %r12409, 0;
	selp.f32 	%f10107, %f6020, %f6019, %p2087;
	bra.uni 	$L__BB0_41;
$L__BB0_40:
	mov.f32 	%f6021, 0f00000000;
	mul.rn.f32 	%f10107, %f19, %f6021;
	mov.b32 	%r18015, 0;
$L__BB0_41:
	setp.ltu.f32 	%p2088, %f21, 0f47CE4780;
	add.s32 	%r12414, %r18015, 1;
	mul.rn.f32 	%f6023, %f10107, %f10107;
	and.b32  	%r12415, %r18015, 1;
	setp.eq.b32 	%p2089, %r12415, 1;
	selp.f32 	%f6024, %f10107, 0f3F800000, %p2089;
	fma.rn.f32 	%f6025, %f6023, %f6024, 0f00000000;
	fma.rn.f32 	%f6026, %f6023, 0f37CBAC00, 0fBAB607ED;
	selp.f32 	%f6027, 0fB94D4153, %f6026, %p2089;
	selp.f32 	%f6028, 0f3C0885E4, 0f3D2AAABB, %p2089;
	fma.rn.f32 	%f6029, %f6027, %f6023, %f6028;
	selp.f32 	%f6030, 0fBE2AAAA8, 0fBEFFFFFF, %p2089;
	fma.rn.f32 	%f6031, %f6029, %f6023, %f6030;
	fma.rn.f32 	%f6032, %f6031, %f6025, %f6024;
	and.b32  	%r12416, %r12414, 2;
	setp.eq.s32 	%p2090, %r12416, 0;
	mov.f32 	%f6033, 0f00000000;
	sub.f32 	%f6034, %f6033, %f6032;
	selp.f32 	%f6022, %f6032, %f6034, %p2090;
	// begin inline asm
	{  cvt.rn.f16.f32 %rs3380, %f6022;}

	// end inline asm
	mov.u32 	%r18019, %r18915;
	mov.f32 	%f10108, %f10332;
	@%p2088 bra 	$L__BB0_49;
	setp.eq.f32 	%p2091, %f21, 0f7F800000;
	@%p2091 bra 	$L__BB0_48;
	mov.b32 	%r81, %f19;
	shl.b32 	%r12418, %r81, 8;
	or.b32  	%r82, %r12418, -2147483648;
	mov.b64 	%rd8647, 0;
	mov.b32 	%r18016, 0;
	mov.u64 	%rd8645, __cudart_i2opi_f;
	mov.u64 	%rd8646, %rd9;
$L__BB0_44:
	.pragma "nounroll";
	ld.global.nc.u32 	%r12419, [%rd8645];
	mad.wide.u32 	%rd6596, %r12419, %r82, %rd8647;
	shr.u64 	%rd8647, %rd6596, 32;
	st.local.u32 	[%rd8646], %rd6596;
	add.s32 	%r18016, %r18016, 1;
	add.s64 	%rd8646, %rd8646, 4;
	add.s64 	%rd8645, %rd8645, 4;
	setp.ne.s32 	%p2092, %r18016, 6;
	@%p2092 bra 	$L__BB0_44;
	shr.u32 	%r12420, %r81, 23;
	st.local.u32 	[%rd9+24], %rd8647;
	and.b32  	%r85, %r12420, 31;
	and.b32  	%r12421, %r12420, 224;
	add.s32 	%r12422, %r12421, -128;
	shr.u32 	%r12423, %r12422, 5;
	mul.wide.u32 	%rd6597, %r12423, 4;
	sub.s64 	%rd55, %rd9, %rd6597;
	ld.local.u32 	%r18017, [%rd55+24];
	ld.local.u32 	%r18018, [%rd55+20];
	setp.eq.s32 	%p2093, %r85, 0;
	@%p2093 bra 	$L__BB0_47;
	shf.l.wrap.b32 	%r18017, %r18018, %r18017, %r85;
	ld.local.u32 	%r12424, [%rd55+16];
	shf.l.wrap.b32 	%r18018, %r12424, %r18018, %r85;
$L__BB0_47:
	shr.u32 	%r12425, %r18017, 30;
	shf.l.wrap.b32 	%r12426, %r18018, %r18017, 2;
	shl.b32 	%r12427, %r18018, 2;
	shr.u32 	%r12428, %r12426, 31;
	add.s32 	%r12429, %r12428, %r12425;
	neg.s32 	%r12430, %r12429;
	setp.lt.s32 	%p2094, %r81, 0;
	selp.b32 	%r18019, %r12430, %r12429, %p2094;
	xor.b32  	%r12431, %r12426, %r81;
	shr.s32 	%r12432, %r12426, 31;
	xor.b32  	%r12433, %r12432, %r12426;
	xor.b32  	%r12434, %r12432, %r12427;
	cvt.u64.u32 	%rd6598, %r12433;
	shl.b64 	%rd6599, %rd6598, 32;
	cvt.u64.u32 	%rd6600, %r12434;
	or.b64  	%rd6601, %rd6599, %rd6600;
	cvt.rn.f64.s64 	%fd570, %rd6601;
	mul.f64 	%fd571, %fd570, 0d3BF921FB54442D19;
	cvt.rn.f32.f64 	%f6035, %fd571;
	neg.f32 	%f6036, %f6035;
	setp.lt.s32 	%p2095, %r12431, 0;
	selp.f32 	%f10108, %f6036, %f6035, %p2095;
	bra.uni 	$L__BB0_49;
$L__BB0_48:
	mov.f32 	%f6037, 0f00000000;
	mul.rn.f32 	%f10108, %f19, %f6037;
	mov.b32 	%r18019, 0;
$L__BB0_49:
	mul.rn.f32 	%f6039, %f10108, %f10108;
	and.b32  	%r12436, %r18019, 1;
	setp.eq.b32 	%p2096, %r12436, 1;
	selp.f32 	%f6040, 0f3F800000, %f10108, %p2096;
	fma.rn.f32 	%f6041, %f6039, %f6040, 0f00000000;
	fma.rn.f32 	%f6042, %f6039, 0f37CBAC00, 0fBAB607ED;
	selp.f32 	%f6043, %f6042, 0fB94D4153, %p2096;
	selp.f32 	%f6044, 0f3D2AAABB, 0f3C0885E4, %p2096;
	fma.rn.f32 	%f6045, %f6043, %f6039, %f6044;
	selp.f32 	%f6046, 0fBEFFFFFF, 0fBE2AAAA8, %p2096;
	fma.rn.f32 	%f6047, %f6045, %f6039, %f6046;
	fma.rn.f32 	%f6048, %f6047, %f6041, %f6040;
	and.b32  	%r12437, %r18019, 2;
	setp.eq.s32 	%p2097, %r12437, 0;
	mov.f32 	%f6049, 0f00000000;
	sub.f32 	%f6050, %f6049, %f6048;
	selp.f32 	%f6038, %f6048, %f6050, %p2097;
	// begin inline asm
	{  cvt.rn.f16.f32 %rs3381, %f6038;}

	// end inline asm
	ld.global.u16 	%rs3389, [%rd40+64];
	ld.global.u16 	%rs3383, [%rd41+64];
	// begin inline asm
	{mul.f16 %rs3382,%rs3383,%rs3381;
}
	// end inline asm
	// begin inline asm
	{mul.f16 %rs3385,%rs3340,%rs3382;
}
	// end inline asm
	// begin inline asm
	{fma.rn.f16 %rs3388,%rs3389,%rs3380,%rs3385;
}
	// end inline asm
	st.shared.u16 	[%r39+64], %rs3388;
	// begin inline asm
	{mul.f16 %rs3392,%rs3383,%rs3380;
}
	// end inline asm
	// begin inline asm
	{fma.rn.f16 %rs3395,%rs3389,%rs3381,%rs3392;
}
	// end inline asm
	st.shared.u16 	[%r39+8256], %rs3395;
	mul.f64 	%fd572, %fd1, 0dC032D97C7F3321D2;
	div.rn.f64 	%fd573, %fd572, %fd2;
	cvt.rn.f32.f64 	%f28, %fd573;
	mul.f32 	%f6051, %f28, 0f3F22F983;
	cvt.rni.s32.f32 	%r18923, %f6051;
	cvt.rn.f32.s32 	%f6052, %r18923;
	fma.rn.f32 	%f6053, %f6052, 0fBFC90FDA, %f28;
	fma.rn.f32 	%f6054, %f6052, 0fB3A22168, %f6053;
	fma.rn.f32 	%f10334, %f6052, 0fA7C234C5, %f6054;
	abs.f32 	%f30, %f28;
	setp.ltu.f32 	%p2098, %f30, 0f47CE4780;
	mov.u32 	%r18023, %r18923;
	mov.f32 	%f10109, %f10334;
	@%p2098 bra 	$L__BB0_57;
	setp.eq.f32 	%p2099, %f30, 0f7F800000;
	@%p2099 bra 	$L__BB0_56;
	mov.b32 	%r95, %f28;
	shl.b32 	%r12439, %r95, 8;
	or.b32  	%r96, %r12439, -2147483648;
	mov.b64 	%rd8650, 0;
	mov.b32 	%r18020, 0;
	mov.u64 	%rd8648, __cudart_i2opi_f;
	mov.u64 	%rd8649, %rd10;
$L__BB0_52:
	.pragma "nounroll";
	ld.global.nc.u32 	%r12440, [%rd8648];
	mad.wide.u32 	%rd6604, %r12440, %r96, %rd8650;
	shr.u64 	%rd8650, %rd6604, 32;
	st.local.u32 	[%rd8649], %rd6604;
	add.s32 	%r18020, %r18020, 1;
	add.s64 	%rd8649, %rd8649, 4;
	add.s64 	%rd8648, %rd8648, 4;
	setp.ne.s32 	%p2100, %r18020, 6;
	@%p2100 bra 	$L__BB0_52;
	shr.u32 	%r12441, %r95, 23;
	st.local.u32 	[%rd10+24], %rd8650;
	and.b32  	%r99, %r12441, 31;
	and.b32  	%r12442, %r12441, 224;
	add.s32 	%r12443, %r12442, -128;
	shr.u32 	%r12444, %r12443, 5;
	mul.wide.u32 	%rd6605, %r12444, 4;
	sub.s64 	%rd62, %rd10, %rd6605;
	ld.local.u32 	%r18021, [%rd62+24];
	ld.local.u32 	%r18022, [%rd62+20];
	setp.eq.s32 	%p2101, %r99, 0;
	@%p2101 bra 	$L__BB0_55;
	shf.l.wrap.b32 	%r18021, %r18022, %r18021, %r99;
	ld.local.u32 	%r12445, [%rd62+16];
	shf.l.wrap.b32 	%r18022, %r12445, %r18022, %r99;
$L__BB0_55:
	shr.u32 	%r12446, %r18021, 30;
	shf.l.wrap.b32 	%r12447, %r18022, %r18021, 2;
	shl.b32 	%r12448, %r18022, 2;
	shr.u32 	%r12449, %r12447, 31;
	add.s32 	%r12450, %r12449, %r12446;
	neg.s32 	%r12451, %r12450;
	setp.lt.s32 	%p2102, %r95, 0;
	selp.b32 	%r18023, %r12451, %r12450, %p2102;
	xor.b32  	%r12452, %r12447, %r95;
	shr.s32 	%r12453, %r12447, 31;
	xor.b32  	%r12454, %r12453, %r12447;
	xor.b32  	%r12455, %r12453, %r12448;
	cvt.u64.u32 	%rd6606, %r12454;
	shl.b64 	%rd6607, %rd6606, 32;
	cvt.u64.u32 	%rd6608, %r12455;
	or.b64  	%rd6609, %rd6607, %rd6608;
	cvt.rn.f64.s64 	%fd574, %rd6609;
	mul.f64 	%fd575, %fd574, 0d3BF921FB54442D19;
	cvt.rn.f32.f64 	%f6055, %fd575;
	neg.f32 	%f6056, %f6055;
	setp.lt.s32 	%p2103, %r12452, 0;
	selp.f32 	%f10109, %f6056, %f6055, %p2103;
	bra.uni 	$L__BB0_57;
$L__BB0_56:
	mov.f32 	%f6057, 0f00000000;
	mul.rn.f32 	%f10109, %f28, %f6057;
	mov.b32 	%r18023, 0;
$L__BB0_57:
	setp.ltu.f32 	%p2104, %f30, 0f47CE4780;
	add.s32 	%r12457, %r18023, 1;
	mul.rn.f32 	%f6059, %f10109, %f10109;
	and.b32  	%r12458, %r18023, 1;
	setp.eq.b32 	%p2105, %r12458, 1;
	selp.f32 	%f6060, %f10109, 0f3F800000, %p2105;
	fma.rn.f32 	%f6061, %f6059, %f6060, 0f00000000;
	fma.rn.f32 	%f6062, %f6059, 0f37CBAC00, 0fBAB607ED;
	selp.f32 	%f6063, 0fB94D4153, %f6062, %p2105;
	selp.f32 	%f6064, 0f3C0885E4, 0f3D2AAABB, %p2105;
	fma.rn.f32 	%f6065, %f6063, %f6059, %f6064;
	selp.f32 	%f6066, 0fBE2AAAA8, 0fBEFFFFFF, %p2105;
	fma.rn.f32 	%f6067, %f6065, %f6059, %f6066;
	fma.rn.f32 	%f6068, %f6067, %f6061, %f6060;
	and.b32  	%r12459, %r12457, 2;
	setp.eq.s32 	%p2106, %r12459, 0;
	mov.f32 	%f6069, 0f00000000;
	sub.f32 	%f6070, %f6069, %f6068;
	selp.f32 	%f6058, %f6068, %f6070, %p2106;
	// begin inline asm
	{  cvt.rn.f16.f32 %rs3399, %f6058;}

	// end inline asm
	mov.u32 	%r18027, %r18923;
	mov.f32 	%f10110, %f10334;
	@%p2104 bra 	$L__BB0_65;
	setp.eq.f32 	%p2107, %f30, 0f7F800000;
	@%p2107 bra 	$L__BB0_64;
	mov.b32 	%r108, %f28;
	shl.b32 	%r12461, %r108, 8;
	or.b32  	%r109, %r12461, -2147483648;
	mov.b64 	%rd8653, 0;
	mov.b32 	%r18024, 0;
	mov.u64 	%rd8651, __cudart_i2opi_f;
	mov.u64 	%rd8652, %rd9;
$L__BB0_60:
	.pragma "nounroll";
	ld.global.nc.u32 	%r12462, [%rd8651];
	mad.wide.u32 	%rd6612, %r12462, %r109, %rd8653;
	shr.u64 	%rd8653, %rd6612, 32;
	st.local.u32 	[%rd8652], %rd6612;
	add.s32 	%r18024, %r18024, 1;
	add.s64 	%rd8652, %rd8652, 4;
	add.s64 	%rd8651, %rd8651, 4;
	setp.ne.s32 	%p2108, %r18024, 6;
	@%p2108 bra 	$L__BB0_60;
	shr.u32 	%r12463, %r108, 23;
	st.local.u32 	[%rd9+24], %rd8653;
	and.b32  	%r112, %r12463, 31;
	and.b32  	%r12464, %r12463, 224;
	add.s32 	%r12465, %r12464, -128;
	shr.u32 	%r12466, %r12465, 5;
	mul.wide.u32 	%rd6613, %r12466, 4;
	sub.s64 	%rd69, %rd9, %rd6613;
	ld.local.u32 	%r18025, [%rd69+24];
	ld.local.u32 	%r18026, [%rd69+20];
	setp.eq.s32 	%p2109, %r112, 0;
	@%p2109 bra 	$L__BB0_63;
	shf.l.wrap.b32 	%r18025, %r18026, %r18025, %r112;
	ld.local.u32 	%r12467, [%rd69+16];
	shf.l.wrap.b32 	%r18026, %r12467, %r18026, %r112;
$L__BB0_63:
	shr.u32 	%r12468, %r18025, 30;
	shf.l.wrap.b32 	%r12469, %r18026, %r18025, 2;
	shl.b32 	%r12470, %r18026, 2;
	shr.u32 	%r12471, %r12469, 31;
	add.s32 	%r12472, %r12471, %r12468;
	neg.s32 	%r12473, %r12472;
	setp.lt.s32 	%p2110, %r108, 0;
	selp.b32 	%r18027, %r12473, %r12472, %p2110;
	xor.b32  	%r12474, %r12469, %r108;
	shr.s32 	%r12475, %r12469, 31;
	xor.b32  	%r12476, %r12475, %r12469;
	xor.b32  	%r12477, %r12475, %r12470;
	cvt.u64.u32 	%rd6614, %r12476;
	shl.b64 	%rd6615, %rd6614, 32;
	cvt.u64.u32 	%rd6616, %r12477;
	or.b64  	%rd6617, %rd6615, %rd6616;
	cvt.rn.f64.s64 	%fd576, %rd6617;
	mul.f64 	%fd577, %fd576, 0d3BF921FB54442D19;
	cvt.rn.f32.f64 	%f6071, %fd577;
	neg.f32 	%f6072, %f6071;
	setp.lt.s32 	%p2111, %r12474, 0;
	selp.f32 	%f10110, %f6072, %f6071, %p2111;
	bra.uni 	$L__BB0_65;
$L__BB0_64:
	mov.f32 	%f6073, 0f00000000;
	mul.rn.f32 	%f10110, %f28, %f6073;
	mov.b32 	%r18027, 0;
$L__BB0_65:
	mul.rn.f32 	%f6075, %f10110, %f10110;
	and.b32  	%r12479, %r18027, 1;
	setp.eq.b32 	%p2112, %r12479, 1;
	selp.f32 	%f6076, 0f3F800000, %f10110, %p2112;
	fma.rn.f32 	%f6077, %f6075, %f6076, 0f00000000;
	fma.rn.f32 	%f6078, %f6075, 0f37CBAC00, 0fBAB607ED;
	selp.f32 	%f6079, %f6078, 0fB94D4153, %p2112;
	selp.f32 	%f6080, 0f3D2AAABB, 0f3C0885E4, %p2112;
	fma.rn.f32 	%f6081, %f6079, %f6075, %f6080;
	selp.f32 	%f6082, 0fBEFFFFFF, 0fBE2AAAA8, %p2112;
	fma.rn.f32 	%f6083, %f6081, %f6075, %f6082;
	fma.rn.f32 	%f6084, %f6083, %f6077, %f6076;
	and.b32  	%r12480, %r18027, 2;
	setp.eq.s32 	%p2113, %r12480, 0;
	mov.f32 	%f6085, 0f00000000;
	sub.f32 	%f6086, %f6085, %f6084;
	selp.f32 	%f6074, %f6084, %f6086, %p2113;
	// begin inline asm
	{  cvt.rn.f16.f32 %rs3400, %f6074;}

	// end inline asm
	ld.global.u16 	%rs3408, [%rd40+96];
	ld.global.u16 	%rs3402, [%rd41+96];
	// begin inline asm
	{mul.f16 %rs3401,%rs3402,%rs3400;
}
	// end inline asm
	// begin inline asm
	{mul.f16 %rs3404,%rs3340,%rs3401;
}
	// end inline asm
	// begin inline asm
	{fma.rn.f16 %rs3407,%rs3408,%rs3399,%rs3404;
}
	// end inline asm
	st.shared.u16 	[%r39+96], %rs3407;
	// begin inline asm
	{mul.f16 %rs3411,%rs3402,%rs3399;
}
	// end inline asm
	// begin inline asm
	{fma.rn.f16 %rs3414,%rs3408,%rs3400,%rs3411;
}
	// end inline asm
	st.shared.u16 	[%r39+8288], %rs3414;
	mul.f64 	%fd578, %fd1, 0dC03921FB54442D18;
	div.rn.f64 	%fd579, %fd578, %fd2;
	cvt.rn.f32.f64 	%f37, %fd579;
	mul.f32 	%f6087, %f37, 0f3F22F983;
	cvt.rni.s32.f32 	%r18931, %f6087;
	cvt.rn.f32.s32 	%f6088, %r18931;
	fma.rn.f32 	%f6089, %f6088, 0fBFC90FDA, %f37;
	fma.rn.f32 	%f6090, %f6088, 0fB3A22168, %f6089;
	fma.rn.f32 	%f10336, %f6088, 0fA7C234C5, %f6090;
	abs.f32 	%f39, %f37;
	setp.ltu.f32 	%p2114, %f39, 0f47CE4780;
	mov.u32 	%r18031, %r18931;
	mov.f32 	%f10111, %f10336;
	@%p2114 bra 	$L__BB0_73;
	setp.eq.f32 	%p2115, %f39, 0f7F800000;
	@%p2115 bra 	$L__BB0_72;
	mov.b32 	%r122, %f37;
	shl.b32 	%r12482, %r122, 8;
	or.b32  	%r123, %r12482, -2147483648;
	mov.b64 	%rd8656, 0;
	mov.b32 	%r18028, 0;
	mov.u64 	%rd8654, __cudart_i2opi_f;
	mov.u64 	%rd8655, %rd10;
$L__BB0_68:
	.pragma "nounroll";
	ld.global.nc.u32 	%r12483, [%rd8654];
	mad.wide.u32 	%rd6620, %r12483, %r123, %rd8656;
	shr.u64 	%rd8656, %rd6620, 32;
	st.local.u32 	[%rd8655], %rd6620;
	add.s32 	%r18028, %r18028, 1;
	add.s64 	%rd8655, %rd8655, 4;
	add.s64 	%rd8654, %rd8654, 4;
	setp.ne.s32 	%p2116, %r18028, 6;
	@%p2116 bra 	$L__BB0_68;
	shr.u32 	%r12484, %r122, 23;
	st.local.u32 	[%rd10+24], %rd8656;
	and.b32  	%r126, %r12484, 31;
	and.b32  	%r12485, %r12484, 224;
	add.s32 	%r12486, %r12485, -128;
	shr.u32 	%r12487, %r12486, 5;
	mul.wide.u32 	%rd6621, %r12487, 4;
	sub.s64 	%rd76, %rd10, %rd6621;
	ld.local.u32 	%r18029, [%rd76+24];
	ld.local.u32 	%r18030, [%rd76+20];
	setp.eq.s32 	%p2117, %r126, 0;
	@%p2117 bra 	$L__BB0_71;
	shf.l.wrap.b32 	%r18029, %r18030, %r18029, %r126;
	ld.local.u32 	%r12488, [%rd76+16];
	shf.l.wrap.b32 	%r18030, %r12488, %r18030, %r126;
$L__BB0_71:
	shr.u32 	%r12489, %r18029, 30;
	shf.l.wrap.b32 	%r12490, %r18030, %r18029, 2;
	shl.b32 	%r12491, %r18030, 2;
	shr.u32 	%r12492, %r12490, 31;
	add.s32 	%r12493, %r12492, %r12489;
	neg.s32 	%r12494, %r12493;
	setp.lt.s32 	%p2118, %r122, 0;
	selp.b32 	%r18031, %r12494, %r12493, %p2118;
	xor.b32  	%r12495, %r12490, %r122;
	shr.s32 	%r12496, %r12490, 31;
	xor.b32  	%r12497, %r12496, %r12490;
	xor.b32  	%r12498, %r12496, %r12491;
	cvt.u64.u32 	%rd6622, %r12497;
	shl.b64 	%rd6623, %rd6622, 32;
	cvt.u64.u32 	%rd6624, %r12498;
	or.b64  	%rd6625, %rd6623, %rd6624;
	cvt.rn.f64.s64 	%fd580, %rd6625;
	mul.f64 	%fd581, %fd580, 0d3BF921FB54442D19;
	cvt.rn.f32.f64 	%f6091, %fd581;
	neg.f32 	%f6092, %f6091;
	setp.lt.s32 	%p2119, %r12495, 0;
	selp.f32 	%f10111, %f6092, %f6091, %p2119;
	bra.uni 	$L__BB0_73;
$L__BB0_72:
	mov.f32 	%f6093, 0f00000000;
	mul.rn.f32 	%f10111, %f37, %f6093;
	mov.b32 	%r18031, 0;
$L__BB0_73:
	setp.ltu.f32 	%p2120, %f39, 0f47CE4780;
	add.s32 	%r12500, %r18031, 1;
	mul.rn.f32 	%f6095, %f10111, %f10111;
	and.b32  	%r12501, %r18031, 1;
	setp.eq.b32 	%p2121, %r12501, 1;
	selp.f32 	%f6096, %f10111, 0f3F800000, %p2121;
	fma.rn.f32 	%f6097, %f6095, %f6096, 0f00000000;
	fma.rn.f32 	%f6098, %f6095, 0f37CBAC00, 0fBAB607ED;
	selp.f32 	%f6099, 0fB94D4153, %f6098, %p2121;
	selp.f32 	%f6100, 0f3C0885E4, 0f3D2AAABB, %p2121;
	fma.rn.f32 	%f6101, %f6099, %f6095, %f6100;
	selp.f32 	%f6102, 0fBE2AAAA8, 0fBEFFFFFF, %p2121;
	fma.rn.f32 	%f6103, %f6101, %f6095, %f6102;
	fma.rn.f32 	%f6104, %f6103, %f6097, %f6096;
	and.b32  	%r12502, %r12500, 2;
	setp.eq.s32 	%p2122, %r12502, 0;
	mov.f32 	%f6105, 0f00000000;
	sub.f32 	%f6106, %f6105, %f6104;
	selp.f32 	%f6094, %f6104, %f6106, %p2122;
	// begin inline asm
	{  cvt.rn.f16.f32 %rs3418, %f6094;}

	// end inline asm
	mov.u32 	%r18035, %r18931;
	mov.f32 	%f10112, %f10336;
	@%p2120 bra 	$L__BB0_81;
	setp.eq.f32 	%p2123, %f39, 0f7F800000;
	@%p2123 bra 	$L__BB0_80;
	mov.b32 	%r135, %f37;
	shl.b32 	%r12504, %r135, 8;
	or.b32  	%r136, %r12504, -2147483648;
	mov.b64 	%rd8659, 0;
	mov.b32 	%r18032, 0;
	mov.u64 	%rd8657, __cudart_i2opi_f;
	mov.u64 	%rd8658, %rd9;
$L__BB0_76:
	.pragma "nounroll";
	ld.global.nc.u32 	%r12505, [%rd8657];
	mad.wide.u32 	%rd6628, %r12505, %r136, %rd8659;
	shr.u64 	%rd8659, %rd6628, 32;
	st.local.u32 	[%rd8658], %rd6628;
	add.s32 	%r18032, %r18032, 1;
	add.s64 	%rd8658, %rd8658, 4;
	add.s64 	%rd8657, %rd8657, 4;
	setp.ne.s32 	%p2124, %r18032, 6;
	@%p2124 bra 	$L__BB0_76;
	shr.u32 	%r12506, %r135, 23;
	st.local.u32 	[%rd9+24], %rd8659;
	and.b32  	%r139, %r12506, 31;
	and.b32  	%r12507, %r12506, 224;
	add.s32 	%r12508, %r12507, -128;
	shr.u32 	%r12509, %r12508, 5;
	mul.wide.u32 	%rd6629, %r12509, 4;
	sub.s64 	%rd83, %rd9, %rd6629;
	ld.local.u32 	%r18033, [%rd83+24];
	ld.local.u32 	%r18034, [%rd83+20];
	setp.eq.s32 	%p2125, %r139, 0;
	@%p2125 bra 	$L__BB0_79;
	shf.l.wrap.b32 	%r18033, %r18034, %r18033, %r139;
	ld.local.u32 	%r12510, [%rd83+16];
	shf.l.wrap.b32 	%r18034, %r12510, %r18034, %r139;
$L__BB0_79:
	shr.u32 	%r12511, %r18033, 30;
	shf.l.wrap.b32 	%r12512, %r18034, %r18033, 2;
	shl.b32 	%r12513, %r18034, 2;
	shr.u32 	%r12514, %r12512, 31;
	add.s32 	%r12515, %r12514, %r12511;
	neg.s32 	%r12516, %r12515;
	setp.lt.s32 	%p2126, %r135, 0;
	selp.b32 	%r18035, %r12516, %r12515, %p2126;
	xor.b32  	%r12517, %r12512, %r135;
	shr.s32 	%r12518, %r12512, 31;
	xor.b32  	%r12519, %r12518, %r12512;
	xor.b32  	%r12520, %r12518, %r12513;
	cvt.u64.u32 	%rd6630, %r12519;
	shl.b64 	%rd6631, %rd6630, 32;
	cvt.u64.u32 	%rd6632, %r12520;
	or.b64  	%rd6633, %rd6631, %rd6632;
	cvt.rn.f64.s64 	%fd582, %rd6633;
	mul.f64 	%fd583, %fd582, 0d3BF921FB54442D19;
	cvt.rn.f32.f64 	%f6107, %fd583;
	neg.f32 	%f6108, %f6107;
	setp.lt.s32 	%p2127, %r12517, 0;
	selp.f32 	%f10112, %f6108, %f6107, %p2127;
	bra.uni 	$L__BB0_81;
$L__BB0_80:
	mov.f32 	%f6109, 0f00000000;
	mul.rn.f32 	%f10112, %f37, %f6109;
	mov.b32 	%r18035, 0;
$L__BB0_81:
	mul.rn.f32 	%f6111, %f10112, %f10112;
	and.b32  	%r12522, %r18035, 1;
	setp.eq.b32 	%p2128, %r12522, 1;
	selp.f32 	%f6112, 0f3F800000, %f10112, %p2128;
	fma.rn.f32 	%f6113, %f6111, %f6112, 0f00000000;
	fma.rn.f32 	%f6114, %f6111, 0f37CBAC00, 0fBAB607ED;
	selp.f32 	%f6115, %f6114, 0fB94D4153, %p2128;
	selp.f32 	%f6116, 0f3D2AAABB, 0f3C0885E4, %p2128;
	fma.rn.f32 	%f6117, %f6115, %f6111, %f6116;
	selp.f32 	%f6118, 0fBEFFFFFF, 0fBE2AAAA8, %p2128;
	fma.rn.f32 	%f6119, %f6117, %f6111, %f6118;
	fma.rn.f32 	%f6120, %f6119, %f6113, %f6112;
	and.b32  	%r12523, %r18035, 2;
	setp.eq.s32 	%p2129, %r12523, 0;
	mov.f32 	%f6121, 0f00000000;
	sub.f32 	%f6122, %f6121, %f6120;
	selp.f32 	%f6110, %f6120, %f6122, %p2129;
	// begin inline asm
	{  cvt.rn.f16.f32 %rs3419, %f6110;}

	// end inline asm
	ld.global.u16 	%rs3427, [%rd40+128];
	ld.global.u16 	%rs3421, [%rd41+128];
	// begin inline asm
	{mul.f16 %rs3420,%rs3421,%rs3419;
}
	// end inline asm
	// begin inline asm
	{mul.f16 %rs3423,%rs3340,%rs3420;
}
	// end inline asm
	// begin inline asm
	{fma.rn.f16 %rs3426,%rs3427,%rs3418,%rs3423;
}
	// end inline asm
	st.shared.u16 	[%r39+128], %rs3426;
	// begin inline asm
	{mul.f16 %rs3430,%rs3421,%rs3418;
}
	// end inline asm
	// begin inline asm
	{fma.rn.f16 %rs3433,%rs3427,%rs3419,%rs3430;
}
	// end inline asm
	st.shared.u16 	[%r39+8320], %rs3433;
	mul.f64 	%fd584, %fd1, 0dC03F6A7A2955385E;
	div.rn.f64 	%fd585, %fd584, %fd2;
	cvt.rn.f32.f64 	%f46, %fd585;
	mul.f32 	%f6123, %f46, 0f3F22F983;
	cvt.rni.s32.f32 	%r18939, %f6123;
	cvt.rn.f32.s32 	%f6124, %r18939;
	fma.rn.f32 	%f6125, %f6124, 0fBFC90FDA, %f46;
	fma.rn.f32 	%f6126, %f6124, 0fB3A22168, %f6125;
	fma.rn.f32 	%f10338, %f6124, 0fA7C234C5, %f6126;
	abs.f32 	%f48, %f46;
	setp.ltu.f32 	%p2130, %f48, 0f47CE4780;
	mov.u32 	%r18039, %r18939;
	mov.f32 	%f10113, %f10338;
	@%p2130 bra 	$L__BB0_89;
	setp.eq.f32 	%p2131, %f48, 0f7F800000;
	@%p2131 bra 	$L__BB0_88;
	mov.b32 	%r149, %f46;
	shl.b32 	%r12525, %r149, 8;
	or.b32  	%r150, %r12525, -2147483648;
	mov.b64 	%rd8662, 0;
	mov.b32 	%r18036, 0;
	mov.u64 	%rd8660, __cudart_i2opi_f;
	mov.u64 	%rd8661, %rd10;
$L__BB0_84:
	.pragma "nounroll";
	ld.global.nc.u32 	%r12526, [%rd8660];
	mad.wide.u32 	%rd6636, %r12526, %r150, %rd8662;
	shr.u64 	%rd8662, %rd6636, 32;
	st.local.u32 	[%rd8661], %rd6636;
	add.s32 	%r18036, %r18036, 1;
	add.s64 	%rd8661, %rd8661, 4;
	add.s64 	%rd8660, %rd8660, 4;
	setp.ne.s32 	%p2132, %r18036, 6;
	@%p2132 bra 	$L__BB0_84;
	shr.u32 	%r12527, %r149, 23;
	st.local.u32 	[%rd10+24], %rd8662;
	and.b32  	%r153, %r12527, 31;
	and.b32  	%r12528, %r12527, 224;
	add.s32 	%r12529, %r12528, -128;
	shr.u32 	%r12530, %r12529, 5;
	mul.wide.u32 	%rd6637, %r12530, 4;
	sub.s64 	%rd90, %rd10, %rd6637;
	ld.local.u32 	%r18037, [%rd90+24];
	ld.local.u32 	%r18038, [%rd90+20];
	setp.eq.s32 	%p2133, %r153, 0;
	@%p2133 bra 	$L__BB0_87;
	shf.l.wrap.b32 	%r18037, %r18038, %r18037, %r153;
	ld.local.u32 	%r12531, [%rd90+16];
	shf.l.wrap.b32 	%r18038, %r12531, %r18038, %r153;
$L__BB0_87:
	shr.u32 	%r12532, %r18037, 30;
	shf.l.wrap.b32 	%r12533, %r18038, %r18037, 2;
	shl.b32 	%r12534, %r18038, 2;
	shr.u32 	%r12535, %r12533, 31;
	add.s32 	%r12536, %r12535, %r12532;
	neg.s32 	%r12537, %r12536;
	setp.lt.s32 	%p2134, %r149, 0;
	selp.b32 	%r18039, %r12537, %r12536, %p2134;
	xor.b32  	%r12538, %r12533, %r149;
	shr.s32 	%r12539, %r12533, 31;
	xor.b32  	%r12540, %r12539, %r12533;
	xor.b32  	%r12541, %r12539, %r12534;
	cvt.u64.u32 	%rd6638, %r12540;
	shl.b64 	%rd6639, %rd6638, 32;
	cvt.u64.u32 	%rd6640, %r12541;
	or.b64  	%rd6641, %rd6639, %rd6640;
	cvt.rn.f64.s64 	%fd586, %rd6641;
	mul.f64 	%fd587, %fd586, 0d3BF921FB54442D19;
	cvt.rn.f32.f64 	%f6127, %fd587;
	neg.f32 	%f6128, %f6127;
	setp.lt.s32 	%p2135, %r12538, 0;
	selp.f32 	%f10113, %f6128, %f6127, %p2135;
	bra.uni 	$L__BB0_89;
$L__BB0_88:
	mov.f32 	%f6129, 0f00000000;
	mul.rn.f32 	%f10113, %f46, %f6129;
	mov.b32 	%r18039, 0;
$L__BB0_89:
	setp.ltu.f32 	%p2136, %f48, 0f47CE4780;
	add.s32 	%r12543, %r18039, 1;
	mul.rn.f32 	%f6131, %f10113, %f10113;
	and.b32  	%r12544, %r18039, 1;
	setp.eq.b32 	%p2137, %r12544, 1;
	selp.f32 	%f6132, %f10113, 0f3F800000, %p2137;
	fma.rn.f32 	%f6133, %f6131, %f6132, 0f00000000;
	fma.rn.f32 	%f6134, %f6131, 0f37CBAC00, 0fBAB607ED;
	selp.f32 	%f6135, 0fB94D4153, %f6134, %p2137;
	selp.f32 	%f6136, 0f3C0885E4, 0f3D2AAABB, %p2137;
	fma.rn.f32 	%f6137, %f6135, %f6131, %f6136;
	selp.f32 	%f6138, 0fBE2AAAA8, 0fBEFFFFFF, %p2137;
	fma.rn.f32 	%f6139, %f6137, %f6131, %f6138;
	fma.rn.f32 	%f6140, %f6139, %f6133, %f6132;
	and.b32  	%r12545, %r12543, 2;
	setp.eq.s32 	%p2138, %r12545, 0;
	mov.f32 	%f6141, 0f00000000;
	sub.f32 	%f6142, %f6141, %f6140;
	selp.f32 	%f6130, %f6140, %f6142, %p2138;
	// begin inline asm
	{  cvt.rn.f16.f32 %rs3437, %f6130;}

	// end inline asm
	mov.u32 	%r18043, %r18939;
	mov.f32 	%f10114, %f10338;
	@%p2136 bra 	$L__BB0_97;
	setp.eq.f32 	%p2139, %f48, 0f7F800000;
	@%p2139 bra 	$L__BB0_96;
	mov.b32 	%r162, %f46;
	shl.b32 	%r12547, %r162, 8;
	or.b32  	%r163, %r12547, -2147483648;
	mov.b64 	%rd8665, 0;
	mov.b32 	%r18040, 0;
	mov.u64 	%rd8663, __cudart_i2opi_f;
	mov.u64 	%rd8664, %rd9;
$L__BB0_92:
	.pragma "nounroll";
	ld.global.nc.u32 	%r12548, [%rd8663];
	mad.wide.u32 	%rd6644, %r12548, %r163, %rd8665;
	shr.u64 	%rd8665, %rd6644, 32;
	st.local.u32 	[%rd8664], %rd6644;
	add.s32 	%r18040, %r18040, 1;
	add.s64 	%rd8664, %rd8664, 4;
	add.s64 	%rd8663, %rd8663, 4;
	setp.ne.s32 	%p2140, %r18040, 6;
	@%p2140 bra 	$L__BB0_92;
	shr.u32 	%r12549, %r162, 23;
	st.local.u32 	[%rd9+24], %rd8665;
	and.b32  	%r166, %r12549, 31;
	and.b32  	%r12550, %r12549, 224;
	add.s32 	%r12551, %r12550, -128;
	shr.u32 	%r12552, %r12551, 5;
	mul.wide.u32 	%rd6645, %r12552, 4;
	sub.s64 	%rd97, %rd9, %rd6645;
	ld.local.u32 	%r18041, [%rd97+24];
	ld.local.u32 	%r18042, [%rd97+20];
	setp.eq.s32 	%p2141, %r166, 0;
	@%p2141 bra 	$L__BB0_95;
	shf.l.wrap.b32 	%r18041, %r18042, %r18041, %r166;
	ld.local.u32 	%r12553, [%rd97+16];
	shf.l.wrap.b32 	%r18042, %r12553, %r18042, %r166;
$L__BB0_95:
	shr.u32 	%r12554, %r18041, 30;
	shf.l.wrap.b32 	%r12555, %r18042, %r18041, 2;
	shl.b32 	%r12556, %r18042, 2;
	shr.u32 	%r12557, %r12555, 31;
	add.s32 	%r12558, %r12557, %r12554;
	neg.s32 	%r12559, %r12558;
	setp.lt.s32 	%p2142, %r162, 0;
	selp.b32 	%r18043, %r12559, %r12558, %p2142;
	xor.b32  	%r12560, %r12555, %r162;
	shr.s32 	%r12561, %r12555, 31;
	xor.b32  	%r12562, %r12561, %r12555;
	xor.b32  	%r12563, %r12561, %r12556;
	cvt.u64.u32 	%rd6646, %r12562;
	shl.b64 	%rd6647, %rd6646, 32;
	cvt.u64.u32 	%rd6648, %r12563;
	or.b64  	%rd6649, %rd6647, %rd6648;
	cvt.rn.f64.s64 	%fd588, %rd6649;
	mul.f64 	%fd589, %fd588, 0d3BF921FB54442D19;
	cvt.rn.f32.f64 	%f6143, %fd589;
	neg.f32 	%f6144, %f6143;
	setp.lt.s32 	%p2143, %r12560, 0;
	selp.f32 	%f10114, %f6144, %f6143, %p2143;
	bra.uni 	$L__BB0_97;
$L__BB0_96:
	mov.f32 	%f6145, 0f00000000;
	mul.rn.f32 	%f10114, %f46, %f6145;
	mov.b32 	%r18043, 0;
$L__BB0_97:
	mul.rn.f32 	%f6147, %f10114, %f10114;
	and.b32  	%r12565, %r18043, 1;
	setp.eq.b32 	%p2144, %r12565, 1;
	selp.f32 	%f6148, 0f3F800000, %f10114, %p2144;
	fma.rn.f32 	%f6149, %f6147, %f6148, 0f00000000;
	fma.rn.f32 	%f6150, %f6147, 0f37CBAC00, 0fBAB607ED;
	selp.f32 	%f6151, %f6150, 0fB94D4153, %p2144;
	selp.f32 	%f6152, 0f3D2AAABB, 0f3C0885E4, %p2144;
	fma.rn.f32 	%f6153, %f6151, %f6147, %f6152;
	selp.f32 	%f6154, 0fBEFFFFFF, 0fBE2AAAA8, %p2144;
	fma.rn.f32 	%f6155, %f6153, %f6147, %f6154;
	fma.rn.f32 	%f6156, %f6155, %f6149, %f6148;
	and.b32  	%r12566, %r18043, 2;
	setp.eq.s32 	%p2145, %r12566, 0;
	mov.f32 	%f6157, 0f00000000;
	sub.f32 	%f6158, %f6157, %f6156;
	selp.f32 	%f6146, %f6156, %f6158, %p2145;
	// begin inline asm
	{  cvt.rn.f16.f32 %rs3438, %f6146;}

	// end inline asm
	ld.global.u16 	%rs3446, [%rd40+160];
	ld.global.u16 	%rs3440, [%rd41+160];
	// begin inline asm
	{mul.f16 %rs3439,%rs3440,%rs3438;
}
	// end inline asm
	// begin inline asm
	{mul.f16 %rs3442,%rs3340,%rs3439;
}
	// end inline asm
	// begin inline asm
	{fma.rn.f16 %rs3445,%rs3446,%rs3437,%rs3442;
}
	// end inline asm
	st.shared.u16 	[%r39+160], %rs3445;
	// begin inline asm
	{mul.f16 %rs3449,%rs3440,%rs3437;
}
	// end inline asm
	// begin inline asm
	{fma.rn.f16 %rs3452,%rs3446,%rs3438,%rs3449;
}
	// end inline asm
	st.shared.u16 	[%r39+8352], %rs3452;
	mul.f64 	%fd590, %fd1, 0dC042D97C7F3321D2;
	div.rn.f64 	%fd591, %fd590, %fd2;
	cvt.rn.f32.f64 	%f55, %fd591;
	mul.f32 	%f6159, %f55, 0f3F22F983;
	cvt.rni.s32.f32 	%r18947, %f6159;
	cvt.rn.f32.s32 	%f6160, %r18947;
	fma.rn.f32 	%f6161, %f6160, 0fBFC90FDA, %f55;
	fma.rn.f32 	%f6162, %f6160, 0fB3A22168, %f6161;
	fma.rn.f32 	%f10340, %f6160, 0fA7C234C5, %f6162;
	abs.f32 	%f57, %f55;
	setp.ltu.f32 	%p2146, %f57, 0f47CE4780;
	mov.u32 	%r18047, %r18947;
	mov.f32 	%f10115, %f10340;
	@%p2146 bra 	$L__BB0_105;
	setp.eq.f32 	%p2147, %f57, 0f7F800000;
	@%p2147 bra 	$L__BB0_104;
	mov.b32 	%r176, %f55;
	shl.b32 	%r12568, %r176, 8;
	or.b32  	%r177, %r12568, -2147483648;
	mov.b64 	%rd8668, 0;
	mov.b32 	%r18044, 0;
	mov.u64 	%rd8666, __cudart_i2opi_f;
	mov.u64 	%rd8667, %rd10;
$L__BB0_100:
	.pragma "nounroll";
	ld.global.nc.u32 	%r12569, [%rd8666];
	mad.wide.u32 	%rd6652, %r12569, %r177, %rd8668;
	shr.u64 	%rd8668, %rd6652, 32;
	st.local.u32 	[%rd8667], %rd6652;
	add.s32 	%r18044, %r18044, 1;
	add.s64 	%rd8667, %rd8667, 4;
	add.s64 	%rd8666, %rd8666, 4;
	setp.ne.s32 	%p2148, %r18044, 6;
	@%p2148 bra 	$L__BB0_100;
	shr.u32 	%r12570, %r176, 23;
	st.local.u32 	[%rd10+24], %rd8668;
	and.b32  	%r180, %r12570, 31;
	and.b32  	%r12571, %r12570, 224;
	add.s32 	%r12572, %r12571, -128;
	shr.u32 	%r12573, %r12572, 5;
	mul.wide.u32 	%rd6653, %r12573, 4;
	sub.s64 	%rd104, %rd10, %rd6653;
	ld.local.u32 	%r18045, [%rd104+24];
	ld.local.u32 	%r18046, [%rd104+20];
	setp.eq.s32 	%p2149, %r180, 0;
	@%p2149 bra 	$L__BB0_103;
	shf.l.wrap.b32 	%r18045, %r18046, %r18045, %r180;
	ld.local.u32 	%r12574, [%rd104+16];
	shf.l.wrap.b32 	%r18046, %r12574, %r18046, %r180;
$L__BB0_103:
	shr.u32 	%r12575, %r18045, 30;
	shf.l.wrap.b32 	%r12576, %r18046, %r18045, 2;
	shl.b32 	%r12577, %r18046, 2;
	shr.u32 	%r12578, %r12576, 31;
	add.s32 	%r12579, %r12578, %r12575;
	neg.s32 	%r12580, %r12579;
	setp.lt.s32 	%p2150, %r176, 0;
	selp.b32 	%r18047, %r12580, %r12579, %p2150;
	xor.b32  	%r12581, %r12576, %r176;
	shr.s32 	%r12582, %r12576, 31;
	xor.b32  	%r12583, %r12582, %r12576;
	xor.b32  	%r12584, %r12582, %r12577;
	cvt.u64.u32 	%rd6654, %r12583;
	shl.b64 	%rd6655, %rd6654, 32;
	cvt.u64.u32 	%rd6656, %r12584;
	or.b64  	%rd6657, %rd6655, %rd6656;
	cvt.rn.f64.s64 	%fd592, %rd6657;
	mul.f64 	%fd593, %fd592, 0d3BF921FB54442D19;
	cvt.rn.f32.f64 	%f6163, %fd593;
	neg.f32 	%f6164, %f6163;
	setp.lt.s32 	%p2151, %r12581, 0;
	selp.f32 	%f10115, %f6164, %f6163, %p2151;
	bra.uni 	$L__BB0_105;
$L__BB0_104:
	mov.f32 	%f6165, 0f00000000;
	mul.rn.f32 	%f10115, %f55, %f6165;
	mov.b32 	%r18047, 0;
$L__BB0_105:
	setp.ltu.f32 	%p2152, %f57, 0f47CE4780;
	add.s32 	%r12586, %r18047, 1;
	mul.rn.f32 	%f6167, %f10115, %f10115;
	and.b32  	%r12587, %r18047, 1;
	setp.eq.b32 	%p2153, %r12587, 1;
	selp.f32 	%f6168, %f10115, 0f3F800000, %p2153;
	fma.rn.f32 	%f6169, %f6167, %f6168, 0f00000000;
	fma.rn.f32 	%f6170, %f6167, 0f37CBAC00, 0fBAB607ED;
	selp.f32 	%f6171, 0fB94D4153, %f6170, %p2153;
	selp.f32 	%f6172, 0f3C0885E4, 0f3D2AAABB, %p2153;
	fma.rn.f32 	%f6173, %f6171, %f6167, %f6172;
	selp.f32 	%f6174, 0fBE2AAAA8, 0fBEFFFFFF, %p2153;
	fma.rn.f32 	%f6175, %f6173, %f6167, %f6174;
	fma.rn.f32 	%f6176, %f6175, %f6169, %f6168;
	and.b32  	%r12588, %r12586, 2;
	setp.eq.s32 	%p2154, %r12588, 0;
	mov.f32 	%f6177, 0f00000000;
	sub.f32 	%f6178, %f6177, %f6176;
	selp.f32 	%f6166, %f6176, %f6178, %p2154;
	// begin inline asm
	{  cvt.rn.f16.f32 %rs3456, %f6166;}

	// end inline asm
	mov.u32 	%r18051, %r18947;
	mov.f32 	%f10116, %f10340;
	@%p2152 bra 	$L__BB0_113;
	setp.eq.f32 	%p2155, %f57, 0f7F800000;
	@%p2155 bra 	$L__BB0_112;
	mov.b32 	%r189, %f55;
	shl.b32 	%r12590, %r189, 8;
	or.b32  	%r190, %r12590, -2147483648;
	mov.b64 	%rd8671, 0;
	mov.b32 	%r18048, 0;
	mov.u64 	%rd8669, __cudart_i2opi_f;
	mov.u64 	%rd8670, %rd9;
$L__BB0_108:
	.pragma "nounroll";
	ld.global.nc.u32 	%r12591, [%rd8669];
	mad.wide.u32 	%rd6660, %r12591, %r190, %rd8671;
	shr.u64 	%rd8671, %rd6660, 32;
	st.local.u32 	[%rd8670], %rd6660;
	add.s32 	%r18048, %r18048, 1;
	add.s64 	%rd8670, %rd8670, 4;
	add.s64 	%rd8669, %rd8669, 4;
	setp.ne.s32 	%p2156, %r18048, 6;
	@%p2156 bra 	$L__BB0_108;
	shr.u32 	%r12592, %r189, 23;
	st.local.u32 	[%rd9+24], %rd8671;
	and.b32  	%r193, %r12592, 31;
	and.b32  	%r12593, %r12592, 224;
	add.s32 	%r12594, %r12593, -128;
	shr.u32 	%r12595, %r12594, 5;
	mul.wide.u32 	%rd6661, %r12595, 4;
	sub.s64 	%rd111, %rd9, %rd6661;
	ld.local.u32 	%r18049, [%rd111+24];
	ld.local.u32 	%r18050, [%rd111+20];
	setp.eq.s32 	%p2157, %r193, 0;
	@%p2157 bra 	$L__BB0_111;
	shf.l.wrap.b32 	%r18049, %r18050, %r18049, %r193;
	ld.local.u32 	%r12596, [%rd111+16];
	shf.l.wrap.b32 	%r18050, %r12596, %r18050, %r193;
$L__BB0_111:
	shr.u32 	%r12597, %r18049, 30;
	shf.l.wrap.b32 	%r12598, %r18050, %r18049, 2;
	shl.b32 	%r12599, %r18050, 2;
	shr.u32 	%r12600, %r12598, 31;
	add.s32 	%r12601, %r12600, %r12597;
	neg.s32 	%r12602, %r12601;
	setp.lt.s32 	%p2158, %r189, 0;
	selp.b32 	%r18051, %r12602, %r12601, %p2158;
	xor.b32  	%r12603, %r12598, %r189;
	shr.s32 	%r12604, %r12598, 31;
	xor.b32  	%r12605, %r12604, %r12598;
	xor.b32  	%r12606, %r12604, %r12599;
	cvt.u64.u32 	%rd6662, %r12605;
	shl.b64 	%rd6663, %rd6662, 32;
	cvt.u64.u32 	%rd6664, %r12606;
	or.b64  	%rd6665, %rd6663, %rd6664;
	cvt.rn.f64.s64 	%fd594, %rd6665;
	mul.f64 	%fd595, %fd594, 0d3BF921FB54442D19;
	cvt.rn.f32.f64 	%f6179, %fd595;
	neg.f32 	%f6180, %f6179;
	setp.lt.s32 	%p2159, %r12603, 0;
	selp.f32 	%f10116, %f6180, %f6179, %p2159;
	bra.uni 	$L__BB0_113;
$L__BB0_112:
	mov.f32 	%f6181, 0f00000000;
	mul.rn.f32 	%f10116, %f55, %f6181;
	mov.b32 	%r18051, 0;
$L__BB0_113:
	mul.rn.f32 	%f6183, %f10116, %f10116;
	and.b32  	%r12608, %r18051, 1;
	setp.eq.b32 	%p2160, %r12608, 1;
	selp.f32 	%f6184, 0f3F800000, %f10116, %p2160;
	fma.rn.f32 	%f6185, %f6183, %f6184, 0f00000000;
	fma.rn.f32 	%f6186, %f6183, 0f37CBAC00, 0fBAB607ED;
	selp.f32 	%f6187, %f6186, 0fB94D4153, %p2160;
	selp.f32 	%f6188, 0f3D2AAABB, 0f3C0885E4, %p2160;
	fma.rn.f32 	%f6189, %f6187, %f6183, %f6188;
	selp.f32 	%f6190, 0fBEFFFFFF, 0fBE2AAAA8, %p2160;
	fma.rn.f32 	%f6191, %f6189, %f6183, %f6190;
	fma.rn.f32 	%f6192, %f6191, %f6185, %f6184;
	and.b32  	%r12609, %r18051, 2;
	setp.eq.s32 	%p2161, %r12609, 0;
	mov.f32 	%f6193, 0f00000000;
	sub.f32 	%f6194, %f6193, %f6192;
	selp.f32 	%f6182, %f6192, %f6194, %p2161;
	// begin inline asm
	{  cvt.rn.f16.f32 %rs3457, %f6182;}

	// end inline asm
	ld.global.u16 	%rs3465, [%rd40+192];
	ld.global.u16 	%rs3459, [%rd41+192];
	// begin inline asm
	{mul.f16 %rs3458,%rs3459,%rs3457;
}
	// end inline asm
	// begin inline asm
	{mul.f16 %rs3461,%rs3340,%rs3458;
}
	// end inline asm
	// begin inline asm
	{fma.rn.f16 %rs3464,%rs3465,%rs3456,%rs3461;
}
	// end inline asm
	st.shared.u16 	[%r39+192], %rs3464;
	// begin inline asm
	{mul.f16 %rs3468,%rs3459,%rs3456;
}
	// end inline asm
	// begin inline asm
	{fma.rn.f16 %rs3471,%rs3465,%rs3457,%rs3468;
}
	// end inline asm
	st.shared.u16 	[%r39+8384], %rs3471;
	mul.f64 	%fd596, %fd1, 0dC045FDBBE9BBA775;
	div.rn.f64 	%fd597, %fd596, %fd2;
	cvt.rn.f32.f64 	%f64, %fd597;
	mul.f32 	%f6195, %f64, 0f3F22F983;
	cvt.rni.s32.f32 	%r18955, %f6195;
	cvt.rn.f32.s32 	%f6196, %r18955;
	fma.rn.f32 	%f6197, %f6196, 0fBFC90FDA, %f64;
	fma.rn.f32 	%f6198, %f6196, 0fB3A22168, %f6197;
	fma.rn.f32 	%f10342, %f6196, 0fA7C234C5, %f6198;
	abs.f32 	%f66, %f64;
	setp.ltu.f32 	%p2162, %f66, 0f47CE4780;
	mov.u32 	%r18055, %r18955;
	mov.f32 	%f10117, %f10342;
	@%p2162 bra 	$L__BB0_121;
	setp.eq.f32 	%p2163, %f66, 0f7F800000;
	@%p2163 bra 	$L__BB0_120;
	mov.b32 	%r203, %f64;
	shl.b32 	%r12611, %r203, 8;
	or.b32  	%r204, %r12611, -2147483648;
	mov.b64 	%rd8674, 0;
	mov.b32 	%r18052, 0;
	mov.u64 	%rd8672, __cudart_i2opi_f;
	mov.u64 	%rd8673, %rd10;
$L__BB0_116:
	.pragma "nounroll";
	ld.global.nc.u32 	%r12612, [%rd8672];
	mad.wide.u32 	%rd6668, %r12612, %r204, %rd8674;
	shr.u64 	%rd8674, %rd6668, 32;
	st.local.u32 	[%rd8673], %rd6668;
	add.s32 	%r18052, %r18052, 1;
	add.s64 	%rd8673, %rd8673, 4;
	add.s64 	%rd8672, %rd8672, 4;
	setp.ne.s32 	%p2164, %r18052, 6;
	@%p2164 bra 	$L__BB0_116;
	shr.u32 	%r12613, %r203, 23;
	st.local.u32 	[%rd10+24], %rd8674;
	and.b32  	%r207, %r12613, 31;
	and.b32  	%r12614, %r12613, 224;
	add.s32 	%r12615, %r12614, -128;
	shr.u32 	%r12616, %r12615, 5;
	mul.wide.u32 	%rd6669, %r12616, 4;
	sub.s64 	%rd118, %rd10, %rd6669;
	ld.local.u32 	%r18053, [%rd118+24];
	ld.local.u32 	%r18054, [%rd118+20];
	setp.eq.s32 	%p2165, %r207, 0;
	@%p2165 bra 	$L__BB0_119;
	shf.l.wrap.b32 	%r18053, %r18054, %r18053, %r207;
	ld.local.u32 	%r12617, [%rd118+16];
	shf.l.wrap.b32 	%r18054, %r12617, %r18054, %r207;
$L__BB0_119:
	shr.u32 	%r12618, %r18053, 30;
	shf.l.wrap.b32 	%r12619, %r18054, %r18053, 2;
	shl.b32 	%r12620, %r18054, 2;
	shr.u32 	%r12621, %r12619, 31;
	add.s32 	%r12622, %r12621, %r12618;
	neg.s32 	%r12623, %r12622;
	setp.lt.s32 	%p2166, %r203, 0;
	selp.b32 	%r18055, %r12623, %r12622, %p2166;
	xor.b32  	%r12624, %r12619, %r203;
	shr.s32 	%r12625, %r12619, 31;
	xor.b32  	%r12626, %r12625, %r12619;
	xor.b32  	%r12627, %r12625, %r12620;
	cvt.u64.u32 	%rd6670, %r12626;
	shl.b64 	%rd6671, %rd6670, 32;
	cvt.u64.u32 	%rd6672, %r12627;
	or.b64  	%rd6673, %rd6671, %rd6672;
	cvt.rn.f64.s64 	%fd598, %rd6673;
	mul.f64 	%fd599, %fd598, 0d3BF921FB54442D19;
	cvt.rn.f32.f64 	%f6199, %fd599;
	neg.f32 	%f6200, %f6199;
	setp.lt.s32 	%p2167, %r12624, 0;
	selp.f32 	%f10117, %f6200, %f6199, %p2167;
	bra.uni 	$L__BB0_121;
$L__BB0_120:
	mov.f32 	%f6201, 0f00000000;
	mul.rn.f32 	%f10117, %f64, %f6201;
	mov.b32 	%r18055, 0;
$L__BB0_121:
	setp.ltu.f32 	%p2168, %f66, 0f47CE4780;
	add.s32 	%r12629, %r18055, 1;
	mul.rn.f32 	%f6203, %f10117, %f10117;
	and.b32  	%r12630, %r18055, 1;
	setp.eq.b32 	%p2169, %r12630, 1;
	selp.f32 	%f6204, %f10117, 0f3F800000, %p2169;
	fma.rn.f32 	%f6205, %f6203, %f6204, 0f00000000;
	fma.rn.f32 	%f6206, %f6203, 0f37CBAC00, 0fBAB607ED;
	selp.f32 	%f6207, 0fB94D4153, %f6206, %p2169;
	selp.f32 	%f6208, 0f3C0885E4, 0f3D2AAABB, %p2169;
	fma.rn.f32 	%f6209, %f6207, %f6203, %f6208;
	selp.f32 	%f6210, 0fBE2AAAA8, 0fBEFFFFFF, %p2169;
	fma.rn.f32 	%f6211, %f6209, %f6203, %f6210;
	fma.rn.f32 	%f6212, %f6211, %f6205, %f6204;
	and.b32  	%r12631, %r12629, 2;
	setp.eq.s32 	%p2170, %r12631, 0;
	mov.f32 	%f6213, 0f00000000;
	sub.f32 	%f6214, %f6213, %f6212;
	selp.f32 	%f6202, %f6212, %f6214, %p2170;
	// begin inline asm
	{  cvt.rn.f16.f32 %rs3475, %f6202;}

	// end inline asm
	mov.u32 	%r18059, %r18955;
	mov.f32 	%f10118, %f10342;
	@%p2168 bra 	$L__BB0_129;
	setp.eq.f32 	%p2171, %f66, 0f7F800000;
	@%p2171 bra 	$L__BB0_128;
	mov.b32 	%r216, %f64;
	shl.b32 	%r12633, %r216, 8;
	or.b32  	%r217, %r12633, -2147483648;
	mov.b64 	%rd8677, 0;
	mov.b32 	%r18056, 0;
	mov.u64 	%rd8675, __cudart_i2opi_f;
	mov.u64 	%rd8676, %rd9;
$L__BB0_124:
	.pragma "nounroll";
	ld.global.nc.u32 	%r12634, [%rd8675];
	mad.wide.u32 	%rd6676, %r12634, %r217, %rd8677;
	shr.u64 	%rd8677, %rd6676, 32;
	st.local.u32 	[%rd8676], %rd6676;
	add.s32 	%r18056, %r18056, 1;
	add.s64 	%rd8676, %rd8676, 4;
	add.s64 	%rd8675, %rd8675, 4;
	setp.ne.s32 	%p2172, %r18056, 6;
	@%p2172 bra 	$L__BB0_124;
	shr.u32 	%r12635, %r216, 23;
	st.local.u32 	[%rd9+24], %rd8677;
	and.b32  	%r220, %r12635, 31;
	and.b32  	%r12636, %r12635, 224;
	add.s32 	%r12637, %r12636, -128;
	shr.u32 	%r12638, %r12637, 5;
	mul.wide.u32 	%rd6677, %r12638, 4;
	sub.s64 	%rd125, %rd9, %rd6677;
	ld.local.u32 	%r18057, [%rd125+24];
	ld.local.u32 	%r18058, [%rd125+20];
	setp.eq.s32 	%p2173, %r220, 0;
	@%p2173 bra 	$L__BB0_127;
	shf.l.wrap.b32 	%r18057, %r18058, %r18057, %r220;
	ld.local.u32 	%r12639, [%rd125+16];
	shf.l.wrap.b32 	%r18058, %r12639, %r18058, %r220;
$L__BB0_127:
	shr.u32 	%r12640, %r18057, 30;
	shf.l.wrap.b32 	%r12641, %r18058, %r18057, 2;
	shl.b32 	%r12642, %r18058, 2;
	shr.u32 	%r12643, %r12641, 31;
	add.s32 	%r12644, %r12643, %r12640;
	neg.s32 	%r12645, %r12644;
	setp.lt.s32 	%p2174, %r216, 0;
	selp.b32 	%r18059, %r12645, %r12644, %p2174;
	xor.b32  	%r12646, %r12641, %r216;
	shr.s32 	%r12647, %r12641, 31;
	xor.b32  	%r12648, %r12647, %r12641;
	xor.b32  	%r12649, %r12647, %r12642;
	cvt.u64.u32 	%rd6678, %r12648;
	shl.b64 	%rd6679, %rd6678, 32;
	cvt.u64.u32 	%rd6680, %r12649;
	or.b64  	%rd6681, %rd6679, %rd6680;
	cvt.rn.f64.s64 	%fd600, %rd6681;
	mul.f64 	%fd601, %fd600, 0d3BF921FB54442D19;
	cvt.rn.f32.f64 	%f6215, %fd601;
	neg.f32 	%f6216, %f6215;
	setp.lt.s32 	%p2175, %r12646, 0;
	selp.f32 	%f10118, %f6216, %f6215, %p2175;
	bra.uni 	$L__BB0_129;
$L__BB0_128:
	mov.f32 	%f6217, 0f00000000;
	mul.rn.f32 	%f10118, %f64, %f6217;
	mov.b32 	%r18059, 0;
$L__BB0_129:
	mul.rn.f32 	%f6219, %f10118, %f10118;
	and.b32  	%r12651, %r18059, 1;
	setp.eq.b32 	%p2176, %r12651, 1;
	selp.f32 	%f6220, 0f3F800000, %f10118, %p2176;
	fma.rn.f32 	%f6221, %f6219, %f6220, 0f00000000;
	fma.rn.f32 	%f6222, %f6219, 0f37CBAC00, 0fBAB607ED;
	selp.f32 	%f6223, %f6222, 0fB94D4153, %p2176;
	selp.f32 	%f6224, 0f3D2AAABB, 0f3C0885E4, %p2176;
	fma.rn.f32 	%f6225, %f6223, %f6219, %f6224;
	selp.f32 	%f6226, 0fBEFFFFFF, 0fBE2AAAA8, %p2176;
	fma.rn.f32 	%f6227, %f6225, %f6219, %f6226;
	fma.rn.f32 	%f6228, %f6227, %f6221, %f6220;
	and.b32  	%r12652, %r18059, 2;
	setp.eq.s32 	%p2177, %r12652, 0;
	mov.f32 	%f6229, 0f00000000;
	sub.f32 	%f6230, %f6229, %f6228;
	selp.f32 	%f6218, %f6228, %f6230, %p2177;
	// begin inline asm
	{  cvt.rn.f16.f32 %rs3476, %f6218;}

	// end inline asm
	ld.global.u16 	%rs3484, [%rd40+224];
	ld.global.u16 	%rs3478, [%rd41+224];
	// begin inline asm
	{mul.f16 %rs3477,%rs3478,%rs3476;
}
	// end inline asm
	// begin inline asm
	{mul.f16 %rs3480,%rs3340,%rs3477;
}
	// end inline asm
	// begin inline asm
	{fma.rn.f16 %rs3483,%rs3484,%rs3475,%rs3480;
}
	// end inline asm
	st.shared.u16 	[%r39+224], %rs3483;
	// begin inline asm
	{mul.f16 %rs3487,%rs3478,%rs3475;
}
	// end inline asm
	// begin inline asm
	{fma.rn.f16 %rs3490,%rs3484,%rs3476,%rs3487;
}
	// end inline asm
	st.shared.u16 	[%r39+8416], %rs3490;
	mul.f64 	%fd602, %fd1, 0dC04921FB54442D18;
	div.rn.f64 	%fd603, %fd602, %fd2;
	cvt.rn.f32.f64 	%f73, %fd603;
	mul.f32 	%f6231, %f73, 0f3F22F983;
	cvt.rni.s32.f32 	%r18963, %f6231;
	cvt.rn.f32.s32 	%f6232, %r18963;
	fma.rn.f32 	%f6233, %f6232, 0fBFC90FDA, %f73;
	fma.rn.f32 	%f6234, %f6232, 0fB3A22168, %f6233;
	fma.rn.f32 	%f10344, %f6232, 0fA7C234C5, %f6234;
	abs.f32 	%f75, %f73;
	setp.ltu.f32 	%p2178, %f75, 0f47CE4780;
	mov.u32 	%r18063, %r18963;
	mov.f32 	%f10119, %f10344;
	@%p2178 bra 	$L__BB0_137;
	setp.eq.f32 	%p2179, %f75, 0f7F800000;
	@%p2179 bra 	$L__BB0_136;
	mov.b32 	%r230, %f73;
	shl.b32 	%r12654, %r230, 8;
	or.b32  	%r231, %r12654, -2147483648;
	mov.b64 	%rd8680, 0;
	mov.b32 	%r18060, 0;
	mov.u64 	%rd8678, __cudart_i2opi_f;
	mov.u64 	%rd8679, %rd10;
$L__BB0_132:
	.pragma "nounroll";
	ld.global.nc.u32 	%r12655, [%rd8678];
	mad.wide.u32 	%rd6684, %r12655, %r231, %rd8680;
	shr.u64 	%rd8680, %rd6684, 32;
	st.local.u32 	[%rd8679], %rd6684;
	add.s32 	%r18060, %r18060, 1;
	add.s64 	%rd8679, %rd8679, 4;
	add.s64 	%rd8678, %rd8678, 4;
	setp.ne.s32 	%p2180, %r18060, 6;
	@%p2180 bra 	$L__BB0_132;
	shr.u32 	%r12656, %r230, 23;
	st.local.u32 	[%rd10+24], %rd8680;
	and.b32  	%r234, %r12656, 31;
	and.b32  	%r12657, %r12656, 224;
	add.s32 	%r12658, %r12657, -128;
	shr.u32 	%r12659, %r12658, 5;
	mul.wide.u32 	%rd6685, %r12659, 4;
	sub.s64 	%rd132, %rd10, %rd6685;
	ld.local.u32 	%r18061, [%rd132+24];
	ld.local.u32 	%r18062, [%rd132+20];
	setp.eq.s32 	%p2181, %r234, 0;
	@%p2181 bra 	$L__BB0_135;
	shf.l.wrap.b32 	%r18061, %r18062, %r18061, %r234;
	ld.local.u32 	%r12660, [%rd132+16];
	shf.l.wrap.b32 	%r18062, %r12660, %r18062, %r234;
$L__BB0_135:
	shr.u32 	%r12661, %r18061, 30;
	shf.l.wrap.b32 	%r12662, %r18062, %r18061, 2;
	shl.b32 	%r12663, %r18062, 2;
	shr.u32 	%r12664, %r12662, 31;
	add.s32 	%r12665, %r12664, %r12661;
	neg.s32 	%r12666, %r12665;
	setp.lt.s32 	%p2182, %r230, 0;
	selp.b32 	%r18063, %r12666, %r12665, %p2182;
	xor.b32  	%r12667, %r12662, %r230;
	shr.s32 	%r12668, %r12662, 31;
	xor.b32  	%r12669, %r12668, %r12662;
	xor.b32  	%r12670, %r12668, %r12663;
	cvt.u64.u32 	%rd6686, %r12669;
	shl.b64 	%rd6687, %rd6686, 32;
	cvt.u64.u32 	%rd6688, %r12670;
	or.b64  	%rd6689, %rd6687, %rd6688;
	cvt.rn.f64.s64 	%fd604, %rd6689;
	mul.f64 	%fd605, %fd604, 0d3BF921FB54442D19;
	cvt.rn.f32.f64 	%f6235, %fd605;
	neg.f32 	%f6236, %f6235;
	setp.lt.s32 	%p2183, %r12667, 0;
	selp.f32 	%f10119, %f6236, %f6235, %p2183;
	bra.uni 	$L__BB0_137;
$L__BB0_136:
	mov.f32 	%f6237, 0f00000000;
	mul.rn.f32 	%f10119, %f73, %f6237;
	mov.b32 	%r18063, 0;
$L__BB0_137:
	add.s32 	%r12672, %r18063, 1;
	mul.rn.f32 	%f6239, %f10119, %f10119;
	and.b32  	%r12673, %r18063, 1;
	setp.eq.b32 	%p2185, %r12673, 1;
	selp.f32 	%f6240, %f10119, 0f3F800000, %p2185;
	fma.rn.f32 	%f6241, %f6239, %f6240, 0f00000000;
	fma.rn.f32 	%f6242, %f6239, 0f37CBAC00, 0fBAB607ED;
	selp.f32 	%f6243, 0fB94D4153, %f6242, %p2185;
	selp.f32 	%f6244, 0f3C0885E4, 0f3D2AAABB, %p2185;
	fma.rn.f32 	%f6245, %f6243, %f6239, %f6244;
	selp.f32 	%f6246, 0fBE2AAAA8, 0fBEFFFFFF, %p2185;
	fma.rn.f32 	%f6247, %f6245, %f6239, %f6246;
	fma.rn.f32 	%f6248, %f6247, %f6241, %f6240;
	and.b32  	%r12674, %r12672, 2;
	setp.eq.s32 	%p2186, %r12674, 0;
	mov.f32 	%f6249, 0f00000000;
	sub.f32 	%f6250, %f6249, %f6248;
	selp.f32 	%f6238, %f6248, %f6250, %p2186;
	// begin inline asm
	{  cvt.rn.f16.f32 %rs3494, %f6238;}

	// end inline asm
	mov.u32 	%r18067, %r18963;
	mov.f32 	%f10120, %f10344;
	@%p2178 bra 	$L__BB0_145;
	setp.eq.f32 	%p2187, %f75, 0f7F800000;
	@%p2187 bra 	$L__BB0_144;
	mov.b32 	%r243, %f73;
	shl.b32 	%r12676, %r243, 8;
	or.b32  	%r244, %r12676, -2147483648;
	mov.b64 	%rd8683, 0;
	mov.b32 	%r18064, 0;
	mov.u64 	%rd8681, __cudart_i2opi_f;
	mov.u64 	%rd8682, %rd9;
$L__BB0_140:
	.pragma "nounroll";
	ld.global.nc.u32 	%r12677, [%rd8681];
	mad.wide.u32 	%rd6692, %r12677, %r244, %rd8683;
	shr.u64 	%rd8683, %rd6692, 32;
	st.local.u32 	[%rd8682], %rd6692;
	add.s32 	%r18064, %r18064, 1;
	add.s64 	%rd8682, %rd8682, 4;
	add.s64 	%rd8681, %rd8681, 4;
	setp.ne.s32 	%p2188, %r18064, 6;
	@%p2188 bra 	$L__BB0_140;
	shr.u32 	%r12678, %r243, 23;
	st.local.u32 	[%rd9+24], %rd8683;
	and.b32  	%r247, %r12678, 31;
	and.b32  	%r12679, %r12678, 224;
	add.s32 	%r12680, %r12679, -128;
	shr.u32 	%r12681, %r12680, 5;
	mul.wide.u32 	%rd6693, %r12681, 4;
	sub.s64 	%rd139, %rd9, %rd6693;
	ld.local.u32 	%r18065, [%rd139+24];
	ld.local.u32 	%r18066, [%rd139+20];
	setp.eq.s32 	%p2189, %r247, 0;
	@%p2189 bra 	$L__BB0_143;
	shf.l.wrap.b32 	%r18065, %r18066, %r18065, %r247;
	ld.local.u32 	%r12682, [%rd139+16];
	shf.l.wrap.b32 	%r18066, %r12682, %r18066, %r247;
$L__BB0_143:
	shr.u32 	%r12683, %r18065, 30;
	shf.l.wrap.b32 	%r12684, %r18066, %r18065, 2;
	shl.b32 	%r12685, %r18066, 2;
	shr.u32 	%r12686, %r12684, 31;
	add.s32 	%r12687, %r12686, %r12683;
	neg.s32 	%r12688, %r12687;
	setp.lt.s32 	%p2190, %r243, 0;
	selp.b32 	%r18067, %r12688, %r12687, %p2190;
	xor.b32  	%r12689, %r12684, %r243;
	shr.s32 	%r12690, %r12684, 31;
	xor.b32  	%r12691, %r12690, %r12684;
	xor.b32  	%r12692, %r12690, %r12685;
	cvt.u64.u32 	%rd6694, %r12691;
	shl.b64 	%rd6695, %rd6694, 32;
	cvt.u64.u32 	%rd6696, %r12692;
	or.b64  	%rd6697, %rd6695, %rd6696;
	cvt.rn.f64.s64 	%fd606, %rd6697;
	mul.f64 	%fd607, %fd606, 0d3BF921FB54442D19;
	cvt.rn.f32.f64 	%f6251, %fd607;
	neg.f32 	%f6252, %f6251;
	setp.lt.s32 	%p2191, %r12689, 0;
	selp.f32 	%f10120, %f6252, %f6251, %p2191;
	bra.uni 	$L__BB0_145;
$L__BB0_144:
	mov.f32 	%f6253, 0f00000000;
	mul.rn.f32 	%f10120, %f73, %f6253;
	mov.b32 	%r18067, 0;
$L__BB0_145:
	mul.rn.f32 	%f6255, %f10120, %f10120;
	and.b32  	%r12694, %r18067, 1;
	setp.eq.b32 	%p2192, %r12694, 1;
	selp.f32 	%f6256, 0f3F800000, %f10120, %p2192;
	fma.rn.f32 	%f6257, %f6255, %f6256, 0f00000000;
	fma.rn.f32 	%f6258, %f6255, 0f37CBAC00, 0fBAB607ED;
	selp.f32 	%f6259, %f6258, 0fB94D4153, %p2192;
	selp.f32 	%f6260, 0f3D2AAABB, 0f3C0885E4, %p2192;
	fma.rn.f32 	%f6261, %f6259, %f6255, %f6260;
	selp.f32 	%f6262, 0fBEFFFFFF, 0fBE2AAAA8, %p2192;
	fma.rn.f32 	%f6263, %f6261, %f6255, %f6262;
	fma.rn.f32 	%f6264, %f6263, %f6257, %f6256;
	and.b32  	%r12695, %r18067, 2;
	setp.eq.s32 	%p2193, %r12695, 0;
	mov.f32 	%f6265, 0f00000000;
	sub.f32 	%f6266, %f6265, %f6264;
	selp.f32 	%f6254, %f6264, %f6266, %p2193;
	// begin inline asm
	{  cvt.rn.f16.f32 %rs3495, %f6254;}

	// end inline asm
	ld.global.u16 	%rs3503, [%rd40+256];
	ld.global.u16 	%rs3497, [%rd41+256];
	// begin inline asm
	{mul.f16 %rs3496,%rs3497,%rs3495;
}
	// end inline asm
	// begin inline asm
	{mul.f16 %rs3499,%rs3340,%rs3496;
}
	// end inline asm
	// begin inline asm
	{fma.rn.f16 %rs3502,%rs3503,%rs3494,%rs3499;
}
	// end inline asm
	st.shared.u16 	[%r39+256], %rs3502;
	// begin inline asm
	{mul.f16 %rs3506,%rs3497,%rs3494;
}
	// end inline asm
	// begin inline asm
	{fma.rn.f16 %rs3509,%rs3503,%rs3495,%rs3506;
}
	// end inline asm
	st.shared.u16 	[%r39+8448], %rs3509;
	mul.f64 	%fd608, %fd1, 0dC04C463ABECCB2BB;
	div.rn.f64 	%fd609, %fd608, %fd2;
	cvt.rn.f32.f64 	%f82, %fd609;
	mul.f32 	%f6267, %f82, 0f3F22F983;
	cvt.rni.s32.f32 	%r18971, %f6267;
	cvt.rn.f32.s32 	%f6268, %r18971;
	fma.rn.f32 	%f6269, %f6268, 0fBFC90FDA, %f82;
	fma.rn.f32 	%f6270, %f6268, 0fB3A22168, %f6269;
	fma.rn.f32 	%f10346, %f6268, 0fA7C234C5, %f6270;
	abs.f32 	%f84, %f82;
	setp.ltu.f32 	%p2194, %f84, 0f47CE4780;
	mov.u32 	%r18071, %r18971;
	mov.f32 	%f10121, %f10346;
	@%p2194 bra 	$L__BB0_153;
	setp.eq.f32 	%p2195, %f84, 0f7F800000;
	@%p2195 bra 	$L__BB0_152;
	mov.b32 	%r257, %f82;
	shl.b32 	%r12697, %r257, 8;
	or.b32  	%r258, %r12697, -2147483648;
	mov.b64 	%rd8686, 0;
	mov.b32 	%r18068, 0;
	mov.u64 	%rd8684, __cudart_i2opi_f;
	mov.u64 	%rd8685, %rd10;
$L__BB0_148:
	.pragma "nounroll";
	ld.global.nc.u32 	%r12698, [%rd8684];
	mad.wide.u32 	%rd6700, %r12698, %r258, %rd8686;
	shr.u64 	%rd8686, %rd6700, 32;
	st.local.u32 	[%rd8685], %rd6700;
	add.s32 	%r18068, %r18068, 1;
	add.s64 	%rd8685, %rd8685, 4;
	add.s64 	%rd8684, %rd8684, 4;
	setp.ne.s32 	%p2196, %r18068, 6;
	@%p2196 bra 	$L__BB0_148;
	shr.u32 	%r12699, %r257, 23;
	st.local.u32 	[%rd10+24], %rd8686;
	and.b32  	%r261, %r12699, 31;
	and.b32  	%r12700, %r12699, 224;
	add.s32 	%r12701, %r12700, -128;
	shr.u32 	%r12702, %r12701, 5;
	mul.wide.u32 	%rd6701, %r12702, 4;
	sub.s64 	%rd146, %rd10, %rd6701;
	ld.local.u32 	%r18069, [%rd146+24];
	ld.local.u32 	%r18070, [%rd146+20];
	setp.eq.s32 	%p2197, %r261, 0;
	@%p2197 bra 	$L__BB0_151;
	shf.l.wrap.b32 	%r18069, %r18070, %r18069, %r261;
	ld.local.u32 	%r12703, [%rd146+16];
	shf.l.wrap.b32 	%r18070, %r12703, %r18070, %r261;
$L__BB0_151:
	shr.u32 	%r12704, %r18069, 30;
	shf.l.wrap.b32 	%r12705, %r18070, %r18069, 2;
	shl.b32 	%r12706, %r18070, 2;
	shr.u32 	%r12707, %r12705, 31;
	add.s32 	%r12708, %r12707, %r12704;
	neg.s32 	%r12709, %r12708;
	setp.lt.s32 	%p2198, %r257, 0;
	selp.b32 	%r18071, %r12709, %r12708, %p2198;
	xor.b32  	%r12710, %r12705, %r257;
	shr.s32 	%r12711, %r12705, 31;
	xor.b32  	%r12712, %r12711, %r12705;
	xor.b32  	%r12713, %r12711, %r12706;
	cvt.u64.u32 	%rd6702, %r12712;
	shl.b64 	%rd6703, %rd6702, 32;
	cvt.u64.u32 	%rd6704, %r12713;
	or.b64  	%rd6705, %rd6703, %rd6704;
	cvt.rn.f64.s64 	%fd610, %rd6705;
	mul.f64 	%fd611, %fd610, 0d3BF921FB54442D19;
	cvt.rn.f32.f64 	%f6271, %fd611;
	neg.f32 	%f6272, %f6271;
	setp.lt.s32 	%p2199, %r12710, 0;
	selp.f32 	%f10121, %f6272, %f6271, %p2199;
	bra.uni 	$L__BB0_153;
$L__BB0_152:
	mov.f32 	%f6273, 0f00000000;
	mul.rn.f32 	%f10121, %f82, %f6273;
	mov.b32 	%r18071, 0;
$L__BB0_153:
	add.s32 	%r12715, %r18071, 1;
	mul.rn.f32 	%f6275, %f10121, %f10121;
	and.b32  	%r12716, %r18071, 1;
	setp.eq.b32 	%p2201, %r12716, 1;
	selp.f32 	%f6276, %f10121, 0f3F800000, %p2201;
	fma.rn.f32 	%f6277, %f6275, %f6276, 0f00000000;
	fma.rn.f32 	%f6278, %f6275, 0f37CBAC00, 0fBAB607ED;
	selp.f32 	%f6279, 0fB94D4153, %f6278, %p2201;
	selp.f32 	%f6280, 0f3C0885E4, 0f3D2AAABB, %p2201;
	fma.rn.f32 	%f6281, %f6279, %f6275, %f6280;
	selp.f32 	%f6282, 0fBE2AAAA8, 0fBEFFFFFF, %p2201;
	fma.rn.f32 	%f6283, %f6281, %f6275, %f6282;
	fma.rn.f32 	%f6284, %f6283, %f6277, %f6276;
	and.b32  	%r12717, %r12715, 2;
	setp.eq.s32 	%p2202, %r12717, 0;
	mov.f32 	%f6285, 0f00000000;
	sub.f32 	%f6286, %f6285, %f6284;
	selp.f32 	%f6274, %f6284, %f6286, %p2202;
	// begin inline asm
	{  cvt.rn.f16.f32 %rs3513, %f6274;}

	// end inline asm
	mov.u32 	%r18075, %r18971;
	mov.f32 	%f10122, %f10346;
	@%p2194 bra 	$L__BB0_161;
	setp.eq.f32 	%p2203, %f84, 0f7F800000;
	@%p2203 bra 	$L__BB0_160;
	mov.b32 	%r270, %f82;
	shl.b32 	%r12719, %r270, 8;
	or.b32  	%r271, %r12719, -2147483648;
	mov.b64 	%rd8689, 0;
	mov.b32 	%r18072, 0;
	mov.u64 	%rd8687, __cudart_i2opi_f;
	mov.u64 	%rd8688, %rd9;
$L__BB0_156:
	.pragma "nounroll";
	ld.global.nc.u32 	%r12720, [%rd8687];
	mad.wide.u32 	%rd6708, %r12720, %r271, %rd8689;
	shr.u64 	%rd8689, %rd6708, 32;
	st.local.u32 	[%rd8688], %rd6708;
	add.s32 	%r18072, %r18072, 1;
	add.s64 	%rd8688, %rd8688, 4;
	add.s64 	%rd8687, %rd8687, 4;
	setp.ne.s32 	%p2204, %r18072, 6;
	@%p2204 bra 	$L__BB0_156;
	shr.u32 	%r12721, %r270, 23;
	st.local.u32 	[%rd9+24], %rd8689;
	and.b32  	%r274, %r12721, 31;
	and.b32  	%r12722, %r12721, 224;
	add.s32 	%r12723, %r12722, -128;
	shr.u32 	%r12724, %r12723, 5;
	mul.wide.u32 	%rd6709, %r12724, 4;
	sub.s64 	%rd153, %rd9, %rd6709;
	ld.local.u32 	%r18073, [%rd153+24];
	ld.local.u32 	%r18074, [%rd153+20];
	setp.eq.s32 	%p2205, %r274, 0;
	@%p2205 bra 	$L__BB0_159;
	shf.l.wrap.b32 	%r18073, %r18074, %r18073, %r274;
	ld.local.u32 	%r12725, [%rd153+16];
	shf.l.wrap.b32 	%r18074, %r12725, %r18074, %r274;
$L__BB0_159:
	shr.u32 	%r12726, %r18073, 30;
	shf.l.wrap.b32 	%r12727, %r18074, %r18073, 2;
	shl.b32 	%r12728, %r18074, 2;
	shr.u32 	%r12729, %r12727, 31;
	add.s32 	%r12730, %r12729, %r12726;
	neg.s32 	%r12731, %r12730;
	setp.lt.s32 	%p2206, %r270, 0;
	selp.b32 	%r18075, %r12731, %r12730, %p2206;
	xor.b32  	%r12732, %r12727, %r270;
	shr.s32 	%r12733, %r12727, 31;
	xor.b32  	%r12734, %r12733, %r12727;
	xor.b32  	%r12735, %r12733, %r12728;
	cvt.u64.u32 	%rd6710, %r12734;
	shl.b64 	%rd6711, %rd6710, 32;
	cvt.u64.u32 	%rd6712, %r12735;
	or.b64  	%rd6713, %rd6711, %rd6712;
	cvt.rn.f64.s64 	%fd612, %rd6713;
	mul.f64 	%fd613, %fd612, 0d3BF921FB54442D19;
	cvt.rn.f32.f64 	%f6287, %fd613;
	neg.f32 	%f6288, %f6287;
	setp.lt.s32 	%p2207, %r12732, 0;
	selp.f32 	%f10122, %f6288, %f6287, %p2207;
	bra.uni 	$L__BB0_161;
$L__BB0_160:
	mov.f32 	%f6289, 0f00000000;
	mul.rn.f32 	%f10122, %f82, %f6289;
	mov.b32 	%r18075, 0;
$L__BB0_161:
	mul.rn.f32 	%f6291, %f10122, %f10122;
	and.b32  	%r12737, %r18075, 1;
	setp.eq.b32 	%p2208, %r12737, 1;
	selp.f32 	%f6292, 0f3F800000, %f10122, %p2208;
	fma.rn.f32 	%f6293, %f6291, %f6292, 0f00000000;
	fma.rn.f32 	%f6294, %f6291, 0f37CBAC00, 0fBAB607ED;
	selp.f32 	%f6295, %f6294, 0fB94D4153, %p2208;
	selp.f32 	%f6296, 0f3D2AAABB, 0f3C0885E4, %p2208;
	fma.rn.f32 	%f6297, %f6295, %f6291, %f6296;
	selp.f32 	%f6298, 0fBEFFFFFF, 0fBE2AAAA8, %p2208;
	fma.rn.f32 	%f6299, %f6297, %f6291, %f6298;
	fma.rn.f32 	%f6300, %f6299, %f6293, %f6292;
	and.b32  	%r12738, %r18075, 2;
	setp.eq.s32 	%p2209, %r12738, 0;
	mov.f32 	%f6301, 0f00000000;
	sub.f32 	%f6302, %f6301, %f6300;
	selp.f32 	%f6290, %f6300, %f6302, %p2209;
	// begin inline asm
	{  cvt.rn.f16.f32 %rs3514, %f6290;}

	// end inline asm
	ld.global.u16 	%rs3522, [%rd40+288];
	ld.global.u16 	%rs3516, [%rd41+288];
	// begin inline asm
	{mul.f16 %rs3515,%rs3516,%rs3514;
}
	// end inline asm
	// begin inline asm
	{mul.f16 %rs3518,%rs3340,%rs3515;
}
	// end inline asm
	// begin inline asm
	{fma.rn.f16 %rs3521,%rs3522,%rs3513,%rs3518;
}
	// end inline asm
	st.shared.u16 	[%r39+288], %rs3521;
	// begin inline asm
	{mul.f16 %rs3525,%rs3516,%rs3513;
}
	// end inline asm
	// begin inline asm
	{fma.rn.f16 %rs3528,%rs3522,%rs3514,%rs3525;
}
	// end inline asm
	st.shared.u16 	[%r39+8480], %rs3528;
	mul.f64 	%fd614, %fd1, 0dC04F6A7A2955385E;
	div.rn.f64 	%fd615, %fd614, %fd2;
	cvt.rn.f32.f64 	%f91, %fd615;
	mul.f32 	%f6303, %f91, 0f3F22F983;
	cvt.rni.s32.f32 	%r18979, %f6303;
	cvt.rn.f32.s32 	%f6304, %r18979;
	fma.rn.f32 	%f6305, %f6304, 0fBFC90FDA, %f91;
	fma.rn.f32 	%f6306, %f6304, 0fB3A22168, %f6305;
	fma.rn.f32 	%f10348, %f6304, 0fA7C234C5, %f6306;
	abs.f32 	%f93, %f91;
	setp.ltu.f32 	%p2210, %f93, 0f47CE4780;
	mov.u32 	%r18079, %r18979;
	mov.f32 	%f10123, %f10348;
	@%p2210 bra 	$L__BB0_169;
	setp.eq.f32 	%p2211, %f93, 0f7F800000;
	@%p2211 bra 	$L__BB0_168;
	mov.b32 	%r284, %f91;
	shl.b32 	%r12740, %r284, 8;
	or.b32  	%r285, %r12740, -2147483648;
	mov.b64 	%rd8692, 0;
	mov.b32 	%r18076, 0;
	mov.u64 	%rd8690, __cudart_i2opi_f;
	mov.u64 	%rd8691, %rd10;
$L__BB0_164:
	.pragma "nounroll";
	ld.global.nc.u32 	%r12741, [%rd8690];
	mad.wide.u32 	%rd6716, %r12741, %r285, %rd8692;
	shr.u64 	%rd8692, %rd6716, 32;
	st.local.u32 	[%rd8691], %rd6716;
	add.s32 	%r18076, %r18076, 1;
	add.s64 	%rd8691, %rd8691, 4;
	add.s64 	%rd8690, %rd8690, 4;
	setp.ne.s32 	%p2212, %r18076, 6;
	@%p2212 bra 	$L__BB0_164;
	shr.u32 	%r12742, %r284, 23;
	st.local.u32 	[%rd10+24], %rd8692;
	and.b32  	%r288, %r12742, 31;
	and.b32  	%r12743, %r12742, 224;
	add.s32 	%r12744, %r12743, -128;
	shr.u32 	%r12745, %r12744, 5;
	mul.wide.u32 	%rd6717, %r12745, 4;
	sub.s64 	%rd160, %rd10, %rd6717;
	ld.local.u32 	%r18077, [%rd160+24];
	ld.local.u32 	%r18078, [%rd160+20];
	setp.eq.s32 	%p2213, %r288, 0;
	@%p2213 bra 	$L__BB0_167;
	shf.l.wrap.b32 	%r18077, %r18078, %r18077, %r288;
	ld.local.u32 	%r12746, [%rd160+16];
	shf.l.wrap.b32 	%r18078, %r12746, %r18078, %r288;
$L__BB0_167:
	shr.u32 	%r12747, %r18077, 30;
	shf.l.wrap.b32 	%r12748, %r18078, %r18077, 2;
	shl.b32 	%r12749, %r18078, 2;
	shr.u32 	%r12750, %r12748, 31;
	add.s32 	%r12751, %r12750, %r12747;
	neg.s32 	%r12752, %r12751;
	setp.lt.s32 	%p2214, %r284, 0;
	selp.b32 	%r18079, %r12752, %r12751, %p2214;
	xor.b32  	%r12753, %r12748, %r284;
	shr.s32 	%r12754, %r12748, 31;
	xor.b32  	%r12755, %r12754, %r12748;
	xor.b32  	%r12756, %r12754, %r12749;
	cvt.u64.u32 	%rd6718, %r12755;
	shl.b64 	%rd6719, %rd6718, 32;
	cvt.u64.u32 	%rd6720, %r12756;
	or.b64  	%rd6721, %rd6719, %rd6720;
	cvt.rn.f64.s64 	%fd616, %rd6721;
	mul.f64 	%fd617, %fd616, 0d3BF921FB54442D19;
	cvt.rn.f32.f64 	%f6307, %fd617;
	neg.f32 	%f6308, %f6307;
	setp.lt.s32 	%p2215, %r12753, 0;
	selp.f32 	%f10123, %f6308, %f6307, %p2215;
	bra.uni 	$L__BB0_169;
$L__BB0_168:
	mov.f32 	%f6309, 0f00000000;
	mul.rn.f32 	%f10123, %f91, %f6309;
	mov.b32 	%r18079, 0;
$L__BB0_169:
	add.s32 	%r12758, %r18079, 1;
	mul.rn.f32 	%f6311, %f10123, %f10123;
	and.b32  	%r12759, %r18079, 1;
	setp.eq.b32 	%p2217, %r12759, 1;
	selp.f32 	%f6312, %f10123, 0f3F800000, %p2217;
	fma.rn.f32 	%f6313, %f6311, %f6312, 0f00000000;
	fma.rn.f32 	%f6314, %f6311, 0f37CBAC00, 0fBAB607ED;
	selp.f32 	%f6315, 0fB94D4153, %f6314, %p2217;
	selp.f32 	%f6316, 0f3C0885E4, 0f3D2AAABB, %p2217;
	fma.rn.f32 	%f6317, %f6315, %f6311, %f6316;
	selp.f32 	%f6318, 0fBE2AAAA8, 0fBEFFFFFF, %p2217;
	fma.rn.f32 	%f6319, %f6317, %f6311, %f6318;
	fma.rn.f32 	%f6320, %f6319, %f6313, %f6312;
	and.b32  	%r12760, %r12758, 2;
	setp.eq.s32 	%p2218, %r12760, 0;
	mov.f32 	%f6321, 0f00000000;
	sub.f32 	%f6322, %f6321, %f6320;
	selp.f32 	%f6310, %f6320, %f6322, %p2218;
	// begin inline asm
	{  cvt.rn.f16.f32 %rs3532, %f6310;}

	// end inline asm
	mov.u32 	%r18083, %r18979;
	mov.f32 	%f10124, %f10348;
	@%p2210 bra 	$L__BB0_177;
	setp.eq.f32 	%p2219, %f93, 0f7F800000;
	@%p2219 bra 	$L__BB0_176;
	mov.b32 	%r297, %f91;
	shl.b32 	%r12762, %r297, 8;
	or.b32  	%r298, %r12762, -2147483648;
	mov.b64 	%rd8695, 0;
	mov.b32 	%r18080, 0;
	mov.u64 	%rd8693, __cudart_i2opi_f;
	mov.u64 	%rd8694, %rd9;
$L__BB0_172:
	.pragma "nounroll";
	ld.global.nc.u32 	%r12763, [%rd8693];
	mad.wide.u32 	%rd6724, %r12763, %r298, %rd8695;
	shr.u64 	%rd8695, %rd6724, 32;
	st.local.u32 	[%rd8694], %rd6724;
	add.s32 	%r18080, %r18080, 1;
	add.s64 	%rd8694, %rd8694, 4;
	add.s64 	%rd8693, %rd8693, 4;
	setp.ne.s32 	%p2220, %r18080, 6;
	@%p2220 bra 	$L__BB0_172;
	shr.u32 	%r12764, %r297, 23;
	st.local.u32 	[%rd9+24], %rd8695;
	and.b32  	%r301, %r12764, 31;
	and.b32  	%r12765, %r12764, 224;
	add.s32 	%r12766, %r12765, -128;
	shr.u32 	%r12767, %r12766, 5;
	mul.wide.u32 	%rd6725, %r12767, 4;
	sub.s64 	%rd167, %rd9, %rd6725;
	ld.local.u32 	%r18081, [%rd167+24];
	ld.local.u32 	%r18082, [%rd167+20];
	setp.eq.s32 	%p2221, %r301, 0;
	@%p2221 bra 	$L__BB0_175;
	shf.l.wrap.b32 	%r18081, %r18082, %r18081, %r301;
	ld.local.u32 	%r12768, [%rd167+16];
	shf.l.wrap.b32 	%r18082, %r12768, %r18082, %r301;
$L__BB0_175:
	shr.u32 	%r12769, %r18081, 30;
	shf.l.wrap.b32 	%r12770, %r18082, %r18081, 2;
	shl.b32 	%r12771, %r18082, 2;
	shr.u32 	%r12772, %r12770, 31;
	add.s32 	%r12773, %r12772, %r12769;
	neg.s32 	%r12774, %r12773;
	setp.lt.s32 	%p2222, %r297, 0;
	selp.b32 	%r18083, %r12774, %r12773, %p2222;
	xor.b32  	%r12775, %r12770, %r297;
	shr.s32 	%r12776, %r12770, 31;
	xor.b32  	%r12777, %r12776, %r12770;
	xor.b32  	%r12778, %r12776, %r12771;
	cvt.u64.u32 	%rd6726, %r12777;
	shl.b64 	%rd6727, %rd6726, 32;
	cvt.u64.u32 	%rd6728, %r12778;
	or.b64  	%rd6729, %rd6727, %rd6728;
	cvt.rn.f64.s64 	%fd618, %rd6729;
	mul.f64 	%fd619, %fd618, 0d3BF921FB54442D19;
	cvt.rn.f32.f64 	%f6323, %fd619;
	neg.f32 	%f6324, %f6323;
	setp.lt.s32 	%p2223, %r12775, 0;
	selp.f32 	%f10124, %f6324, %f6323, %p2223;
	bra.uni 	$L__BB0_177;
$L__BB0_176:
	mov.f32 	%f6325, 0f00000000;
	mul.rn.f32 	%f10124, %f91, %f6325;
	mov.b32 	%r18083, 0;
$L__BB0_177:
	mul.rn.f32 	%f6327, %f10124, %f10124;
	and.b32  	%r12780, %r18083, 1;
	setp.eq.b32 	%p2224, %r12780, 1;
	selp.f32 	%f6328, 0f3F800000, %f10124, %p2224;
	fma.rn.f32 	%f6329, %f6327, %f6328, 0f00000000;
	fma.rn.f32 	%f6330, %f6327, 0f37CBAC00, 0fBAB607ED;
	selp.f32 	%f6331, %f6330, 0fB94D4153, %p2224;
	selp.f32 	%f6332, 0f3D2AAABB, 0f3C0885E4, %p2224;
	fma.rn.f32 	%f6333, %f6331, %f6327, %f6332;
	selp.f32 	%f6334, 0fBEFFFFFF, 0fBE2AAAA8, %p2224;
	fma.rn.f32 	%f6335, %f6333, %f6327, %f6334;
	fma.rn.f32 	%f6336, %f6335, %f6329, %f6328;
	and.b32  	%r12781, %r18083, 2;
	setp.eq.s32 	%p2225, %r12781, 0;
	mov.f32 	%f6337, 0f00000000;
	sub.f32 	%f6338, %f6337, %f6336;
	selp.f32 	%f6326, %f6336, %f6338, %p2225;
	// begin inline asm
	{  cvt.rn.f16.f32 %rs3533, %f6326;}

	// end inline asm
	ld.global.u16 	%rs3541, [%rd40+320];
	ld.global.u16 	%rs3535, [%rd41+320];
	// begin inline asm
	{mul.f16 %rs3534,%rs3535,%rs3533;
}
	// end inline asm
	// begin inline asm
	{mul.f16 %rs3537,%rs3340,%rs3534;
}
	// end inline asm
	// begin inline asm
	{fma.rn.f16 %rs3540,%rs3541,%rs3532,%rs3537;
}
	// end inline asm
	st.shared.u16 	[%r39+320], %rs3540;
	// begin inline asm
	{mul.f16 %rs3544,%rs3535,%rs3532;
}
	// end inline asm
	// begin inline asm
	{fma.rn.f16 %rs3547,%rs3541,%rs3533,%rs3544;
}
	// end inline asm
	st.shared.u16 	[%r39+8512], %rs3547;
	mul.f64 	%fd620, %fd1, 0dC051475CC9EEDF00;
	div.rn.f64 	%fd621, %fd620, %fd2;
	cvt.rn.f32.f64 	%f100, %fd621;
	mul.f32 	%f6339, %f100, 0f3F22F983;
	cvt.rni.s32.f32 	%r18987, %f6339;
	cvt.rn.f32.s32 	%f6340, %r18987;
	fma.rn.f32 	%f6341, %f6340, 0fBFC90FDA, %f100;
	fma.rn.f32 	%f6342, %f6340, 0fB3A22168, %f6341;
	fma.rn.f32 	%f10350, %f6340, 0fA7C234C5, %f6342;
	abs.f32 	%f102, %f100;
	setp.ltu.f32 	%p2226, %f102, 0f47CE4780;
	mov.u32 	%r18087, %r18987;
	mov.f32 	%f10125, %f10350;
	@%p2226 bra 	$L__BB0_185;
	setp.eq.f32 	%p2227, %f102, 0f7F800000;
	@%p2227 bra 	$L__BB0_184;
	mov.b32 	%r311, %f100;
	shl.b32 	%r12783, %r311, 8;
	or.b32  	%r312, %r12783, -2147483648;
	mov.b64 	%rd8698, 0;
	mov.b32 	%r18084, 0;
	mov.u64 	%rd8696, __cudart_i2opi_f;
	mov.u64 	%rd8697, %rd10;
$L__BB0_180:
	.pragma "nounroll";
	ld.global.nc.u32 	%r12784, [%rd8696];
	mad.wide.u32 	%rd6732, %r12784, %r312, %rd8698;
	shr.u64 	%rd8698, %rd6732, 32;
	st.local.u32 	[%rd8697], %rd6732;
	add.s32 	%r18084, %r18084, 1;
	add.s64 	%rd8697, %rd8697, 4;
	add.s64 	%rd8696, %rd8696, 4;
	setp.ne.s32 	%p2228, %r18084, 6;
	@%p2228 bra 	$L__BB0_180;
	shr.u32 	%r12785, %r311, 23;
	st.local.u32 	[%rd10+24], %rd8698;
	and.b32  	%r315, %r12785, 31;
	and.b32  	%r12786, %r12785, 224;
	add.s32 	%r12787, %r12786, -128;
	shr.u32 	%r12788, %r12787, 5;
	mul.wide.u32 	%rd6733, %r12788, 4;
	sub.s64 	%rd174, %rd10, %rd6733;
	ld.local.u32 	%r18085, [%rd174+24];
	ld.local.u32 	%r18086, [%rd174+20];
	setp.eq.s32 	%p2229, %r315, 0;
	@%p2229 bra 	$L__BB0_183;
	shf.l.wrap.b32 	%r18085, %r18086, %r18085, %r315;
	ld.local.u32 	%r12789, [%rd174+16];
	shf.l.wrap.b32 	%r18086, %r12789, %r18086, %r315;
$L__BB0_183:
	shr.u32 	%r12790, %r18085, 30;
	shf.l.wrap.b32 	%r12791, %r18086, %r18085, 2;
	shl.b32 	%r12792, %r18086, 2;
	shr.u32 	%r12793, %r12791, 31;
	add.s32 	%r12794, %r12793, %r12790;
	neg.s32 	%r12795, %r12794;
	setp.lt.s32 	%p2230, %r311, 0;
	selp.b32 	%r18087, %r12795, %r12794, %p2230;
	xor.b32  	%r12796, %r12791, %r311;
	shr.s32 	%r12797, %r12791, 31;
	xor.b32  	%r12798, %r12797, %r12791;
	xor.b32  	%r12799, %r12797, %r12792;
	cvt.u64.u32 	%rd6734, %r12798;
	shl.b64 	%rd6735, %rd6734, 32;
	cvt.u64.u32 	%rd6736, %r12799;
	or.b64  	%rd6737, %rd6735, %rd6736;
	cvt.rn.f64.s64 	%fd622, %rd6737;
	mul.f64 	%fd623, %fd622, 0d3BF921FB54442D19;
	cvt.rn.f32.f64 	%f6343, %fd623;
	neg.f32 	%f6344, %f6343;
	setp.lt.s32 	%p2231, %r12796, 0;
	selp.f32 	%f10125, %f6344, %f6343, %p2231;
	bra.uni 	$L__BB0_185;
$L__BB0_184:
	mov.f32 	%f6345, 0f00000000;
	mul.rn.f32 	%f10125, %f100, %f6345;
	mov.b32 	%r18087, 0;
$L__BB0_185:
	add.s32 	%r12801, %r18087, 1;
	mul.rn.f32 	%f6347, %f10125, %f10125;
	and.b32  	%r12802, %r18087, 1;
	setp.eq.b32 	%p2233, %r12802, 1;
	selp.f32 	%f6348, %f10125, 0f3F800000, %p2233;
	fma.rn.f32 	%f6349, %f6347, %f6348, 0f00000000;
	fma.rn.f32 	%f6350, %f6347, 0f37CBAC00, 0fBAB607ED;
	selp.f32 	%f6351, 0fB94D4153, %f6350, %p2233;
	selp.f32 	%f6352, 0f3C0885E4, 0f3D2AAABB, %p2233;
	fma.rn.f32 	%f6353, %f6351, %f6347, %f6352;
	selp.f32 	%f6354, 0fBE2AAAA8, 0fBEFFFFFF, %p2233;
	fma.rn.f32 	%f6355, %f6353, %f6347, %f6354;
	fma.rn.f32 	%f6356, %f6355, %f6349, %f6348;
	and.b32  	%r12803, %r12801, 2;
	setp.eq.s32 	%p2234, %r12803, 0;
	mov.f32 	%f6357, 0f00000000;
	sub.f32 	%f6358, %f6357, %f6356;
	selp.f32 	%f6346, %f6356, %f6358, %p2234;
	// begin inline asm
	{  cvt.rn.f16.f32 %rs3551, %f6346;}

	// end inline asm
	mov.u32 	%r18091, %r18987;
	mov.f32 	%f10126, %f10350;
	@%p2226 bra 	$L__BB0_193;
	setp.eq.f32 	%p2235, %f102, 0f7F800000;
	@%p2235 bra 	$L__BB0_192;
	mov.b32 	%r324, %f100;
	shl.b32 	%r12805, %r324, 8;
	or.b32  	%r325, %r12805, -2147483648;
	mov.b64 	%rd8701, 0;
	mov.b32 	%r18088, 0;
	mov.u64 	%rd8699, __cudart_i2opi_f;
	mov.u64 	%rd8700, %rd9;
$L__BB0_188:
	.pragma "nounroll";
	ld.global.nc.u32 	%r12806, [%rd8699];
	mad.wide.u32 	%rd6740, %r12806, %r325, %rd8701;
	shr.u64 	%rd8701, %rd6740, 32;
	st.local.u32 	[%rd8700], %rd6740;
	add.s32 	%r18088, %r18088, 1;
	add.s64 	%rd8700, %rd8700, 4;
	add.s64 	%rd8699, %rd8699, 4;
	setp.ne.s32 	%p2236, %r18088, 6;
	@%p2236 bra 	$L__BB0_188;
	shr.u32 	%r12807, %r324, 23;
	st.local.u32 	[%rd9+24], %rd8701;
	and.b32  	%r328, %r12807, 31;
	and.b32  	%r12808, %r12807, 224;
	add.s32 	%r12809, %r12808, -128;
	shr.u32 	%r12810, %r12809, 5;
	mul.wide.u32 	%rd6741, %r12810, 4;
	sub.s64 	%rd181, %rd9, %rd6741;
	ld.local.u32 	%r18089, [%rd181+24];
	ld.local.u32 	%r18090, [%rd181+20];
	setp.eq.s32 	%p2237, %r328, 0;
	@%p2237 bra 	$L__BB0_191;
	shf.l.wrap.b32 	%r18089, %r18090, %r18089, %r328;
	ld.local.u32 	%r12811, [%rd181+16];
	shf.l.wrap.b32 	%r18090, %r12811, %r18090, %r328;
$L__BB0_191:
	shr.u32 	%r12812, %r18089, 30;
	shf.l.wrap.b32 	%r12813, %r18090, %r18089, 2;
	shl.b32 	%r12814, %r18090, 2;
	shr.u32 	%r12815, %r12813, 31;
	add.s32 	%r12816, %r12815, %r12812;
	neg.s32 	%r12817, %r12816;
	setp.lt.s32 	%p2238, %r324, 0;
	selp.b32 	%r18091, %r12817, %r12816, %p2238;
	xor.b32  	%r12818, %r12813, %r324;
	shr.s32 	%r12819, %r12813, 31;
	xor.b32  	%r12820, %r12819, %r12813;
	xor.b32  	%r12821, %r12819, %r12814;
	cvt.u64.u32 	%rd6742, %r12820;
	shl.b64 	%rd6743, %rd6742, 32;
	cvt.u64.u32 	%rd6744, %r12821;
	or.b64  	%rd6745, %rd6743, %rd6744;
	cvt.rn.f64.s64 	%fd624, %rd6745;
	mul.f64 	%fd625, %fd624, 0d3BF921FB54442D19;
	cvt.rn.f32.f64 	%f6359, %fd625;
	neg.f32 	%f6360, %f6359;
	setp.lt.s32 	%p2239, %r12818, 0;
	selp.f32 	%f10126, %f6360, %f6359, %p2239;
	bra.uni 	$L__BB0_193;
$L__BB0_192:
	mov.f32 	%f6361, 0f00000000;
	mul.rn.f32 	%f10126, %f100, %f6361;
	mov.b32 	%r18091, 0;
$L__BB0_193:
	mul.rn.f32 	%f6363, %f10126, %f10126;
	and.b32  	%r12823, %r18091, 1;
	setp.eq.b32 	%p2240, %r12823, 1;
	selp.f32 	%f6364, 0f3F800000, %f10126, %p2240;
	fma.rn.f32 	%f6365, %f6363, %f6364, 0f00000000;
	fma.rn.f32 	%f6366, %f6363, 0f37CBAC00, 0fBAB607ED;
	selp.f32 	%f6367, %f6366, 0fB94D4153, %p2240;
	selp.f32 	%f6368, 0f3D2AAABB, 0f3C0885E4, %p2240;
	fma.rn.f32 	%f6369, %f6367, %f6363, %f6368;
	selp.f32 	%f6370, 0fBEFFFFFF, 0fBE2AAAA8, %p2240;
	fma.rn.f32 	%f6371, %f6369, %f6363, %f6370;
	fma.rn.f32 	%f6372, %f6371, %f6365, %f6364;
	and.b32  	%r12824, %r18091, 2;
	setp.eq.s32 	%p2241, %r12824, 0;
	mov.f32 	%f6373, 0f00000000;
	sub.f32 	%f6374, %f6373, %f6372;
	selp.f32 	%f6362, %f6372, %f6374, %p2241;
	// begin inline asm
	{  cvt.rn.f16.f32 %rs3552, %f6362;}

	// end inline asm
	ld.global.u16 	%rs3560, [%rd40+352];
	ld.global.u16 	%rs3554, [%rd41+352];
	// begin inline asm
	{mul.f16 %rs3553,%rs3554,%rs3552;
}
	// end inline asm
	// begin inline asm
	{mul.f16 %rs3556,%rs3340,%rs3553;
}
	// end inline asm
	// begin inline asm
	{fma.rn.f16 %rs3559,%rs3560,%rs3551,%rs3556;
}
	// end inline asm
	st.shared.u16 	[%r39+352], %rs3559;
	// begin inline asm
	{mul.f16 %rs3563,%rs3554,%rs3551;
}
	// end inline asm
	// begin inline asm
	{fma.rn.f16 %rs3566,%rs3560,%rs3552,%rs3563;
}
	// end inline asm
	st.shared.u16 	[%r39+8544], %rs3566;
	mul.f64 	%fd626, %fd1, 0dC052D97C7F3321D2;
	div.rn.f64 	%fd627, %fd626, %fd2;
	cvt.rn.f32.f64 	%f109, %fd627;
	mul.f32 	%f6375, %f109, 0f3F22F983;
	cvt.rni.s32.f32 	%r18995, %f6375;
	cvt.rn.f32.s32 	%f6376, %r18995;
	fma.rn.f32 	%f6377, %f6376, 0fBFC90FDA, %f109;
	fma.rn.f32 	%f6378, %f6376, 0fB3A22168, %f6377;
	fma.rn.f32 	%f10352, %f6376, 0fA7C234C5, %f6378;
	abs.f32 	%f111, %f109;
	setp.ltu.f32 	%p2242, %f111, 0f47CE4780;
	mov.u32 	%r18095, %r18995;
	mov.f32 	%f10127, %f10352;
	@%p2242 bra 	$L__BB0_201;
	setp.eq.f32 	%p2243, %f111, 0f7F800000;
	@%p2243 bra 	$L__BB0_200;
	mov.b32 	%r338, %f109;
	shl.b32 	%r12826, %r338, 8;
	or.b32  	%r339, %r12826, -2147483648;
	mov.b64 	%rd8704, 0;
	mov.b32 	%r18092, 0;
	mov.u64 	%rd8702, __cudart_i2opi_f;
	mov.u64 	%rd8703, %rd10;
$L__BB0_196:
	.pragma "nounroll";
	ld.global.nc.u32 	%r12827, [%rd8702];
	mad.wide.u32 	%rd6748, %r12827, %r339, %rd8704;
	shr.u64 	%rd8704, %rd6748, 32;
	st.local.u32 	[%rd8703], %rd6748;
	add.s32 	%r18092, %r18092, 1;
	add.s64 	%rd8703, %rd8703, 4;
	add.s64 	%rd8702, %rd8702, 4;
	setp.ne.s32 	%p2244, %r18092, 6;
	@%p2244 bra 	$L__BB0_196;
	shr.u32 	%r12828, %r338, 23;
	st.local.u32 	[%rd10+24], %rd8704;
	and.b32  	%r342, %r12828, 31;
	and.b32  	%r12829, %r12828, 224;
	add.s32 	%r12830, %r12829, -128;
	shr.u32 	%r12831, %r12830, 5;
	mul.wide.u32 	%rd6749, %r12831, 4;
	sub.s64 	%rd188, %rd10, %rd6749;
	ld.local.u32 	%r18093, [%rd188+24];
	ld.local.u32 	%r18094, [%rd188+20];
	setp.eq.s32 	%p2245, %r342, 0;
	@%p2245 bra 	$L__BB0_199;
	shf.l.wrap.b32 	%r18093, %r18094, %r18093, %r342;
	ld.local.u32 	%r12832, [%rd188+16];
	shf.l.wrap.b32 	%r18094, %r12832, %r18094, %r342;
$L__BB0_199:
	shr.u32 	%r12833, %r18093, 30;
	shf.l.wrap.b32 	%r12834, %r18094, %r18093, 2;
	shl.b32 	%r12835, %r18094, 2;
	shr.u32 	%r12836, %r12834, 31;
	add.s32 	%r12837, %r12836, %r12833;
	neg.s32 	%r12838, %r12837;
	setp.lt.s32 	%p2246, %r338, 0;
	selp.b32 	%r18095, %r12838, %r12837, %p2246;
	xor.b32  	%r12839, %r12834, %r338;
	shr.s32 	%r12840, %r12834, 31;
	xor.b32  	%r12841, %r12840, %r12834;
	xor.b32  	%r12842, %r12840, %r12835;
	cvt.u64.u32 	%rd6750, %r12841;
	shl.b64 	%rd6751, %rd6750, 32;
	cvt.u64.u32 	%rd6752, %r12842;
	or.b64  	%rd6753, %rd6751, %rd6752;
	cvt.rn.f64.s64 	%fd628, %rd6753;
	mul.f64 	%fd629, %fd628, 0d3BF921FB54442D19;
	cvt.rn.f32.f64 	%f6379, %fd629;
	neg.f32 	%f6380, %f6379;
	setp.lt.s32 	%p2247, %r12839, 0;
	selp.f32 	%f10127, %f6380, %f6379, %p2247;
	bra.uni 	$L__BB0_201;
$L__BB0_200:
	mov.f32 	%f6381, 0f00000000;
	mul.rn.f32 	%f10127, %f109, %f6381;
	mov.b32 	%r18095, 0;
$L__BB0_201:
	add.s32 	%r12844, %r18095, 1;
	mul.rn.f32 	%f6383, %f10127, %f10127;
	and.b32  	%r12845, %r18095, 1;
	setp.eq.b32 	%p2249, %r12845, 1;
	selp.f32 	%f6384, %f10127, 0f3F800000, %p2249;
	fma.rn.f32 	%f6385, %f6383, %f6384, 0f00000000;
	fma.rn.f32 	%f6386, %f6383, 0f37CBAC00, 0fBAB607ED;
	selp.f32 	%f6387, 0fB94D4153, %f6386, %p2249;
	selp.f32 	%f6388, 0f3C0885E4, 0f3D2AAABB, %p2249;
	fma.rn.f32 	%f6389, %f6387, %f6383, %f6388;
	selp.f32 	%f6390, 0fBE2AAAA8, 0fBEFFFFFF, %p2249;
	fma.rn.f32 	%f6391, %f6389, %f6383, %f6390;
	fma.rn.f32 	%f6392, %f6391, %f6385, %f6384;
	and.b32  	%r12846, %r12844, 2;
	setp.eq.s32 	%p2250, %r12846, 0;
	mov.f32 	%f6393, 0f00000000;
	sub.f32 	%f6394, %f6393, %f6392;
	selp.f32 	%f6382, %f6392, %f6394, %p2250;
	// begin inline asm
	{  cvt.rn.f16.f32 %rs3570, %f6382;}

	// end inline asm
	mov.u32 	%r18099, %r18995;
	mov.f32 	%f10128, %f10352;
	@%p2242 bra 	$L__BB0_209;
	setp.eq.f32 	%p2251, %f111, 0f7F800000;
	@%p2251 bra 	$L__BB0_208;
	mov.b32 	%r351, %f109;
	shl.b32 	%r12848, %r351, 8;
	or.b32  	%r352, %r12848, -2147483648;
	mov.b64 	%rd8707, 0;
	mov.b32 	%r18096, 0;
	mov.u64 	%rd8705, __cudart_i2opi_f;
	mov.u64 	%rd8706, %rd9;
$L__BB0_204:
	.pragma "nounroll";
	ld.global.nc.u32 	%r12849, [%rd8705];
	mad.wide.u32 	%rd6756, %r12849, %r352, %rd8707;
	shr.u64 	%rd8707, %rd6756, 32;
	st.local.u32 	[%rd8706], %rd6756;
	add.s32 	%r18096, %r18096, 1;
	add.s64 	%rd8706, %rd8706, 4;
	add.s64 	%rd8705, %rd8705, 4;
	setp.ne.s32 	%p2252, %r18096, 6;
	@%p2252 bra 	$L__BB0_204;
	shr.u32 	%r12850, %r351, 23;
	st.local.u32 	[%rd9+24], %rd8707;
	and.b32  	%r355, %r12850, 31;
	and.b32  	%r12851, %r12850, 224;
	add.s32 	%r12852, %r12851, -128;
	shr.u32 	%r12853, %r12852, 5;
	mul.wide.u32 	%rd6757, %r12853, 4;
	sub.s64 	%rd195, %rd9, %rd6757;
	ld.local.u32 	%r18097, [%rd195+24];
	ld.local.u32 	%r18098, [%rd195+20];
	setp.eq.s32 	%p2253, %r355, 0;
	@%p2253 bra 	$L__BB0_207;
	shf.l.wrap.b32 	%r18097, %r18098, %r18097, %r355;
	ld.local.u32 	%r12854, [%rd195+16];
	shf.l.wrap.b32 	%r18098, %r12854, %r18098, %r355;
$L__BB0_207:
	shr.u32 	%r12855, %r18097, 30;
	shf.l.wrap.b32 	%r12856, %r18098, %r18097, 2;
	shl.b32 	%r12857, %r18098, 2;
	shr.u32 	%r12858, %r12856, 31;
	add.s32 	%r12859, %r12858, %r12855;
	neg.s32 	%r12860, %r12859;
	setp.lt.s32 	%p2254, %r351, 0;
	selp.b32 	%r18099, %r12860, %r12859, %p2254;
	xor.b32  	%r12861, %r12856, %r351;
	shr.s32 	%r12862, %r12856, 31;
	xor.b32  	%r12863, %r12862, %r12856;
	xor.b32  	%r12864, %r12862, %r12857;
	cvt.u64.u32 	%rd6758, %r12863;
	shl.b64 	%rd6759, %rd6758, 32;
	cvt.u64.u32 	%rd6760, %r12864;
	or.b64  	%rd6761, %rd6759, %rd6760;
	cvt.rn.f64.s64 	%fd630, %rd6761;
	mul.f64 	%fd631, %fd630, 0d3BF921FB54442D19;
	cvt.rn.f32.f64 	%f6395, %fd631;
	neg.f32 	%f6396, %f6395;
	setp.lt.s32 	%p2255, %r12861, 0;
	selp.f32 	%f10128, %f6396, %f6395, %p2255;
	bra.uni 	$L__BB0_209;
$L__BB0_208:
	mov.f32 	%f6397, 0f00000000;
	mul.rn.f32 	%f10128, %f109, %f6397;
	mov.b32 	%r18099, 0;
$L__BB0_209:
	mul.rn.f32 	%f6399, %f10128, %f10128;
	and.b32  	%r12866, %r18099, 1;
	setp.eq.b32 	%p2256, %r12866, 1;
	selp.f32 	%f6400, 0f3F800000, %f10128, %p2256;
	fma.rn.f32 	%f6401, %f6399, %f6400, 0f00000000;
	fma.rn.f32 	%f6402, %f6399, 0f37CBAC00, 0fBAB607ED;
	selp.f32 	%f6403, %f6402, 0fB94D4153, %p2256;
	selp.f32 	%f6404, 0f3D2AAABB, 0f3C0885E4, %p2256;
	fma.rn.f32 	%f6405, %f6403, %f6399, %f6404;
	selp.f32 	%f6406, 0fBEFFFFFF, 0fBE2AAAA8, %p2256;
	fma.rn.f32 	%f6407, %f6405, %f6399, %f6406;
	fma.rn.f32 	%f6408, %f6407, %f6401, %f6400;
	and.b32  	%r12867, %r18099, 2;
	setp.eq.s32 	%p2257, %r12867, 0;
	mov.f32 	%f6409, 0f00000000;
	sub.f32 	%f6410, %f6409, %f6408;
	selp.f32 	%f6398, %f6408, %f6410, %p2257;
	// begin inline asm
	{  cvt.rn.f16.f32 %rs3571, %f6398;}

	// end inline asm
	ld.global.u16 	%rs3579, [%rd40+384];
	ld.global.u16 	%rs3573, [%rd41+384];
	// begin inline asm
	{mul.f16 %rs3572,%rs3573,%rs3571;
}
	// end inline asm
	// begin inline asm
	{mul.f16 %rs3575,%rs3340,%rs3572;
}
	// end inline asm
	// begin inline asm
	{fma.rn.f16 %rs3578,%rs3579,%rs3570,%rs3575;
}
	// end inline asm
	st.shared.u16 	[%r39+384], %rs3578;
	// begin inline asm
	{mul.f16 %rs3582,%rs3573,%rs3570;
}
	// end inline asm
	// begin inline asm
	{fma.rn.f16 %rs3585,%rs3579,%rs3571,%rs3582;
}
	// end inline asm
	st.shared.u16 	[%r39+8576], %rs3585;
	mul.f64 	%fd632, %fd1, 0dC0546B9C347764A4;
	div.rn.f64 	%fd633, %fd632, %fd2;
	cvt.rn.f32.f64 	%f118, %fd633;
	mul.f32 	%f6411, %f118, 0f3F22F983;
	cvt.rni.s32.f32 	%r19003, %f6411;
	cvt.rn.f32.s32 	%f6412, %r19003;
	fma.rn.f32 	%f6413, %f6412, 0fBFC90FDA, %f118;
	fma.rn.f32 	%f6414, %f6412, 0fB3A22168, %f6413;
	fma.rn.f32 	%f10354, %f6412, 0fA7C234C5, %f6414;
	abs.f32 	%f120, %f118;
	setp.ltu.f32 	%p2258, %f120, 0f47CE4780;
	mov.u32 	%r18103, %r19003;
	mov.f32 	%f10129, %f10354;
	@%p2258 bra 	$L__BB0_217;
	setp.eq.f32 	%p2259, %f120, 0f7F800000;
	@%p2259 bra 	$L__BB0_216;
	mov.b32 	%r365, %f118;
	shl.b32 	%r12869, %r365, 8;
	or.b32  	%r366, %r12869, -2147483648;
	mov.b64 	%rd8710, 0;
	mov.b32 	%r18100, 0;
	mov.u64 	%rd8708, __cudart_i2opi_f;
	mov.u64 	%rd8709, %rd10;
$L__BB0_212:
	.pragma "nounroll";
	ld.global.nc.u32 	%r12870, [%rd8708];
	mad.wide.u32 	%rd6764, %r12870, %r366, %rd8710;
	shr.u64 	%rd8710, %rd6764, 32;
	st.local.u32 	[%rd8709], %rd6764;
	add.s32 	%r18100, %r18100, 1;
	add.s64 	%rd8709, %rd8709, 4;
	add.s64 	%rd8708, %rd8708, 4;
	setp.ne.s32 	%p2260, %r18100, 6;
	@%p2260 bra 	$L__BB0_212;
	shr.u32 	%r12871, %r365, 23;
	st.local.u32 	[%rd10+24], %rd8710;
	and.b32  	%r369, %r12871, 31;
	and.b32  	%r12872, %r12871, 224;
	add.s32 	%r12873, %r12872, -128;
	shr.u32 	%r12874, %r12873, 5;
	mul.wide.u32 	%rd6765, %r12874, 4;
	sub.s64 	%rd202, %rd10, %rd6765;
	ld.local.u32 	%r18101, [%rd202+24];
	ld.local.u32 	%r18102, [%rd202+20];
	setp.eq.s32 	%p2261, %r369, 0;
	@%p2261 bra 	$L__BB0_215;
	shf.l.wrap.b32 	%r18101, %r18102, %r18101, %r369;
	ld.local.u32 	%r12875, [%rd202+16];
	shf.l.wrap.b32 	%r18102, %r12875, %r18102, %r369;
$L__BB0_215:
	shr.u32 	%r12876, %r18101, 30;
	shf.l.wrap.b32 	%r12877, %r18102, %r18101, 2;
	shl.b32 	%r12878, %r18102, 2;
	shr.u32 	%r12879, %r12877, 31;
	add.s32 	%r12880, %r12879, %r12876;
	neg.s32 	%r12881, %r12880;
	setp.lt.s32 	%p2262, %r365, 0;
	selp.b32 	%r18103, %r12881, %r12880, %p2262;
	xor.b32  	%r12882, %r12877, %r365;
	shr.s32 	%r12883, %r12877, 31;
	xor.b32  	%r12884, %r12883, %r12877;
	xor.b32  	%r12885, %r12883, %r12878;
	cvt.u64.u32 	%rd6766, %r12884;
	shl.b64 	%rd6767, %rd6766, 32;
	cvt.u64.u32 	%rd6768, %r12885;
	or.b64  	%rd6769, %rd6767, %rd6768;
	cvt.rn.f64.s64 	%fd634, %rd6769;
	mul.f64 	%fd635, %fd634, 0d3BF921FB54442D19;
	cvt.rn.f32.f64 	%f6415, %fd635;
	neg.f32 	%f6416, %f6415;
	setp.lt.s32 	%p2263, %r12882, 0;
	selp.f32 	%f10129, %f6416, %f6415, %p2263;
	bra.uni 	$L__BB0_217;
$L__BB0_216:
	mov.f32 	%f6417, 0f00000000;
	mul.rn.f32 	%f10129, %f118, %f6417;
	mov.b32 	%r18103, 0;
$L__BB0_217:
	add.s32 	%r12887, %r18103, 1;
	mul.rn.f32 	%f6419, %f10129, %f10129;
	and.b32  	%r12888, %r18103, 1;
	setp.eq.b32 	%p2265, %r12888, 1;
	selp.f32 	%f6420, %f10129, 0f3F800000, %p2265;
	fma.rn.f32 	%f6421, %f6419, %f6420, 0f00000000;
	fma.rn.f32 	%f6422, %f6419, 0f37CBAC00, 0fBAB607ED;
	selp.f32 	%f6423, 0fB94D4153, %f6422, %p2265;
	selp.f32 	%f6424, 0f3C0885E4, 0f3D2AAABB, %p2265;
	fma.rn.f32 	%f6425, %f6423, %f6419, %f6424;
	selp.f32 	%f6426, 0fBE2AAAA8, 0fBEFFFFFF, %p2265;
	fma.rn.f32 	%f6427, %f6425, %f6419, %f6426;
	fma.rn.f32 	%f6428, %f6427, %f6421, %f6420;
	and.b32  	%r12889, %r12887, 2;
	setp.eq.s32 	%p2266, %r12889, 0;
	mov.f32 	%f6429, 0f00000000;
	sub.f32 	%f6430, %f6429, %f6428;
	selp.f32 	%f6418, %f6428, %f6430, %p2266;
	// begin inline asm
	{  cvt.rn.f16.f32 %rs3589, %f6418;}

	// end inline asm
	mov.u32 	%r18107, %r19003;
	mov.f32 	%f10130, %f10354;
	@%p2258 bra 	$L__BB0_225;
	setp.eq.f32 	%p2267, %f120, 0f7F800000;
	@%p2267 bra 	$L__BB0_224;
	mov.b32 	%r378, %f118;
	shl.b32 	%r12891, %r378, 8;
	or.b32  	%r379, %r12891, -2147483648;
	mov.b64 	%rd8713, 0;
	mov.b32 	%r18104, 0;
	mov.u64 	%rd8711, __cudart_i2opi_f;
	mov.u64 	%rd8712, %rd9;
$L__BB0_220:
	.pragma "nounroll";
	ld.global.nc.u32 	%r12892, [%rd8711];
	mad.wide.u32 	%rd6772, %r12892, %r379, %rd8713;
	shr.u64 	%rd8713, %rd6772, 32;
	st.local.u32 	[%rd8712], %rd6772;
	add.s32 	%r18104, %r18104, 1;
	add.s64 	%rd8712, %rd8712, 4;
	add.s64 	%rd8711, %rd8711, 4;
	setp.ne.s32 	%p2268, %r18104, 6;
	@%p2268 bra 	$L__BB0_220;
	shr.u32 	%r12893, %r378, 23;
	st.local.u32 	[%rd9+24], %rd8713;
	and.b32  	%r382, %r12893, 31;
	and.b32  	%r12894, %r12893, 224;
	add.s32 	%r12895, %r12894, -128;
	shr.u32 	%r12896, %r12895, 5;
	mul.wide.u32 	%rd6773, %r12896, 4;
	sub.s64 	%rd209, %rd9, %rd6773;
	ld.local.u32 	%r18105, [%rd209+24];
	ld.local.u32 	%r18106, [%rd209+20];
	setp.eq.s32 	%p2269, %r382, 0;
	@%p2269 bra 	$L__BB0_223;
	shf.l.wrap.b32 	%r18105, %r18106, %r18105, %r382;
	ld.local.u32 	%r12897, [%rd209+16];
	shf.l.wrap.b32 	%r18106, %r12897, %r18106, %r382;
$L__BB0_223:
	shr.u32 	%r12898, %r18105, 30;
	shf.l.wrap.b32 	%r12899, %r18106, %r18105, 2;
	shl.b32 	%r12900, %r18106, 2;
	shr.u32 	%r12901, %r12899, 31;
	add.s32 	%r12902, %r12901, %r12898;
	neg.s32 	%r12903, %r12902;
	setp.lt.s32 	%p2270, %r378, 0;
	selp.b32 	%r18107, %r12903, %r12902, %p2270;
	xor.b32  	%r12904, %r12899, %r378;
	shr.s32 	%r12905, %r12899, 31;
	xor.b32  	%r12906, %r12905, %r12899;
	xor.b32  	%r12907, %r12905, %r12900;
	cvt.u64.u32 	%rd6774, %r12906;
	shl.b64 	%rd6775, %rd6774, 32;
	cvt.u64.u32 	%rd6776, %r12907;
	or.b64  	%rd6777, %rd6775, %rd6776;
	cvt.rn.f64.s64 	%fd636, %rd6777;
	mul.f64 	%fd637, %fd636, 0d3BF921FB54442D19;
	cvt.rn.f32.f64 	%f6431, %fd637;
	neg.f32 	%f6432, %f6431;
	setp.lt.s32 	%p2271, %r12904, 0;
	selp.f32 	%f10130, %f6432, %f6431, %p2271;
	bra.uni 	$L__BB0_225;
$L__BB0_224:
	mov.f32 	%f6433, 0f00000000;
	mul.rn.f32 	%f10130, %f118, %f6433;
	mov.b32 	%r18107, 0;
$L__BB0_225:
	mul.rn.f32 	%f6435, %f10130, %f10130;
	and.b32  	%r12909, %r18107, 1;
	setp.eq.b32 	%p2272, %r12909, 1;
	selp.f32 	%f6436, 0f3F800000, %f10130, %p2272;
	fma.rn.f32 	%f6437, %f6435, %f6436, 0f00000000;
	fma.rn.f32 	%f6438, %f6435, 0f37CBAC00, 0fBAB607ED;
	selp.f32 	%f6439, %f6438, 0fB94D4153, %p2272;
	selp.f32 	%f6440, 0f3D2AAABB, 0f3C0885E4, %p2272;
	fma.rn.f32 	%f6441, %f6439, %f6435, %f6440;
	selp.f32 	%f6442, 0fBEFFFFFF, 0fBE2AAAA8, %p2272;
	fma.rn.f32 	%f6443, %f6441, %f6435, %f6442;
	fma.rn.f32 	%f6444, %f6443, %f6437, %f6436;
	and.b32  	%r12910, %r18107, 2;
	setp.eq.s32 	%p2273, %r12910, 0;
	mov.f32 	%f6445, 0f00000000;
	sub.f32 	%f6446, %f6445, %f6444;
	selp.f32 	%f6434, %f6444, %f6446, %p2273;
	// begin inline asm
	{  cvt.rn.f16.f32 %rs3590, %f6434;}

	// end inline asm
	ld.global.u16 	%rs3598, [%rd40+416];
	ld.global.u16 	%rs3592, [%rd41+416];
	// begin inline asm
	{mul.f16 %rs3591,%rs3592,%rs3590;
}
	// end inline asm
	// begin inline asm
	{mul.f16 %rs3594,%rs3340,%rs3591;
}
	// end inline asm
	// begin inline asm
	{fma.rn.f16 %rs3597,%rs3598,%rs3589,%rs3594;
}
	// end inline asm
	st.shared.u16 	[%r39+416], %rs3597;
	// begin inline asm
	{mul.f16 %rs3601,%rs3592,%rs3589;
}
	// end inline asm
	// begin inline asm
	{fma.rn.f16 %rs3604,%rs3598,%rs3590,%rs3601;
}
	// end inline asm
	st.shared.u16 	[%r39+8608], %rs3604;
	mul.f64 	%fd638, %fd1, 0dC055FDBBE9BBA775;
	div.rn.f64 	%fd639, %fd638, %fd2;
	cvt.rn.f32.f64 	%f127, %fd639;
	mul.f32 	%f6447, %f127, 0f3F22F983;
	cvt.rni.s32.f32 	%r19011, %f6447;
	cvt.rn.f32.s32 	%f6448, %r19011;
	fma.rn.f32 	%f6449, %f6448, 0fBFC90FDA, %f127;
	fma.rn.f32 	%f6450, %f6448, 0fB3A22168, %f6449;
	fma.rn.f32 	%f10356, %f6448, 0fA7C234C5, %f6450;
	abs.f32 	%f129, %f127;
	setp.ltu.f32 	%p2274, %f129, 0f47CE4780;
	mov.u32 	%r18111, %r19011;
	mov.f32 	%f10131, %f10356;
	@%p2274 bra 	$L__BB0_233;
	setp.eq.f32 	%p2275, %f129, 0f7F800000;
	@%p2275 bra 	$L__BB0_232;
	mov.b32 	%r392, %f127;
	shl.b32 	%r12912, %r392, 8;
	or.b32  	%r393, %r12912, -2147483648;
	mov.b64 	%rd8716, 0;
	mov.b32 	%r18108, 0;
	mov.u64 	%rd8714, __cudart_i2opi_f;
	mov.u64 	%rd8715, %rd10;
$L__BB0_228:
	.pragma "nounroll";
	ld.global.nc.u32 	%r12913, [%rd8714];
	mad.wide.u32 	%rd6780, %r12913, %r393, %rd8716;
	shr.u64 	%rd8716, %rd6780, 32;
	st.local.u32 	[%rd8715], %rd6780;
	add.s32 	%r18108, %r18108, 1;
	add.s64 	%rd8715, %rd8715, 4;
	add.s64 	%rd8714, %rd8714, 4;
	setp.ne.s32 	%p2276, %r18108, 6;
	@%p2276 bra 	$L__BB0_228;
	shr.u32 	%r12914, %r392, 23;
	st.local.u32 	[%rd10+24], %rd8716;
	and.b32  	%r396, %r12914, 31;
	and.b32  	%r12915, %r12914, 224;
	add.s32 	%r12916, %r12915, -128;
	shr.u32 	%r12917, %r12916, 5;
	mul.wide.u32 	%rd6781, %r12917, 4;
	sub.s64 	%rd216, %rd10, %rd6781;
	ld.local.u32 	%r18109, [%rd216+24];
	ld.local.u32 	%r18110, [%rd216+20];
	setp.eq.s32 	%p2277, %r396, 0;
	@%p2277 bra 	$L__BB0_231;
	shf.l.wrap.b32 	%r18109, %r18110, %r18109, %r396;
	ld.local.u32 	%r12918, [%rd216+16];
	shf.l.wrap.b32 	%r18110, %r12918, %r18110, %r396;
$L__BB0_231:
	shr.u32 	%r12919, %r18109, 30;
	shf.l.wrap.b32 	%r12920, %r18110, %r18109, 2;
	shl.b32 	%r12921, %r18110, 2;
	shr.u32 	%r12922, %r12920, 31;
	add.s32 	%r12923, %r12922, %r12919;
	neg.s32 	%r12924, %r12923;
	setp.lt.s32 	%p2278, %r392, 0;
	selp.b32 	%r18111, %r12924, %r12923, %p2278;
	xor.b32  	%r12925, %r12920, %r392;
	shr.s32 	%r12926, %r12920, 31;
	xor.b32  	%r12927, %r12926, %r12920;
	xor.b32  	%r12928, %r12926, %r12921;
	cvt.u64.u32 	%rd6782, %r12927;
	shl.b64 	%rd6783, %rd6782, 32;
	cvt.u64.u32 	%rd6784, %r12928;
	or.b64  	%rd6785, %rd6783, %rd6784;
	cvt.rn.f64.s64 	%fd640, %rd6785;
	mul.f64 	%fd641, %fd640, 0d3BF921FB54442D19;
	cvt.rn.f32.f64 	%f6451, %fd641;
	neg.f32 	%f6452, %f6451;
	setp.lt.s32 	%p2279, %r12925, 0;
	selp.f32 	%f10131, %f6452, %f6451, %p2279;
	bra.uni 	$L__BB0_233;
$L__BB0_232:
	mov.f32 	%f6453, 0f00000000;
	mul.rn.f32 	%f10131, %f127, %f6453;
	mov.b32 	%r18111, 0;
$L__BB0_233:
	add.s32 	%r12930, %r18111, 1;
	mul.rn.f32 	%f6455, %f10131, %f10131;
	and.b32  	%r12931, %r18111, 1;
	setp.eq.b32 	%p2281, %r12931, 1;
	selp.f32 	%f6456, %f10131, 0f3F800000, %p2281;
	fma.rn.f32 	%f6457, %f6455, %f6456, 0f00000000;
	fma.rn.f32 	%f6458, %f6455, 0f37CBAC00, 0fBAB607ED;
	selp.f32 	%f6459, 0fB94D4153, %f6458, %p2281;
	selp.f32 	%f6460, 0f3C0885E4, 0f3D2AAABB, %p2281;
	fma.rn.f32 	%f6461, %f6459, %f6455, %f6460;
	selp.f32 	%f6462, 0fBE2AAAA8, 0fBEFFFFFF, %p2281;
	fma.rn.f32 	%f6463, %f6461, %f6455, %f6462;
	fma.rn.f32 	%f6464, %f6463, %f6457, %f6456;
	and.b32  	%r12932, %r12930, 2;
	setp.eq.s32 	%p2282, %r12932, 0;
	mov.f32 	%f6465, 0f00000000;
	sub.f32 	%f6466, %f6465, %f6464;
	selp.f32 	%f6454, %f6464, %f6466, %p2282;
	// begin inline asm
	{  cvt.rn.f16.f32 %rs3608, %f6454;}

	// end inline asm
	mov.u32 	%r18115, %r19011;
	mov.f32 	%f10132, %f10356;
	@%p2274 bra 	$L__BB0_241;
	setp.eq.f32 	%p2283, %f129, 0f7F800000;
	@%p2283 bra 	$L__BB0_240;
	mov.b32 	%r405, %f127;
	shl.b32 	%r12934, %r405, 8;
	or.b32  	%r406, %r12934, -2147483648;
	mov.b64 	%rd8719, 0;
	mov.b32 	%r18112, 0;
	mov.u64 	%rd8717, __cudart_i2opi_f;
	mov.u64 	%rd8718, %rd9;
$L__BB0_236:
	.pragma "nounroll";
	ld.global.nc.u32 	%r12935, [%rd8717];
	mad.wide.u32 	%rd6788, %r12935, %r406, %rd8719;
	shr.u64 	%rd8719, %rd6788, 32;
	st.local.u32 	[%rd8718], %rd6788;
	add.s32 	%r18112, %r18112, 1;
	add.s64 	%rd8718, %rd8718, 4;
	add.s64 	%rd8717, %rd8717, 4;
	setp.ne.s32 	%p2284, %r18112, 6;
	@%p2284 bra 	$L__BB0_236;
	shr.u32 	%r12936, %r405, 23;
	st.local.u32 	[%rd9+24], %rd8719;
	and.b32  	%r409, %r12936, 31;
	and.b32  	%r12937, %r12936, 224;
	add.s32 	%r12938, %r12937, -128;
	shr.u32 	%r12939, %r12938, 5;
	mul.wide.u32 	%rd6789, %r12939, 4;
	sub.s64 	%rd223, %rd9, %rd6789;
	ld.local.u32 	%r18113, [%rd223+24];
	ld.local.u32 	%r18114, [%rd223+20];
	setp.eq.s32 	%p2285, %r409, 0;
	@%p2285 bra 	$L__BB0_239;
	shf.l.wrap.b32 	%r18113, %r18114, %r18113, %r409;
	ld.local.u32 	%r12940, [%rd223+16];
	shf.l.wrap.b32 	%r18114, %r12940, %r18114, %r409;
$L__BB0_239:
	shr.u32 	%r12941, %r18113, 30;
	shf.l.wrap.b32 	%r12942, %r18114, %r18113, 2;
	shl.b32 	%r12943, %r18114, 2;
	shr.u32 	%r12944, %r12942, 31;
	add.s32 	%r12945, %r12944, %r12941;
	neg.s32 	%r12946, %r12945;
	setp.lt.s32 	%p2286, %r405, 0;
	selp.b32 	%r18115, %r12946, %r12945, %p2286;
	xor.b32  	%r12947, %r12942, %r405;
	shr.s32 	%r12948, %r12942, 31;
	xor.b32  	%r12949, %r12948, %r12942;
	xor.b32  	%r12950, %r12948, %r12943;
	cvt.u64.u32 	%rd6790, %r12949;
	shl.b64 	%rd6791, %rd6790, 32;
	cvt.u64.u32 	%rd6792, %r12950;
	or.b64  	%rd6793, %rd6791, %rd6792;
	cvt.rn.f64.s64 	%fd642, %rd6793;
	mul.f64 	%fd643, %fd642, 0d3BF921FB54442D19;
	cvt.rn.f32.f64 	%f6467, %fd643;
	neg.f32 	%f6468, %f6467;
	setp.lt.s32 	%p2287, %r12947, 0;
	selp.f32 	%f10132, %f6468, %f6467, %p2287;
	bra.uni 	$L__BB0_241;
$L__BB0_240:
	mov.f32 	%f6469, 0f00000000;
	mul.rn.f32 	%f10132, %f127, %f6469;
	mov.b32 	%r18115, 0;
$L__BB0_241:
	mul.rn.f32 	%f6471, %f10132, %f10132;
	and.b32  	%r12952, %r18115, 1;
	setp.eq.b32 	%p2288, %r12952, 1;
	selp.f32 	%f6472, 0f3F800000, %f10132, %p2288;
	fma.rn.f32 	%f6473, %f6471, %f6472, 0f00000000;
	fma.rn.f32 	%f6474, %f6471, 0f37CBAC00, 0fBAB607ED;
	selp.f32 	%f6475, %f6474, 0fB94D4153, %p2288;
	selp.f32 	%f6476, 0f3D2AAABB, 0f3C0885E4, %p2288;
	fma.rn.f32 	%f6477, %f6475, %f6471, %f6476;
	selp.f32 	%f6478, 0fBEFFFFFF, 0fBE2AAAA8, %p2288;
	fma.rn.f32 	%f6479, %f6477, %f6471, %f6478;
	fma.rn.f32 	%f6480, %f6479, %f6473, %f6472;
	and.b32  	%r12953, %r18115, 2;
	setp.eq.s32 	%p2289, %r12953, 0;
	mov.f32 	%f6481, 0f00000000;
	sub.f32 	%f6482, %f6481, %f6480;
	selp.f32 	%f6470, %f6480, %f6482, %p2289;
	// begin inline asm
	{  cvt.rn.f16.f32 %rs3609, %f6470;}

	// end inline asm
	ld.global.u16 	%rs3617, [%rd40+448];
	ld.global.u16 	%rs3611, [%rd41+448];
	// begin inline asm
	{mul.f16 %rs3610,%rs3611,%rs3609;
}
	// end inline asm
	// begin inline asm
	{mul.f16 %rs3613,%rs3340,%rs3610;
}
	// end inline asm
	// begin inline asm
	{fma.rn.f16 %rs3616,%rs3617,%rs3608,%rs3613;
}
	// end inline asm
	st.shared.u16 	[%r39+448], %rs3616;
	// begin inline asm
	{mul.f16 %rs3620,%rs3611,%rs3608;
}
	// end inline asm
	// begin inline asm
	{fma.rn.f16 %rs3623,%rs3617,%rs3609,%rs3620;
}
	// end inline asm
	st.shared.u16 	[%r39+8640], %rs3623;
	mul.f64 	%fd644, %fd1, 0dC0578FDB9EFFEA46;
	div.rn.f64 	%fd645, %fd644, %fd2;
	cvt.rn.f32.f64 	%f136, %fd645;
	mul.f32 	%f6483, %f136, 0f3F22F983;
	cvt.rni.s32.f32 	%r19019, %f6483;
	cvt.rn.f32.s32 	%f6484, %r19019;
	fma.rn.f32 	%f6485, %f6484, 0fBFC90FDA, %f136;
	fma.rn.f32 	%f6486, %f6484, 0fB3A22168, %f6485;
	fma.rn.f32 	%f10358, %f6484, 0fA7C234C5, %f6486;
	abs.f32 	%f138, %f136;
	setp.ltu.f32 	%p2290, %f138, 0f47CE4780;
	mov.u32 	%r18119, %r19019;
	mov.f32 	%f10133, %f10358;
	@%p2290 bra 	$L__BB0_249;
	setp.eq.f32 	%p2291, %f138, 0f7F800000;
	@%p2291 bra 	$L__BB0_248;
	mov.b32 	%r419, %f136;
	shl.b32 	%r12955, %r419, 8;
	or.b32  	%r420, %r12955, -2147483648;
	mov.b64 	%rd8722, 0;
	mov.b32 	%r18116, 0;
	mov.u64 	%rd8720, __cudart_i2opi_f;
	mov.u64 	%rd8721, %rd10;
$L__BB0_244:
	.pragma "nounroll";
	ld.global.nc.u32 	%r12956, [%rd8720];
	mad.wide.u32 	%rd6796, %r12956, %r420, %rd8722;
	shr.u64 	%rd8722, %rd6796, 32;
	st.local.u32 	[%rd8721], %rd6796;
	add.s32 	%r18116, %r18116, 1;
	add.s64 	%rd8721, %rd8721, 4;
	add.s64 	%rd8720, %rd8720, 4;
	setp.ne.s32 	%p2292, %r18116, 6;
	@%p2292 bra 	$L__BB0_244;
	shr.u32 	%r12957, %r419, 23;
	st.local.u32 	[%rd10+24], %rd8722;
	and.b32  	%r423, %r12957, 31;
	and.b32  	%r12958, %r12957, 224;
	add.s32 	%r12959, %r12958, -128;
	shr.u32 	%r12960, %r12959, 5;
	mul.wide.u32 	%rd6797, %r12960, 4;
	sub.s64 	%rd230, %rd10, %rd6797;
	ld.local.u32 	%r18117, [%rd230+24];
	ld.local.u32 	%r18118, [%rd230+20];
	setp.eq.s32 	%p2293, %r423, 0;
	@%p2293 bra 	$L__BB0_247;
	shf.l.wrap.b32 	%r18117, %r18118, %r18117, %r423;
	ld.local.u32 	%r12961, [%rd230+16];
	shf.l.wrap.b32 	%r18118, %r12961, %r18118, %r423;
$L__BB0_247:
	shr.u32 	%r12962, %r18117, 30;
	shf.l.wrap.b32 	%r12963, %r18118, %r18117, 2;
	shl.b32 	%r12964, %r18118, 2;
	shr.u32 	%r12965, %r12963, 31;
	add.s32 	%r12966, %r12965, %r12962;
	neg.s32 	%r12967, %r12966;
	setp.lt.s32 	%p2294, %r419, 0;
	selp.b32 	%r18119, %r12967, %r12966, %p2294;
	xor.b32  	%r12968, %r12963, %r419;
	shr.s32 	%r12969, %r12963, 31;
	xor.b32  	%r12970, %r12969, %r12963;
	xor.b32  	%r12971, %r12969, %r12964;
	cvt.u64.u32 	%rd6798, %r12970;
	shl.b64 	%rd6799, %rd6798, 32;
	cvt.u64.u32 	%rd6800, %r12971;
	or.b64  	%rd6801, %rd6799, %rd6800;
	cvt.rn.f64.s64 	%fd646, %rd6801;
	mul.f64 	%fd647, %fd646, 0d3BF921FB54442D19;
	cvt.rn.f32.f64 	%f6487, %fd647;
	neg.f32 	%f6488, %f6487;
	setp.lt.s32 	%p2295, %r12968, 0;
	selp.f32 	%f10133, %f6488, %f6487, %p2295;
	bra.uni 	$L__BB0_249;
$L__BB0_248:
	mov.f32 	%f6489, 0f00000000;
	mul.rn.f32 	%f10133, %f136, %f6489;
	mov.b32 	%r18119, 0;
$L__BB0_249:
	add.s32 	%r12973, %r18119, 1;
	mul.rn.f32 	%f6491, %f10133, %f10133;
	and.b32  	%r12974, %r18119, 1;
	setp.eq.b32 	%p2297, %r12974, 1;
	selp.f32 	%f6492, %f10133, 0f3F800000, %p2297;
	fma.rn.f32 	%f6493, %f6491, %f6492, 0f00000000;
	fma.rn.f32 	%f6494, %f6491, 0f37CBAC00, 0fBAB607ED;
	selp.f32 	%f6495, 0fB94D4153, %f6494, %p2297;
	selp.f32 	%f6496, 0f3C0885E4, 0f3D2AAABB, %p2297;
	fma.rn.f32 	%f6497, %f6495, %f6491, %f6496;
	selp.f32 	%f6498, 0fBE2AAAA8, 0fBEFFFFFF, %p2297;
	fma.rn.f32 	%f6499, %f6497, %f6491, %f6498;
	fma.rn.f32 	%f6500, %f6499, %f6493, %f6492;
	and.b32  	%r12975, %r12973, 2;
	setp.eq.s32 	%p2298, %r12975, 0;
	mov.f32 	%f6501, 0f00000000;
	sub.f32 	%f6502, %f6501, %f6500;
	selp.f32 	%f6490, %f6500, %f6502, %p2298;
	// begin inline asm
	{  cvt.rn.f16.f32 %rs3627, %f6490;}

	// end inline asm
	mov.u32 	%r18123, %r19019;
	mov.f32 	%f10134, %f10358;
	@%p2290 bra 	$L__BB0_257;
	setp.eq.f32 	%p2299, %f138, 0f7F800000;
	@%p2299 bra 	$L__BB0_256;
	mov.b32 	%r432, %f136;
	shl.b32 	%r12977, %r432, 8;
	or.b32  	%r433, %r12977, -2147483648;
	mov.b64 	%rd8725, 0;
	mov.b32 	%r18120, 0;
	mov.u64 	%rd8723, __cudart_i2opi_f;
	mov.u64 	%rd8724, %rd9;
$L__BB0_252:
	.pragma "nounroll";
	ld.global.nc.u32 	%r12978, [%rd8723];
	mad.wide.u32 	%rd6804, %r12978, %r433, %rd8725;
	shr.u64 	%rd8725, %rd6804, 32;
	st.local.u32 	[%rd8724], %rd6804;
	add.s32 	%r18120, %r18120, 1;
	add.s64 	%rd8724, %rd8724, 4;
	add.s64 	%rd8723, %rd8723, 4;
	setp.ne.s32 	%p2300, %r18120, 6;
	@%p2300 bra 	$L__BB0_252;
	shr.u32 	%r12979, %r432, 23;
	st.local.u32 	[%rd9+24], %rd8725;
	and.b32  	%r436, %r12979, 31;
	and.b32  	%r12980, %r12979, 224;
	add.s32 	%r12981, %r12980, -128;
	shr.u32 	%r12982, %r12981, 5;
	mul.wide.u32 	%rd6805, %r12982, 4;
	sub.s64 	%rd237, %rd9, %rd6805;
	ld.local.u32 	%r18121, [%rd237+24];
	ld.local.u32 	%r18122, [%rd237+20];
	setp.eq.s32 	%p2301, %r436, 0;
	@%p2301 bra 	$L__BB0_255;
	shf.l.wrap.b32 	%r18121, %r18122, %r18121, %r436;
	ld.local.u32 	%r12983, [%rd237+16];
	shf.l.wrap.b32 	%r18122, %r12983, %r18122, %r436;
$L__BB0_255:
	shr.u32 	%r12984, %r18121, 30;
	shf.l.wrap.b32 	%r12985, %r18122, %r18121, 2;
	shl.b32 	%r12986, %r18122, 2;
	shr.u32 	%r12987, %r12985, 31;
	add.s32 	%r12988, %r12987, %r12984;
	neg.s32 	%r12989, %r12988;
	setp.lt.s32 	%p2302, %r432, 0;
	selp.b32 	%r18123, %r12989, %r12988, %p2302;
	xor.b32  	%r12990, %r12985, %r432;
	shr.s32 	%r12991, %r12985, 31;
	xor.b32  	%r12992, %r12991, %r12985;
	xor.b32  	%r12993, %r12991, %r12986;
	cvt.u64.u32 	%rd6806, %r12992;
	shl.b64 	%rd6807, %rd6806, 32;
	cvt.u64.u32 	%rd6808, %r12993;
	or.b64  	%rd6809, %rd6807, %rd6808;
	cvt.rn.f64.s64 	%fd648, %rd6809;
	mul.f64 	%fd649, %fd648, 0d3BF921FB54442D19;
	cvt.rn.f32.f64 	%f6503, %fd649;
	neg.f32 	%f6504, %f6503;
	setp.lt.s32 	%p2303, %r12990, 0;
	selp.f32 	%f10134, %f6504, %f6503, %p2303;
	bra.uni 	$L__BB0_257;
$L__BB0_256:
	mov.f32 	%f6505, 0f00000000;
	mul.rn.f32 	%f10134, %f136, %f6505;
	mov.b32 	%r18123, 0;
$L__BB0_257:
	setp.ltu.f32 	%p2304, %f3, 0f47CE4780;
	mul.rn.f32 	%f6507, %f10134, %f10134;
	and.b32  	%r12995, %r18123, 1;
	setp.eq.b32 	%p2305, %r12995, 1;
	selp.f32 	%f6508, 0f3F800000, %f10134, %p2305;
	fma.rn.f32 	%f6509, %f6507, %f6508, 0f00000000;
	fma.rn.f32 	%f6510, %f6507, 0f37CBAC00, 0fBAB607ED;
	selp.f32 	%f6511, %f6510, 0fB94D4153, %p2305;
	selp.f32 	%f6512, 0f3D2AAABB, 0f3C0885E4, %p2305;
	fma.rn.f32 	%f6513, %f6511, %f6507, %f6512;
	selp.f32 	%f6514, 0fBEFFFFFF, 0fBE2AAAA8, %p2305;
	fma.rn.f32 	%f6515, %f6513, %f6507, %f6514;
	fma.rn.f32 	%f6516, %f6515, %f6509, %f6508;
	and.b32  	%r12996, %r18123, 2;
	setp.eq.s32 	%p2306, %r12996, 0;
	mov.f32 	%f6517, 0f00000000;
	sub.f32 	%f6518, %f6517, %f6516;
	selp.f32 	%f6506, %f6516, %f6518, %p2306;
	// begin inline asm
	{  cvt.rn.f16.f32 %rs3628, %f6506;}

	// end inline asm
	ld.global.u16 	%rs3636, [%rd40+480];
	ld.global.u16 	%rs3630, [%rd41+480];
	// begin inline asm
	{mul.f16 %rs3629,%rs3630,%rs3628;
}
	// end inline asm
	// begin inline asm
	{mul.f16 %rs3632,%rs3340,%rs3629;
}
	// end inline asm
	// begin inline asm
	{fma.rn.f16 %rs3635,%rs3636,%rs3627,%rs3632;
}
	// end inline asm
	st.shared.u16 	[%r39+480], %rs3635;
	// begin inline asm
	{mul.f16 %rs3639,%rs3630,%rs3627;
}
	// end inline asm
	// begin inline asm
	{fma.rn.f16 %rs3642,%rs3636,%rs3628,%rs3639;
}
	// end inline asm
	st.shared.u16 	[%r39+8672], %rs3642;
	mov.u32 	%r18127, %r18899;
	mov.f32 	%f10135, %f10328;
	@%p2304 bra 	$L__BB0_265;
	setp.eq.f32 	%p2307, %f3, 0f7F800000;
	@%p2307 bra 	$L__BB0_264;
	mov.b32 	%r445, %f1;
	shl.b32 	%r12998, %r445, 8;
	or.b32  	%r446, %r12998, -2147483648;
	mov.b64 	%rd8728, 0;
	mov.b32 	%r18124, 0;
	mov.u64 	%rd8726, __cudart_i2opi_f;
	mov.u64 	%rd8727, %rd10;
$L__BB0_260:
	.pragma "nounroll";
	ld.global.nc.u32 	%r12999, [%rd8726];
	mad.wide.u32 	%rd6812, %r12999, %r446, %rd8728;
	shr.u64 	%rd8728, %rd6812, 32;
	st.local.u32 	[%rd8727], %rd6812;
	add.s32 	%r18124, %r18124, 1;
	add.s64 	%rd8727, %rd8727, 4;
	add.s64 	%rd8726, %rd8726, 4;
	setp.ne.s32 	%p2308, %r18124, 6;
	@%p2308 bra 	$L__BB0_260;
	shr.u32 	%r13000, %r445, 23;
	st.local.u32 	[%rd10+24], %rd8728;
	and.b32  	%r449, %r13000, 31;
	and.b32  	%r13001, %r13000, 224;
	add.s32 	%r13002, %r13001, -128;
	shr.u32 	%r13003, %r13002, 5;
	mul.wide.u32 	%rd6813, %r13003, 4;
	sub.s64 	%rd244, %rd10, %rd6813;
	ld.local.u32 	%r18125, [%rd244+24];
	ld.local.u32 	%r18126, [%rd244+20];
	setp.eq.s32 	%p2309, %r449, 0;
	@%p2309 bra 	$L__BB0_263;
	shf.l.wrap.b32 	%r18125, %r18126, %r18125, %r449;
	ld.local.u32 	%r13004, [%rd244+16];
	shf.l.wrap.b32 	%r18126, %r13004, %r18126, %r449;
$L__BB0_263:
	shr.u32 	%r13005, %r18125, 30;
	shf.l.wrap.b32 	%r13006, %r18126, %r18125, 2;
	shl.b32 	%r13007, %r18126, 2;
	shr.u32 	%r13008, %r13006, 31;
	add.s32 	%r13009, %r13008, %r13005;
	neg.s32 	%r13010, %r13009;
	setp.lt.s32 	%p2310, %r445, 0;
	selp.b32 	%r18127, %r13010, %r13009, %p2310;
	xor.b32  	%r13011, %r13006, %r445;
	shr.s32 	%r13012, %r13006, 31;
	xor.b32  	%r13013, %r13012, %r13006;
	xor.b32  	%r13014, %r13012, %r13007;
	cvt.u64.u32 	%rd6814, %r13013;
	shl.b64 	%rd6815, %rd6814, 32;
	cvt.u64.u32 	%rd6816, %r13014;
	or.b64  	%rd6817, %rd6815, %rd6816;
	cvt.rn.f64.s64 	%fd650, %rd6817;
	mul.f64 	%fd651, %fd650, 0d3BF921FB54442D19;
	cvt.rn.f32.f64 	%f6519, %fd651;
	neg.f32 	%f6520, %f6519;
	setp.lt.s32 	%p2311, %r13011, 0;
	selp.f32 	%f10135, %f6520, %f6519, %p2311;
	bra.uni 	$L__BB0_265;
$L__BB0_264:
	mov.f32 	%f6521, 0f00000000;
	mul.rn.f32 	%f10135, %f1, %f6521;
	mov.b32 	%r18127, 0;
$L__BB0_265:
	add.s32 	%r13016, %r18127, 1;
	mul.rn.f32 	%f6523, %f10135, %f10135;
	and.b32  	%r13017, %r18127, 1;
	setp.eq.b32 	%p2313, %r13017, 1;
	selp.f32 	%f6524, %f10135, 0f3F800000, %p2313;
	fma.rn.f32 	%f6525, %f6523, %f6524, 0f00000000;
	fma.rn.f32 	%f6526, %f6523, 0f37CBAC00, 0fBAB607ED;
	selp.f32 	%f6527, 0fB94D4153, %f6526, %p2313;
	selp.f32 	%f6528, 0f3C0885E4, 0f3D2AAABB, %p2313;
	fma.rn.f32 	%f6529, %f6527, %f6523, %f6528;
	selp.f32 	%f6530, 0fBE2AAAA8, 0fBEFFFFFF, %p2313;
	fma.rn.f32 	%f6531, %f6529, %f6523, %f6530;
	fma.rn.f32 	%f6532, %f6531, %f6525, %f6524;
	and.b32  	%r13018, %r13016, 2;
	setp.eq.s32 	%p2314, %r13018, 0;
	mov.f32 	%f6533, 0f00000000;
	sub.f32 	%f6534, %f6533, %f6532;
	selp.f32 	%f6522, %f6532, %f6534, %p2314;
	// begin inline asm
	{  cvt.rn.f16.f32 %rs3646, %f6522;}

	// end inline asm
	mov.u32 	%r18131, %r18899;
	mov.f32 	%f10136, %f10328;
	@%p2304 bra 	$L__BB0_273;
	setp.eq.f32 	%p2315, %f3, 0f7F800000;
	@%p2315 bra 	$L__BB0_272;
	mov.b32 	%r458, %f1;
	shl.b32 	%r13020, %r458, 8;
	or.b32  	%r459, %r13020, -2147483648;
	mov.b64 	%rd8731, 0;
	mov.b32 	%r18128, 0;
	mov.u64 	%rd8729, __cudart_i2opi_f;
	mov.u64 	%rd8730, %rd9;
$L__BB0_268:
	.pragma "nounroll";
	ld.global.nc.u32 	%r13021, [%rd8729];
	mad.wide.u32 	%rd6820, %r13021, %r459, %rd8731;
	shr.u64 	%rd8731, %rd6820, 32;
	st.local.u32 	[%rd8730], %rd6820;
	add.s32 	%r18128, %r18128, 1;
	add.s64 	%rd8730, %rd8730, 4;
	add.s64 	%rd8729, %rd8729, 4;
	setp.ne.s32 	%p2316, %r18128, 6;
	@%p2316 bra 	$L__BB0_268;
	shr.u32 	%r13022, %r458, 23;
	st.local.u32 	[%rd9+24], %rd8731;
	and.b32  	%r462, %r13022, 31;
	and.b32  	%r13023, %r13022, 224;
	add.s32 	%r13024, %r13023, -128;
	shr.u32 	%r13025, %r13024, 5;
	mul.wide.u32 	%rd6821, %r13025, 4;
	sub.s64 	%rd251, %rd9, %rd6821;
	ld.local.u32 	%r18129, [%rd251+24];
	ld.local.u32 	%r18130, [%rd251+20];
	setp.eq.s32 	%p2317, %r462, 0;
	@%p2317 bra 	$L__BB0_271;
	shf.l.wrap.b32 	%r18129, %r18130, %r18129, %r462;
	ld.local.u32 	%r13026, [%rd251+16];
	shf.l.wrap.b32 	%r18130, %r13026, %r18130, %r462;
$L__BB0_271:
	shr.u32 	%r13027, %r18129, 30;
	shf.l.wrap.b32 	%r13028, %r18130, %r18129, 2;
	shl.b32 	%r13029, %r18130, 2;
	shr.u32 	%r13030, %r13028, 31;
	add.s32 	%r13031, %r13030, %r13027;
	neg.s32 	%r13032, %r13031;
	setp.lt.s32 	%p2318, %r458, 0;
	selp.b32 	%r18131, %r13032, %r13031, %p2318;
	xor.b32  	%r13033, %r13028, %r458;
	shr.s32 	%r13034, %r13028, 31;
	xor.b32  	%r13035, %r13034, %r13028;
	xor.b32  	%r13036, %r13034, %r13029;
	cvt.u64.u32 	%rd6822, %r13035;
	shl.b64 	%rd6823, %rd6822, 32;
	cvt.u64.u32 	%rd6824, %r13036;
	or.b64  	%rd6825, %rd6823, %rd6824;
	cvt.rn.f64.s64 	%fd652, %rd6825;
	mul.f64 	%fd653, %fd652, 0d3BF921FB54442D19;
	cvt.rn.f32.f64 	%f6535, %fd653;
	neg.f32 	%f6536, %f6535;
	setp.lt.s32 	%p2319, %r13033, 0;
	selp.f32 	%f10136, %f6536, %f6535, %p2319;
	bra.uni 	$L__BB0_273;
$L__BB0_272:
	mov.f32 	%f6537, 0f00000000;
	mul.rn.f32 	%f10136, %f1, %f6537;
	mov.b32 	%r18131, 0;
$L__BB0_273:
	setp.ltu.f32 	%p2320, %f12, 0f47CE4780;
	mul.rn.f32 	%f6539, %f10136, %f10136;
	and.b32  	%r13038, %r18131, 1;
	setp.eq.b32 	%p2321, %r13038, 1;
	selp.f32 	%f6540, 0f3F800000, %f10136, %p2321;
	fma.rn.f32 	%f6541, %f6539, %f6540, 0f00000000;
	fma.rn.f32 	%f6542, %f6539, 0f37CBAC00, 0fBAB607ED;
	selp.f32 	%f6543, %f6542, 0fB94D4153, %p2321;
	selp.f32 	%f6544, 0f3D2AAABB, 0f3C0885E4, %p2321;
	fma.rn.f32 	%f6545, %f6543, %f6539, %f6544;
	selp.f32 	%f6546, 0fBEFFFFFF, 0fBE2AAAA8, %p2321;
	fma.rn.f32 	%f6547, %f6545, %f6539, %f6546;
	fma.rn.f32 	%f6548, %f6547, %f6541, %f6540;
	and.b32  	%r13039, %r18131, 2;
	setp.eq.s32 	%p2322, %r13039, 0;
	mov.f32 	%f6549, 0f00000000;
	sub.f32 	%f6550, %f6549, %f6548;
	selp.f32 	%f6538, %f6548, %f6550, %p2322;
	// begin inline asm
	{  cvt.rn.f16.f32 %rs3647, %f6538;}

	// end inline asm
	ld.global.u16 	%rs3655, [%rd40+512];
	ld.global.u16 	%rs3649, [%rd41+512];
	// begin inline asm
	{mul.f16 %rs3648,%rs3649,%rs3647;
}
	// end inline asm
	// begin inline asm
	{mul.f16 %rs3651,%rs3340,%rs3648;
}
	// end inline asm
	// begin inline asm
	{fma.rn.f16 %rs3654,%rs3655,%rs3646,%rs3651;
}
	// end inline asm
	st.shared.u16 	[%r39+512], %rs3654;
	// begin inline asm
	{mul.f16 %rs3658,%rs3649,%rs3646;
}
	// end inline asm
	// begin inline asm
	{fma.rn.f16 %rs3661,%rs3655,%rs3647,%rs3658;
}
	// end inline asm
	st.shared.u16 	[%r39+8704], %rs3661;
	mov.u32 	%r18135, %r18907;
	mov.f32 	%f10137, %f10330;
	@%p2320 bra 	$L__BB0_281;
	setp.eq.f32 	%p2323, %f12, 0f7F800000;
	@%p2323 bra 	$L__BB0_280;
	mov.b32 	%r471, %f10;
	shl.b32 	%r13041, %r471, 8;
	or.b32  	%r472, %r13041, -2147483648;
	mov.b64 	%rd8734, 0;
	mov.b32 	%r18132, 0;
	mov.u64 	%rd8732, __cudart_i2opi_f;
	mov.u64 	%rd8733, %rd10;
$L__BB0_276:
	.pragma "nounroll";
	ld.global.nc.u32 	%r13042, [%rd8732];
	mad.wide.u32 	%rd6828, %r13042, %r472, %rd8734;
	shr.u64 	%rd8734, %rd6828, 32;
	st.local.u32 	[%rd8733], %rd6828;
	add.s32 	%r18132, %r18132, 1;
	add.s64 	%rd8733, %rd8733, 4;
	add.s64 	%rd8732, %rd8732, 4;
	setp.ne.s32 	%p2324, %r18132, 6;
	@%p2324 bra 	$L__BB0_276;
	shr.u32 	%r13043, %r471, 23;
	st.local.u32 	[%rd10+24], %rd8734;
	and.b32  	%r475, %r13043, 31;
	and.b32  	%r13044, %r13043, 224;
	add.s32 	%r13045, %r13044, -128;
	shr.u32 	%r13046, %r13045, 5;
	mul.wide.u32 	%rd6829, %r13046, 4;
	sub.s64 	%rd258, %rd10, %rd6829;
	ld.local.u32 	%r18133, [%rd258+24];
	ld.local.u32 	%r18134, [%rd258+20];
	setp.eq.s32 	%p2325, %r475, 0;
	@%p2325 bra 	$L__BB0_279;
	shf.l.wrap.b32 	%r18133, %r18134, %r18133, %r475;
	ld.local.u32 	%r13047, [%rd258+16];
	shf.l.wrap.b32 	%r18134, %r13047, %r18134, %r475;
$L__BB0_279:
	shr.u32 	%r13048, %r18133, 30;
	shf.l.wrap.b32 	%r13049, %r18134, %r18133, 2;
	shl.b32 	%r13050, %r18134, 2;
	shr.u32 	%r13051, %r13049, 31;
	add.s32 	%r13052, %r13051, %r13048;
	neg.s32 	%r13053, %r13052;
	setp.lt.s32 	%p2326, %r471, 0;
	selp.b32 	%r18135, %r13053, %r13052, %p2326;
	xor.b32  	%r13054, %r13049, %r471;
	shr.s32 	%r13055, %r13049, 31;
	xor.b32  	%r13056, %r13055, %r13049;
	xor.b32  	%r13057, %r13055, %r13050;
	cvt.u64.u32 	%rd6830, %r13056;
	shl.b64 	%rd6831, %rd6830, 32;
	cvt.u64.u32 	%rd6832, %r13057;
	or.b64  	%rd6833, %rd6831, %rd6832;
	cvt.rn.f64.s64 	%fd654, %rd6833;
	mul.f64 	%fd655, %fd654, 0d3BF921FB54442D19;
	cvt.rn.f32.f64 	%f6551, %fd655;
	neg.f32 	%f6552, %f6551;
	setp.lt.s32 	%p2327, %r13054, 0;
	selp.f32 	%f10137, %f6552, %f6551, %p2327;
	bra.uni 	$L__BB0_281;
$L__BB0_280:
	mov.f32 	%f6553, 0f00000000;
	mul.rn.f32 	%f10137, %f10, %f6553;
	mov.b32 	%r18135, 0;
$L__BB0_281:
	add.s32 	%r13059, %r18135, 1;
	mul.rn.f32 	%f6555, %f10137, %f10137;
	and.b32  	%r13060, %r18135, 1;
	setp.eq.b32 	%p2329, %r13060, 1;
	selp.f32 	%f6556, %f10137, 0f3F800000, %p2329;
	fma.rn.f32 	%f6557, %f6555, %f6556, 0f00000000;
	fma.rn.f32 	%f6558, %f6555, 0f37CBAC00, 0fBAB607ED;
	selp.f32 	%f6559, 0fB94D4153, %f6558, %p2329;
	selp.f32 	%f6560, 0f3C0885E4, 0f3D2AAABB, %p2329;
	fma.rn.f32 	%f6561, %f6559, %f6555, %f6560;
	selp.f32 	%f6562, 0fBE2AAAA8, 0fBEFFFFFF, %p2329;
	fma.rn.f32 	%f6563, %f6561, %f6555, %f6562;
	fma.rn.f32 	%f6564, %f6563, %f6557, %f6556;
	and.b32  	%r13061, %r13059, 2;
	setp.eq.s32 	%p2330, %r13061, 0;
	mov.f32 	%f6565, 0f00000000;
	sub.f32 	%f6566, %f6565, %f6564;
	selp.f32 	%f6554, %f6564, %f6566, %p2330;
	// begin inline asm
	{  cvt.rn.f16.f32 %rs3665, %f6554;}

	// end inline asm
	mov.u32 	%r18139, %r18907;
	mov.f32 	%f10138, %f10330;
	@%p2320 bra 	$L__BB0_289;
	setp.eq.f32 	%p2331, %f12, 0f7F800000;
	@%p2331 bra 	$L__BB0_288;
	mov.b32 	%r484, %f10;
	shl.b32 	%r13063, %r484, 8;
	or.b32  	%r485, %r13063, -2147483648;
	mov.b64 	%rd8737, 0;
	mov.b32 	%r18136, 0;
	mov.u64 	%rd8735, __cudart_i2opi_f;
	mov.u64 	%rd8736, %rd9;
$L__BB0_284:
	.pragma "nounroll";
	ld.global.nc.u32 	%r13064, [%rd8735];
	mad.wide.u32 	%rd6836, %r13064, %r485, %rd8737;
	shr.u64 	%rd8737, %rd6836, 32;
	st.local.u32 	[%rd8736], %rd6836;
	add.s32 	%r18136, %r18136, 1;
	add.s64 	%rd8736, %rd8736, 4;
	add.s64 	%rd8735, %rd8735, 4;
	setp.ne.s32 	%p2332, %r18136, 6;
	@%p2332 bra 	$L__BB0_284;
	shr.u32 	%r13065, %r484, 23;
	st.local.u32 	[%rd9+24], %rd8737;
	and.b32  	%r488, %r13065, 31;
	and.b32  	%r13066, %r13065, 224;
	add.s32 	%r13067, %r13066, -128;
	shr.u32 	%r13068, %r13067, 5;
	mul.wide.u32 	%rd6837, %r13068, 4;
	sub.s64 	%rd265, %rd9, %rd6837;
	ld.local.u32 	%r18137, [%rd265+24];
	ld.local.u32 	%r18138, [%rd265+20];
	setp.eq.s32 	%p2333, %r488, 0;
	@%p2333 bra 	$L__BB0_287;
	shf.l.wrap.b32 	%r18137, %r18138, %r18137, %r488;
	ld.local.u32 	%r13069, [%rd265+16];
	shf.l.wrap.b32 	%r18138, %r13069, %r18138, %r488;
$L__BB0_287:
	shr.u32 	%r13070, %r18137, 30;
	shf.l.wrap.b32 	%r13071, %r18138, %r18137, 2;
	shl.b32 	%r13072, %r18138, 2;
	shr.u32 	%r13073, %r13071, 31;
	add.s32 	%r13074, %r13073, %r13070;
	neg.s32 	%r13075, %r13074;
	setp.lt.s32 	%p2334, %r484, 0;
	selp.b32 	%r18139, %r13075, %r13074, %p2334;
	xor.b32  	%r13076, %r13071, %r484;
	shr.s32 	%r13077, %r13071, 31;
	xor.b32  	%r13078, %r13077, %r13071;
	xor.b32  	%r13079, %r13077, %r13072;
	cvt.u64.u32 	%rd6838, %r13078;
	shl.b64 	%rd6839, %rd6838, 32;
	cvt.u64.u32 	%rd6840, %r13079;
	or.b64  	%rd6841, %rd6839, %rd6840;
	cvt.rn.f64.s64 	%fd656, %rd6841;
	mul.f64 	%fd657, %fd656, 0d3BF921FB54442D19;
	cvt.rn.f32.f64 	%f6567, %fd657;
	neg.f32 	%f6568, %f6567;
	setp.lt.s32 	%p2335, %r13076, 0;
	selp.f32 	%f10138, %f6568, %f6567, %p2335;
	bra.uni 	$L__BB0_289;
$L__BB0_288:
	mov.f32 	%f6569, 0f00000000;
	mul.rn.f32 	%f10138, %f10, %f6569;
	mov.b32 	%r18139, 0;
$L__BB0_289:
	setp.ltu.f32 	%p2336, %f21, 0f47CE4780;
	mul.rn.f32 	%f6571, %f10138, %f10138;
	and.b32  	%r13081, %r18139, 1;
	setp.eq.b32 	%p2337, %r13081, 1;
	selp.f32 	%f6572, 0f3F800000, %f10138, %p2337;
	fma.rn.f32 	%f6573, %f6571, %f6572, 0f00000000;
	fma.rn.f32 	%f6574, %f6571, 0f37CBAC00, 0fBAB607ED;
	selp.f32 	%f6575, %f6574, 0fB94D4153, %p2337;
	selp.f32 	%f6576, 0f3D2AAABB, 0f3C0885E4, %p2337;
	fma.rn.f32 	%f6577, %f6575, %f6571, %f6576;
	selp.f32 	%f6578, 0fBEFFFFFF, 0fBE2AAAA8, %p2337;
	fma.rn.f32 	%f6579, %f6577, %f6571, %f6578;
	fma.rn.f32 	%f6580, %f6579, %f6573, %f6572;
	and.b32  	%r13082, %r18139, 2;
	setp.eq.s32 	%p2338, %r13082, 0;
	mov.f32 	%f6581, 0f00000000;
	sub.f32 	%f6582, %f6581, %f6580;
	selp.f32 	%f6570, %f6580, %f6582, %p2338;
	// begin inline asm
	{  cvt.rn.f16.f32 %rs3666, %f6570;}

	// end inline asm
	ld.global.u16 	%rs3674, [%rd40+544];
	ld.global.u16 	%rs3668, [%rd41+544];
	// begin inline asm
	{mul.f16 %rs3667,%rs3668,%rs3666;
}
	// end inline asm
	// begin inline asm
	{mul.f16 %rs3670,%rs3340,%rs3667;
}
	// end inline asm
	// begin inline asm
	{fma.rn.f16 %rs3673,%rs3674,%rs3665,%rs3670;
}
	// end inline asm
	st.shared.u16 	[%r39+544], %rs3673;
	// begin inline asm
	{mul.f16 %rs3677,%rs3668,%rs3665;
}
	// end inline asm
	// begin inline asm
	{fma.rn.f16 %rs3680,%rs3674,%rs3666,%rs3677;
}
	// end inline asm
	st.shared.u16 	[%r39+8736], %rs3680;
	mov.u32 	%r18143, %r18915;
	mov.f32 	%f10139, %f10332;
	@%p2336 bra 	$L__BB0_297;
	setp.eq.f32 	%p2339, %f21, 0f7F800000;
	@%p2339 bra 	$L__BB0_296;
	mov.b32 	%r497, %f19;
	shl.b32 	%r13084, %r497, 8;
	or.b32  	%r498, %r13084, -2147483648;
	mov.b64 	%rd8740, 0;
	mov.b32 	%r18140, 0;
	mov.u64 	%rd8738, __cudart_i2opi_f;
	mov.u64 	%rd8739, %rd10;
$L__BB0_292:
	.pragma "nounroll";
	ld.global.nc.u32 	%r13085, [%rd8738];
	mad.wide.u32 	%rd6844, %r13085, %r498, %rd8740;
	shr.u64 	%rd8740, %rd6844, 32;
	st.local.u32 	[%rd8739], %rd6844;
	add.s32 	%r18140, %r18140, 1;
	add.s64 	%rd8739, %rd8739, 4;
	add.s64 	%rd8738, %rd8738, 4;
	setp.ne.s32 	%p2340, %r18140, 6;
	@%p2340 bra 	$L__BB0_292;
	shr.u32 	%r13086, %r497, 23;
	st.local.u32 	[%rd10+24], %rd8740;
	and.b32  	%r501, %r13086, 31;
	and.b32  	%r13087, %r13086, 224;
	add.s32 	%r13088, %r13087, -128;
	shr.u32 	%r13089, %r13088, 5;
	mul.wide.u32 	%rd6845, %r13089, 4;
	sub.s64 	%rd272, %rd10, %rd6845;
	ld.local.u32 	%r18141, [%rd272+24];
	ld.local.u32 	%r18142, [%rd272+20];
	setp.eq.s32 	%p2341, %r501, 0;
	@%p2341 bra 	$L__BB0_295;
	shf.l.wrap.b32 	%r18141, %r18142, %r18141, %r501;
	ld.local.u32 	%r13090, [%rd272+16];
	shf.l.wrap.b32 	%r18142, %r13090, %r18142, %r501;
$L__BB0_295:
	shr.u32 	%r13091, %r18141, 30;
	shf.l.wrap.b32 	%r13092, %r18142, %r18141, 2;
	shl.b32 	%r13093, %r18142, 2;
	shr.u32 	%r13094, %r13092, 31;
	add.s32 	%r13095, %r13094, %r13091;
	neg.s32 	%r13096, %r13095;
	setp.lt.s32 	%p2342, %r497, 0;
	selp.b32 	%r18143, %r13096, %r13095, %p2342;
	xor.b32  	%r13097, %r13092, %r497;
	shr.s32 	%r13098, %r13092, 31;
	xor.b32  	%r13099, %r13098, %r13092;
	xor.b32  	%r13100, %r13098, %r13093;
	cvt.u64.u32 	%rd6846, %r13099;
	shl.b64 	%rd6847, %rd6846, 32;
	cvt.u64.u32 	%rd6848, %r13100;
	or.b64  	%rd6849, %rd6847, %rd6848;
	cvt.rn.f64.s64 	%fd658, %rd6849;
	mul.f64 	%fd659, %fd658, 0d3BF921FB54442D19;
	cvt.rn.f32.f64 	%f6583, %fd659;
	neg.f32 	%f6584, %f6583;
	setp.lt.s32 	%p2343, %r13097, 0;
	selp.f32 	%f10139, %f6584, %f6583, %p2343;
	bra.uni 	$L__BB0_297;
$L__BB0_296:
	mov.f32 	%f6585, 0f00000000;
	mul.rn.f32 	%f10139, %f19, %f6585;
	mov.b32 	%r18143, 0;
$L__BB0_297:
	add.s32 	%r13102, %r18143, 1;
	mul.rn.f32 	%f6587, %f10139, %f10139;
	and.b32  	%r13103, %r18143, 1;
	setp.eq.b32 	%p2345, %r13103, 1;
	selp.f32 	%f6588, %f10139, 0f3F800000, %p2345;
	fma.rn.f32 	%f6589, %f6587, %f6588, 0f00000000;
	fma.rn.f32 	%f6590, %f6587, 0f37CBAC00, 0fBAB607ED;
	selp.f32 	%f6591, 0fB94D4153, %f6590, %p2345;
	selp.f32 	%f6592, 0f3C0885E4, 0f3D2AAABB, %p2345;
	fma.rn.f32 	%f6593, %f6591, %f6587, %f6592;
	selp.f32 	%f6594, 0fBE2AAAA8, 0fBEFFFFFF, %p2345;
	fma.rn.f32 	%f6595, %f6593, %f6587, %f6594;
	fma.rn.f32 	%f6596, %f6595, %f6589, %f6588;
	and.b32  	%r13104, %r13102, 2;
	setp.eq.s32 	%p2346, %r13104, 0;
	mov.f32 	%f6597, 0f00000000;
	sub.f32 	%f6598, %f6597, %f6596;
	selp.f32 	%f6586, %f6596, %f6598, %p2346;
	// begin inline asm
	{  cvt.rn.f16.f32 %rs3684, %f6586;}

	// end inline asm
	mov.u32 	%r18147, %r18915;
	mov.f32 	%f10140, %f10332;
	@%p2336 bra 	$L__BB0_305;
	setp.eq.f32 	%p2347, %f21, 0f7F800000;
	@%p2347 bra 	$L__BB0_304;
	mov.b32 	%r510, %f19;
	shl.b32 	%r13106, %r510, 8;
	or.b32  	%r511, %r13106, -2147483648;
	mov.b64 	%rd8743, 0;
	mov.b32 	%r18144, 0;
	mov.u64 	%rd8741, __cudart_i2opi_f;
	mov.u64 	%rd8742, %rd9;
$L__BB0_300:
	.pragma "nounroll";
	ld.global.nc.u32 	%r13107, [%rd8741];
	mad.wide.u32 	%rd6852, %r13107, %r511, %rd8743;
	shr.u64 	%rd8743, %rd6852, 32;
	st.local.u32 	[%rd8742], %rd6852;
	add.s32 	%r18144, %r18144, 1;
	add.s64 	%rd8742, %rd8742, 4;
	add.s64 	%rd8741, %rd8741, 4;
	setp.ne.s32 	%p2348, %r18144, 6;
	@%p2348 bra 	$L__BB0_300;
	shr.u32 	%r13108, %r510, 23;
	st.local.u32 	[%rd9+24], %rd8743;
	and.b32  	%r514, %r13108, 31;
	and.b32  	%r13109, %r13108, 224;
	add.s32 	%r13110, %r13109, -128;
	shr.u32 	%r13111, %r13110, 5;
	mul.wide.u32 	%rd6853, %r13111, 4;
	sub.s64 	%rd279, %rd9, %rd6853;
	ld.local.u32 	%r18145, [%rd279+24];
	ld.local.u32 	%r18146, [%rd279+20];
	setp.eq.s32 	%p2349, %r514, 0;
	@%p2349 bra 	$L__BB0_303;
	shf.l.wrap.b32 	%r18145, %r18146, %r18145, %r514;
	ld.local.u32 	%r13112, [%rd279+16];
	shf.l.wrap.b32 	%r18146, %r13112, %r18146, %r514;
$L__BB0_303:
	shr.u32 	%r13113, %r18145, 30;
	shf.l.wrap.b32 	%r13114, %r18146, %r18145, 2;
	shl.b32 	%r13115, %r18146, 2;
	shr.u32 	%r13116, %r13114, 31;
	add.s32 	%r13117, %r13116, %r13113;
	neg.s32 	%r13118, %r13117;
	setp.lt.s32 	%p2350, %r510, 0;
	selp.b32 	%r18147, %r13118, %r13117, %p2350;
	xor.b32  	%r13119, %r13114, %r510;
	shr.s32 	%r13120, %r13114, 31;
	xor.b32  	%r13121, %r13120, %r13114;
	xor.b32  	%r13122, %r13120, %r13115;
	cvt.u64.u32 	%rd6854, %r13121;
	shl.b64 	%rd6855, %rd6854, 32;
	cvt.u64.u32 	%rd6856, %r13122;
	or.b64  	%rd6857, %rd6855, %rd6856;
	cvt.rn.f64.s64 	%fd660, %rd6857;
	mul.f64 	%fd661, %fd660, 0d3BF921FB54442D19;
	cvt.rn.f32.f64 	%f6599, %fd661;
	neg.f32 	%f6600, %f6599;
	setp.lt.s32 	%p2351, %r13119, 0;
	selp.f32 	%f10140, %f6600, %f6599, %p2351;
	bra.uni 	$L__BB0_305;
$L__BB0_304:
	mov.f32 	%f6601, 0f00000000;
	mul.rn.f32 	%f10140, %f19, %f6601;
	mov.b32 	%r18147, 0;
$L__BB0_305:
	setp.ltu.f32 	%p2352, %f30, 0f47CE4780;
	mul.rn.f32 	%f6603, %f10140, %f10140;
	and.b32  	%r13124, %r18147, 1;
	setp.eq.b32 	%p2353, %r13124, 1;
	selp.f32 	%f6604, 0f3F800000, %f10140, %p2353;
	fma.rn.f32 	%f6605, %f6603, %f6604, 0f00000000;
	fma.rn.f32 	%f6606, %f6603, 0f37CBAC00, 0fBAB607ED;
	selp.f32 	%f6607, %f6606, 0fB94D4153, %p2353;
	selp.f32 	%f6608, 0f3D2AAABB, 0f3C0885E4, %p2353;
	fma.rn.f32 	%f6609, %f6607, %f6603, %f6608;
	selp.f32 	%f6610, 0fBEFFFFFF, 0fBE2AAAA8, %p2353;
	fma.rn.f32 	%f6611, %f6609, %f6603, %f6610;
	fma.rn.f32 	%f6612, %f6611, %f6605, %f6604;
	and.b32  	%r13125, %r18147, 2;
	setp.eq.s32 	%p2354, %r13125, 0;
	mov.f32 	%f6613, 0f00000000;
	sub.f32 	%f6614, %f6613, %f6612;
	selp.f32 	%f6602, %f6612, %f6614, %p2354;
	// begin inline asm
	{  cvt.rn.f16.f32 %rs3685, %f6602;}

	// end inline asm
	ld.global.u16 	%rs3693, [%rd40+576];
	ld.global.u16 	%rs3687, [%rd41+576];
	// begin inline asm
	{mul.f16 %rs3686,%rs3687,%rs3685;
}
	// end inline asm
	// begin inline asm
	{mul.f16 %rs3689,%rs3340,%rs3686;
}
	// end inline asm
	// begin inline asm
	{fma.rn.f16 %rs3692,%rs3693,%rs3684,%rs3689;
}
	// end inline asm
	st.shared.u16 	[%r39+576], %rs3692;
	// begin inline asm
	{mul.f16 %rs3696,%rs3687,%rs3684;
}
	// end inline asm
	// begin inline asm
	{fma.rn.f16 %rs3699,%rs3693,%rs3685,%rs3696;
}
	// end inline asm
	st.shared.u16 	[%r39+8768], %rs3699;
	mov.u32 	%r18151, %r18923;
	mov.f32 	%f10141, %f10334;
	@%p2352 bra 	$L__BB0_313;
	setp.eq.f32 	%p2355, %f30, 0f7F800000;
	@%p2355 bra 	$L__BB0_312;
	mov.b32 	%r523, %f28;
	shl.b32 	%r13127, %r523, 8;
	or.b32  	%r524, %r13127, -2147483648;
	mov.b64 	%rd8746, 0;
	mov.b32 	%r18148, 0;
	mov.u64 	%rd8744, __cudart_i2opi_f;
	mov.u64 	%rd8745, %rd10;
$L__BB0_308:
	.pragma "nounroll";
	ld.global.nc.u32 	%r13128, [%rd8744];
	mad.wide.u32 	%rd6860, %r13128, %r524, %rd8746;
	shr.u64 	%rd8746, %rd6860, 32;
	st.local.u32 	[%rd8745], %rd6860;
	add.s32 	%r18148, %r18148, 1;
	add.s64 	%rd8745, %rd8745, 4;
	add.s64 	%rd8744, %rd8744, 4;
	setp.ne.s32 	%p2356, %r18148, 6;
	@%p2356 bra 	$L__BB0_308;
	shr.u32 	%r13129, %r523, 23;
	st.local.u32 	[%rd10+24], %rd8746;
	and.b32  	%r527, %r13129, 31;
	and.b32  	%r13130, %r13129, 224;
	add.s32 	%r13131, %r13130, -128;
	shr.u32 	%r13132, %r13131, 5;
	mul.wide.u32 	%rd6861, %r13132, 4;
	sub.s64 	%rd286, %rd10, %rd6861;
	ld.local.u32 	%r18149, [%rd286+24];
	ld.local.u32 	%r18150, [%rd286+20];
	setp.eq.s32 	%p2357, %r527, 0;
	@%p2357 bra 	$L__BB0_311;
	shf.l.wrap.b32 	%r18149, %r18150, %r18149, %r527;
	ld.local.u32 	%r13133, [%rd286+16];
	shf.l.wrap.b32 	%r18150, %r13133, %r18150, %r527;
$L__BB0_311:
	shr.u32 	%r13134, %r18149, 30;
	shf.l.wrap.b32 	%r13135, %r18150, %r18149, 2;
	shl.b32 	%r13136, %r18150, 2;
	shr.u32 	%r13137, %r13135, 31;
	add.s32 	%r13138, %r13137, %r13134;
	neg.s32 	%r13139, %r13138;
	setp.lt.s32 	%p2358, %r523, 0;
	selp.b32 	%r18151, %r13139, %r13138, %p2358;
	xor.b32  	%r13140, %r13135, %r523;
	shr.s32 	%r13141, %r13135, 31;
	xor.b32  	%r13142, %r13141, %r13135;
	xor.b32  	%r13143, %r13141, %r13136;
	cvt.u64.u32 	%rd6862, %r13142;
	shl.b64 	%rd6863, %rd6862, 32;
	cvt.u64.u32 	%rd6864, %r13143;
	or.b64  	%rd6865, %rd6863, %rd6864;
	cvt.rn.f64.s64 	%fd662, %rd6865;
	mul.f64 	%fd663, %fd662, 0d3BF921FB54442D19;
	cvt.rn.f32.f64 	%f6615, %fd663;
	neg.f32 	%f6616, %f6615;
	setp.lt.s32 	%p2359, %r13140, 0;
	selp.f32 	%f10141, %f6616, %f6615, %p2359;
	bra.uni 	$L__BB0_313;
$L__BB0_312:
	mov.f32 	%f6617, 0f00000000;
	mul.rn.f32 	%f10141, %f28, %f6617;
	mov.b32 	%r18151, 0;
$L__BB0_313:
	add.s32 	%r13145, %r18151, 1;
	mul.rn.f32 	%f6619, %f10141, %f10141;
	and.b32  	%r13146, %r18151, 1;
	setp.eq.b32 	%p2361, %r13146, 1;
	selp.f32 	%f6620, %f10141, 0f3F800000, %p2361;
	fma.rn.f32 	%f6621, %f6619, %f6620, 0f00000000;
	fma.rn.f32 	%f6622, %f6619, 0f37CBAC00, 0fBAB607ED;
	selp.f32 	%f6623, 0fB94D4153, %f6622, %p2361;
	selp.f32 	%f6624, 0f3C0885E4, 0f3D2AAABB, %p2361;
	fma.rn.f32 	%f6625, %f6623, %f6619, %f6624;
	selp.f32 	%f6626, 0fBE2AAAA8, 0fBEFFFFFF, %p2361;
	fma.rn.f32 	%f6627, %f6625, %f6619, %f6626;
	fma.rn.f32 	%f6628, %f6627, %f6621, %f6620;
	and.b32  	%r13147, %r13145, 2;
	setp.eq.s32 	%p2362, %r13147, 0;
	mov.f32 	%f6629, 0f00000000;
	sub.f32 	%f6630, %f6629, %f6628;
	selp.f32 	%f6618, %f6628, %f6630, %p2362;
	// begin inline asm
	{  cvt.rn.f16.f32 %rs3703, %f6618;}

	// end inline asm
	mov.u32 	%r18155, %r18923;
	mov.f32 	%f10142, %f10334;
	@%p2352 bra 	$L__BB0_321;
	setp.eq.f32 	%p2363, %f30, 0f7F800000;
	@%p2363 bra 	$L__BB0_320;
	mov.b32 	%r536, %f28;
	shl.b32 	%r13149, %r536, 8;
	or.b32  	%r537, %r13149, -2147483648;
	mov.b64 	%rd8749, 0;
	mov.b32 	%r18152, 0;
	mov.u64 	%rd8747, __cudart_i2opi_f;
	mov.u64 	%rd8748, %rd9;
$L__BB0_316:
	.pragma "nounroll";
	ld.global.nc.u32 	%r13150, [%rd8747];
	mad.wide.u32 	%rd6868, %r13150, %r537, %rd8749;
	shr.u64 	%rd8749, %rd6868, 32;
	st.local.u32 	[%rd8748], %rd6868;
	add.s32 	%r18152, %r18152, 1;
	add.s64 	%rd8748, %rd8748, 4;
	add.s64 	%rd8747, %rd8747, 4;
	setp.ne.s32 	%p2364, %r18152, 6;
	@%p2364 bra 	$L__BB0_316;
	shr.u32 	%r13151, %r536, 23;
	st.local.u32 	[%rd9+24], %rd8749;
	and.b32  	%r540, %r13151, 31;
	and.b32  	%r13152, %r13151, 224;
	add.s32 	%r13153, %r13152, -128;
	shr.u32 	%r13154, %r13153, 5;
	mul.wide.u32 	%rd6869, %r13154, 4;
	sub.s64 	%rd293, %rd9, %rd6869;
	ld.local.u32 	%r18153, [%rd293+24];
	ld.local.u32 	%r18154, [%rd293+20];
	setp.eq.s32 	%p2365, %r540, 0;
	@%p2365 bra 	$L__BB0_319;
	shf.l.wrap.b32 	%r18153, %r18154, %r18153, %r540;
	ld.local.u32 	%r13155, [%rd293+16];
	shf.l.wrap.b32 	%r18154, %r13155, %r18154, %r540;
$L__BB0_319:
	shr.u32 	%r13156, %r18153, 30;
	shf.l.wrap.b32 	%r13157, %r18154, %r18153, 2;
	shl.b32 	%r13158, %r18154, 2;
	shr.u32 	%r13159, %r13157, 31;
	add.s32 	%r13160, %r13159, %r13156;
	neg.s32 	%r13161, %r13160;
	setp.lt.s32 	%p2366, %r536, 0;
	selp.b32 	%r18155, %r13161, %r13160, %p2366;
	xor.b32  	%r13162, %r13157, %r536;
	shr.s32 	%r13163, %r13157, 31;
	xor.b32  	%r13164, %r13163, %r13157;
	xor.b32  	%r13165, %r13163, %r13158;
	cvt.u64.u32 	%rd6870, %r13164;
	shl.b64 	%rd6871, %rd6870, 32;
	cvt.u64.u32 	%rd6872, %r13165;
	or.b64  	%rd6873, %rd6871, %rd6872;
	cvt.rn.f64.s64 	%fd664, %rd6873;
	mul.f64 	%fd665, %fd664, 0d3BF921FB54442D19;
	cvt.rn.f32.f64 	%f6631, %fd665;
	neg.f32 	%f6632, %f6631;
	setp.lt.s32 	%p2367, %r13162, 0;
	selp.f32 	%f10142, %f6632, %f6631, %p2367;
	bra.uni 	$L__BB0_321;
$L__BB0_320:
	mov.f32 	%f6633, 0f00000000;
	mul.rn.f32 	%f10142, %f28, %f6633;
	mov.b32 	%r18155, 0;
$L__BB0_321:
	setp.ltu.f32 	%p2368, %f39, 0f47CE4780;
	mul.rn.f32 	%f6635, %f10142, %f10142;
	and.b32  	%r13167, %r18155, 1;
	setp.eq.b32 	%p2369, %r13167, 1;
	selp.f32 	%f6636, 0f3F800000, %f10142, %p2369;
	fma.rn.f32 	%f6637, %f6635, %f6636, 0f00000000;
	fma.rn.f32 	%f6638, %f6635, 0f37CBAC00, 0fBAB607ED;
	selp.f32 	%f6639, %f6638, 0fB94D4153, %p2369;
	selp.f32 	%f6640, 0f3D2AAABB, 0f3C0885E4, %p2369;
	fma.rn.f32 	%f6641, %f6639, %f6635, %f6640;
	selp.f32 	%f6642, 0fBEFFFFFF, 0fBE2AAAA8, %p2369;
	fma.rn.f32 	%f6643, %f6641, %f6635, %f6642;
	fma.rn.f32 	%f6644, %f6643, %f6637, %f6636;
	and.b32  	%r13168, %r18155, 2;
	setp.eq.s32 	%p2370, %r13168, 0;
	mov.f32 	%f6645, 0f00000000;
	sub.f32 	%f6646, %f6645, %f6644;
	selp.f32 	%f6634, %f6644, %f6646, %p2370;
	// begin inline asm
	{  cvt.rn.f16.f32 %rs3704, %f6634;}

	// end inline asm
	ld.global.u16 	%rs3712, [%rd40+608];
	ld.global.u16 	%rs3706, [%rd41+608];
	// begin inline asm
	{mul.f16 %rs3705,%rs3706,%rs3704;
}
	// end inline asm
	// begin inline asm
	{mul.f16 %rs3708,%rs3340,%rs3705;
}
	// end inline asm
	// begin inline asm
	{fma.rn.f16 %rs3711,%rs3712,%rs3703,%rs3708;
}
	// end inline asm
	st.shared.u16 	[%r39+608], %rs3711;
	// begin inline asm
	{mul.f16 %rs3715,%rs3706,%rs3703;
}
	// end inline asm
	// begin inline asm
	{fma.rn.f16 %rs3718,%rs3712,%rs3704,%rs3715;
}
	// end inline asm
	st.shared.u16 	[%r39+8800], %rs3718;
	mov.u32 	%r18159, %r18931;
	mov.f32 	%f10143, %f10336;
	@%p2368 bra 	$L__BB0_329;
	setp.eq.f32 	%p2371, %f39, 0f7F800000;
	@%p2371 bra 	$L__BB0_328;
	mov.b32 	%r549, %f37;
	shl.b32 	%r13170, %r549, 8;
	or.b32  	%r550, %r13170, -2147483648;
	mov.b64 	%rd8752, 0;
	mov.b32 	%r18156, 0;
	mov.u64 	%rd8750, __cudart_i2opi_f;
	mov.u64 	%rd8751, %rd10;
$L__BB0_324:
	.pragma "nounroll";
	ld.global.nc.u32 	%r13171, [%rd8750];
	mad.wide.u32 	%rd6876, %r13171, %r550, %rd8752;
	shr.u64 	%rd8752, %rd6876, 32;
	st.local.u32 	[%rd8751], %rd6876;
	add.s32 	%r18156, %r18156, 1;
	add.s64 	%rd8751, %rd8751, 4;
	add.s64 	%rd8750, %rd8750, 4;
	setp.ne.s32 	%p2372, %r18156, 6;
	@%p2372 bra 	$L__BB0_324;
	shr.u32 	%r13172, %r549, 23;
	st.local.u32 	[%rd10+24], %rd8752;
	and.b32  	%r553, %r13172, 31;
	and.b32  	%r13173, %r13172, 224;
	add.s32 	%r13174, %r13173, -128;
	shr.u32 	%r13175, %r13174, 5;
	mul.wide.u32 	%rd6877, %r13175, 4;
	sub.s64 	%rd300, %rd10, %rd6877;
	ld.local.u32 	%r18157, [%rd300+24];
	ld.local.u32 	%r18158, [%rd300+20];
	setp.eq.s32 	%p2373, %r553, 0;
	@%p2373 bra 	$L__BB0_327;
	shf.l.wrap.b32 	%r18157, %r18158, %r18157, %r553;
	ld.local.u32 	%r13176, [%rd300+16];
	shf.l.wrap.b32 	%r18158, %r13176, %r18158, %r553;
$L__BB0_327:
	shr.u32 	%r13177, %r18157, 30;
	shf.l.wrap.b32 	%r13178, %r18158, %r18157, 2;
	shl.b32 	%r13179, %r18158, 2;
	shr.u32 	%r13180, %r13178, 31;
	add.s32 	%r13181, %r13180, %r13177;
	neg.s32 	%r13182, %r13181;
	setp.lt.s32 	%p2374, %r549, 0;
	selp.b32 	%r18159, %r13182, %r13181, %p2374;
	xor.b32  	%r13183, %r13178, %r549;
	shr.s32 	%r13184, %r13178, 31;
	xor.b32  	%r13185, %r13184, %r13178;
	xor.b32  	%r13186, %r13184, %r13179;
	cvt.u64.u32 	%rd6878, %r13185;
	shl.b64 	%rd6879, %rd6878, 32;
	cvt.u64.u32 	%rd6880, %r13186;
	or.b64  	%rd6881, %rd6879, %rd6880;
	cvt.rn.f64.s64 	%fd666, %rd6881;
	mul.f64 	%fd667, %fd666, 0d3BF921FB54442D19;
	cvt.rn.f32.f64 	%f6647, %fd667;
	neg.f32 	%f6648, %f6647;
	setp.lt.s32 	%p2375, %r13183, 0;
	selp.f32 	%f10143, %f6648, %f6647, %p2375;
	bra.uni 	$L__BB0_329;
$L__BB0_328:
	mov.f32 	%f6649, 0f00000000;
	mul.rn.f32 	%f10143, %f37, %f6649;
	mov.b32 	%r18159, 0;
$L__BB0_329:
	add.s32 	%r13188, %r18159, 1;
	mul.rn.f32 	%f6651, %f10143, %f10143;
	and.b32  	%r13189, %r18159, 1;
	setp.eq.b32 	%p2377, %r13189, 1;
	selp.f32 	%f6652, %f10143, 0f3F800000, %p2377;
	fma.rn.f32 	%f6653, %f6651, %f6652, 0f00000000;
	fma.rn.f32 	%f6654, %f6651, 0f37CBAC00, 0fBAB607ED;
	selp.f32 	%f6655, 0fB94D4153, %f6654, %p2377;
	selp.f32 	%f6656, 0f3C0885E4, 0f3D2AAABB, %p2377;
	fma.rn.f32 	%f6657, %f6655, %f6651, %f6656;
	selp.f32 	%f6658, 0fBE2AAAA8, 0fBEFFFFFF, %p2377;
	fma.rn.f32 	%f6659, %f6657, %f6651, %f6658;
	fma.rn.f32 	%f6660, %f6659, %f6653, %f6652;
	and.b32  	%r13190, %r13188, 2;
	setp.eq.s32 	%p2378, %r13190, 0;
	mov.f32 	%f6661, 0f00000000;
	sub.f32 	%f6662, %f6661, %f6660;
	selp.f32 	%f6650, %f6660, %f6662, %p2378;
	// begin inline asm
	{  cvt.rn.f16.f32 %rs3722, %f6650;}

	// end inline asm
	mov.u32 	%r18163, %r18931;
	mov.f32 	%f10144, %f10336;
	@%p2368 bra 	$L__BB0_337;
	setp.eq.f32 	%p2379, %f39, 0f7F800000;
	@%p2379 bra 	$L__BB0_336;
	mov.b32 	%r562, %f37;
	shl.b32 	%r13192, %r562, 8;
	or.b32  	%r563, %r13192, -2147483648;
	mov.b64 	%rd8755, 0;
	mov.b32 	%r18160, 0;
	mov.u64 	%rd8753, __cudart_i2opi_f;
	mov.u64 	%rd8754, %rd9;
$L__BB0_332:
	.pragma "nounroll";
	ld.global.nc.u32 	%r13193, [%rd8753];
	mad.wide.u32 	%rd6884, %r13193, %r563, %rd8755;
	shr.u64 	%rd8755, %rd6884, 32;
	st.local.u32 	[%rd8754], %rd6884;
	add.s32 	%r18160, %r18160, 1;
	add.s64 	%rd8754, %rd8754, 4;
	add.s64 	%rd8753, %rd8753, 4;
	setp.ne.s32 	%p2380, %r18160, 6;
	@%p2380 bra 	$L__BB0_332;
	shr.u32 	%r13194, %r562, 23;
	st.local.u32 	[%rd9+24], %rd8755;
	and.b32  	%r566, %r13194, 31;
	and.b32  	%r13195, %r13194, 224;
	add.s32 	%r13196, %r13195, -128;
	shr.u32 	%r13197, %r13196, 5;
	mul.wide.u32 	%rd6885, %r13197, 4;
	sub.s64 	%rd307, %rd9, %rd6885;
	ld.local.u32 	%r18161, [%rd307+24];
	ld.local.u32 	%r18162, [%rd307+20];
	setp.eq.s32 	%p2381, %r566, 0;
	@%p2381 bra 	$L__BB0_335;
	shf.l.wrap.b32 	%r18161, %r18162, %r18161, %r566;
	ld.local.u32 	%r13198, [%rd307+16];
	shf.l.wrap.b32 	%r18162, %r13198, %r18162, %r566;
$L__BB0_335:
	shr.u32 	%r13199, %r18161, 30;
	shf.l.wrap.b32 	%r13200, %r18162, %r18161, 2;
	shl.b32 	%r13201, %r18162, 2;
	shr.u32 	%r13202, %r13200, 31;
	add.s32 	%r13203, %r13202, %r13199;
	neg.s32 	%r13204, %r13203;
	setp.lt.s32 	%p2382, %r562, 0;
	selp.b32 	%r18163, %r13204, %r13203, %p2382;
	xor.b32  	%r13205, %r13200, %r562;
	shr.s32 	%r13206, %r13200, 31;
	xor.b32  	%r13207, %r13206, %r13200;
	xor.b32  	%r13208, %r13206, %r13201;
	cvt.u64.u32 	%rd6886, %r13207;
	shl.b64 	%rd6887, %rd6886, 32;
	cvt.u64.u32 	%rd6888, %r13208;
	or.b64  	%rd6889, %rd6887, %rd6888;
	cvt.rn.f64.s64 	%fd668, %rd6889;
	mul.f64 	%fd669, %fd668, 0d3BF921FB54442D19;
	cvt.rn.f32.f64 	%f6663, %fd669;
	neg.f32 	%f6664, %f6663;
	setp.lt.s32 	%p2383, %r13205, 0;
	selp.f32 	%f10144, %f6664, %f6663, %p2383;
	bra.uni 	$L__BB0_337;
$L__BB0_336:
	mov.f32 	%f6665, 0f00000000;
	mul.rn.f32 	%f10144, %f37, %f6665;
	mov.b32 	%r18163, 0;
$L__BB0_337:
	setp.ltu.f32 	%p2384, %f48, 0f47CE4780;
	mul.rn.f32 	%f6667, %f10144, %f10144;
	and.b32  	%r13210, %r18163, 1;
	setp.eq.b32 	%p2385, %r13210, 1;
	selp.f32 	%f6668, 0f3F800000, %f10144, %p2385;
	fma.rn.f32 	%f6669, %f6667, %f6668, 0f00000000;
	fma.rn.f32 	%f6670, %f6667, 0f37CBAC00, 0fBAB607ED;
	selp.f32 	%f6671, %f6670, 0fB94D4153, %p2385;
	selp.f32 	%f6672, 0f3D2AAABB, 0f3C0885E4, %p2385;
	fma.rn.f32 	%f6673, %f6671, %f6667, %f6672;
	selp.f32 	%f6674, 0fBEFFFFFF, 0fBE2AAAA8, %p2385;
	fma.rn.f32 	%f6675, %f6673, %f6667, %f6674;
	fma.rn.f32 	%f6676, %f6675, %f6669, %f6668;
	and.b32  	%r13211, %r18163, 2;
	setp.eq.s32 	%p2386, %r13211, 0;
	mov.f32 	%f6677, 0f00000000;
	sub.f32 	%f6678, %f6677, %f6676;
	selp.f32 	%f6666, %f6676, %f6678, %p2386;
	// begin inline asm
	{  cvt.rn.f16.f32 %rs3723, %f6666;}

	// end inline asm
	ld.global.u16 	%rs3731, [%rd40+640];
	ld.global.u16 	%rs3725, [%rd41+640];
	// begin inline asm
	{mul.f16 %rs3724,%rs3725,%rs3723;
}
	// end inline asm
	// begin inline asm
	{mul.f16 %rs3727,%rs3340,%rs3724;
}
	// end inline asm
	// begin inline asm
	{fma.rn.f16 %rs3730,%rs3731,%rs3722,%rs3727;
}
	// end inline asm
	st.shared.u16 	[%r39+640], %rs3730;
	// begin inline asm
	{mul.f16 %rs3734,%rs3725,%rs3722;
}
	// end inline asm
	// begin inline asm
	{fma.rn.f16 %rs3737,%rs3731,%rs3723,%rs3734;
}
	// end inline asm
	st.shared.u16 	[%r39+8832], %rs3737;
	mov.u32 	%r18167, %r18939;
	mov.f32 	%f10145, %f10338;
	@%p2384 bra 	$L__BB0_345;
	setp.eq.f32 	%p2387, %f48, 0f7F800000;
	@%p2387 bra 	$L__BB0_344;
	mov.b32 	%r575, %f46;
	shl.b32 	%r13213, %r575, 8;
	or.b32  	%r576, %r13213, -2147483648;
	mov.b64 	%rd8758, 0;
	mov.b32 	%r18164, 0;
	mov.u64 	%rd8756, __cudart_i2opi_f;
	mov.u64 	%rd8757, %rd10;
$L__BB0_340:
	.pragma "nounroll";
	ld.global.nc.u32 	%r13214, [%rd8756];
	mad.wide.u32 	%rd6892, %r13214, %r576, %rd8758;
	shr.u64 	%rd8758, %rd6892, 32;
	st.local.u32 	[%rd8757], %rd6892;
	add.s32 	%r18164, %r18164, 1;
	add.s64 	%rd8757, %rd8757, 4;
	add.s64 	%rd8756, %rd8756, 4;
	setp.ne.s32 	%p2388, %r18164, 6;
	@%p2388 bra 	$L__BB0_340;
	shr.u32 	%r13215, %r575, 23;
	st.local.u32 	[%rd10+24], %rd8758;
	and.b32  	%r579, %r13215, 31;
	and.b32  	%r13216, %r13215, 224;
	add.s32 	%r13217, %r13216, -128;
	shr.u32 	%r13218, %r13217, 5;
	mul.wide.u32 	%rd6893, %r13218, 4;
	sub.s64 	%rd314, %rd10, %rd6893;
	ld.local.u32 	%r18165, [%rd314+24];
	ld.local.u32 	%r18166, [%rd314+20];
	setp.eq.s32 	%p2389, %r579, 0;
	@%p2389 bra 	$L__BB0_343;
	shf.l.wrap.b32 	%r18165, %r18166, %r18165, %r579;
	ld.local.u32 	%r13219, [%rd314+16];
	shf.l.wrap.b32 	%r18166, %r13219, %r18166, %r579;
$L__BB0_343:
	shr.u32 	%r13220, %r18165, 30;
	shf.l.wrap.b32 	%r13221, %r18166, %r18165, 2;
	shl.b32 	%r13222, %r18166, 2;
	shr.u32 	%r13223, %r13221, 31;
	add.s32 	%r13224, %r13223, %r13220;
	neg.s32 	%r13225, %r13224;
	setp.lt.s32 	%p2390, %r575, 0;
	selp.b32 	%r18167, %r13225, %r13224, %p2390;
	xor.b32  	%r13226, %r13221, %r575;
	shr.s32 	%r13227, %r13221, 31;
	xor.b32  	%r13228, %r13227, %r13221;
	xor.b32  	%r13229, %r13227, %r13222;
	cvt.u64.u32 	%rd6894, %r13228;
	shl.b64 	%rd6895, %rd6894, 32;
	cvt.u64.u32 	%rd6896, %r13229;
	or.b64  	%rd6897, %rd6895, %rd6896;
	cvt.rn.f64.s64 	%fd670, %rd6897;
	mul.f64 	%fd671, %fd670, 0d3BF921FB54442D19;
	cvt.rn.f32.f64 	%f6679, %fd671;
	neg.f32 	%f6680, %f6679;
	setp.lt.s32 	%p2391, %r13226, 0;
	selp.f32 	%f10145, %f6680, %f6679, %p2391;
	bra.uni 	$L__BB0_345;
$L__BB0_344:
	mov.f32 	%f6681, 0f00000000;
	mul.rn.f32 	%f10145, %f46, %f6681;
	mov.b32 	%r18167, 0;
$L__BB0_345:
	add.s32 	%r13231, %r18167, 1;
	mul.rn.f32 	%f6683, %f10145, %f10145;
	and.b32  	%r13232, %r18167, 1;
	setp.eq.b32 	%p2393, %r13232, 1;
	selp.f32 	%f6684, %f10145, 0f3F800000, %p2393;
	fma.rn.f32 	%f6685, %f6683, %f6684, 0f00000000;
	fma.rn.f32 	%f6686, %f6683, 0f37CBAC00, 0fBAB607ED;
	selp.f32 	%f6687, 0fB94D4153, %f6686, %p2393;
	selp.f32 	%f6688, 0f3C0885E4, 0f3D2AAABB, %p2393;
	fma.rn.f32 	%f6689, %f6687, %f6683, %f6688;
	selp.f32 	%f6690, 0fBE2AAAA8, 0fBEFFFFFF, %p2393;
	fma.rn.f32 	%f6691, %f6689, %f6683, %f6690;
	fma.rn.f32 	%f6692, %f6691, %f6685, %f6684;
	and.b32  	%r13233, %r13231, 2;
	setp.eq.s32 	%p2394, %r13233, 0;
	mov.f32 	%f6693, 0f00000000;
	sub.f32 	%f6694, %f6693, %f6692;
	selp.f32 	%f6682, %f6692, %f6694, %p2394;
	// begin inline asm
	{  cvt.rn.f16.f32 %rs3741, %f6682;}

	// end inline asm
	mov.u32 	%r18171, %r18939;
	mov.f32 	%f10146, %f10338;
	@%p2384 bra 	$L__BB0_353;
	setp.eq.f32 	%p2395, %f48, 0f7F800000;
	@%p2395 bra 	$L__BB0_352;
	mov.b32 	%r588, %f46;
	shl.b32 	%r13235, %r588, 8;
	or.b32  	%r589, %r13235, -2147483648;
	mov.b64 	%rd8761, 0;
	mov.b32 	%r18168, 0;
	mov.u64 	%rd8759, __cudart_i2opi_f;
	mov.u64 	%rd8760, %rd9;
$L__BB0_348:
	.pragma "nounroll";
	ld.global.nc.u32 	%r13236, [%rd8759];
	mad.wide.u32 	%rd6900, %r13236, %r589, %rd8761;
	shr.u64 	%rd8761, %rd6900, 32;
	st.local.u32 	[%rd8760], %rd6900;
	add.s32 	%r18168, %r18168, 1;
	add.s64 	%rd8760, %rd8760, 4;
	add.s64 	%rd8759, %rd8759, 4;
	setp.ne.s32 	%p2396, %r18168, 6;
	@%p2396 bra 	$L__BB0_348;
	shr.u32 	%r13237, %r588, 23;
	st.local.u32 	[%rd9+24], %rd8761;
	and.b32  	%r592, %r13237, 31;
	and.b32  	%r13238, %r13237, 224;
	add.s32 	%r13239, %r13238, -128;
	shr.u32 	%r13240, %r13239, 5;
	mul.wide.u32 	%rd6901, %r13240, 4;
	sub.s64 	%rd321, %rd9, %rd6901;
	ld.local.u32 	%r18169, [%rd321+24];
	ld.local.u32 	%r18170, [%rd321+20];
	setp.eq.s32 	%p2397, %r592, 0;
	@%p2397 bra 	$L__BB0_351;
	shf.l.wrap.b32 	%r18169, %r18170, %r18169, %r592;
	ld.local.u32 	%r13241, [%rd321+16];
	shf.l.wrap.b32 	%r18170, %r13241, %r18170, %r592;
$L__BB0_351:
	shr.u32 	%r13242, %r18169, 30;
	shf.l.wrap.b32 	%r13243, %r18170, %r18169, 2;
	shl.b32 	%r13244, %r18170, 2;
	shr.u32 	%r13245, %r13243, 31;
	add.s32 	%r13246, %r13245, %r13242;
	neg.s32 	%r13247, %r13246;
	setp.lt.s32 	%p2398, %r588, 0;
	selp.b32 	%r18171, %r13247, %r13246, %p2398;
	xor.b32  	%r13248, %r13243, %r588;
	shr.s32 	%r13249, %r13243, 31;
	xor.b32  	%r13250, %r13249, %r13243;
	xor.b32  	%r13251, %r13249, %r13244;
	cvt.u64.u32 	%rd6902, %r13250;
	shl.b64 	%rd6903, %rd6902, 32;
	cvt.u64.u32 	%rd6904, %r13251;
	or.b64  	%rd6905, %rd6903, %rd6904;
	cvt.rn.f64.s64 	%fd672, %rd6905;
	mul.f64 	%fd673, %fd672, 0d3BF921FB54442D19;
	cvt.rn.f32.f64 	%f6695, %fd673;
	neg.f32 	%f6696, %f6695;
	setp.lt.s32 	%p2399, %r13248, 0;
	selp.f32 	%f10146, %f6696, %f6695, %p2399;
	bra.uni 	$L__BB0_353;
$L__BB0_352:
	mov.f32 	%f6697, 0f00000000;
	mul.rn.f32 	%f10146, %f46, %f6697;
	mov.b32 	%r18171, 0;
$L__BB0_353:
	setp.ltu.f32 	%p2400, %f57, 0f47CE4780;
	mul.rn.f32 	%f6699, %f10146, %f10146;
	and.b32  	%r13253, %r18171, 1;
	setp.eq.b32 	%p2401, %r13253, 1;
	selp.f32 	%f6700, 0f3F800000, %f10146, %p2401;
	fma.rn.f32 	%f6701, %f6699, %f6700, 0f00000000;
	fma.rn.f32 	%f6702, %f6699, 0f37CBAC00, 0fBAB607ED;
	selp.f32 	%f6703, %f6702, 0fB94D4153, %p2401;
	selp.f32 	%f6704, 0f3D2AAABB, 0f3C0885E4, %p2401;
	fma.rn.f32 	%f6705, %f6703, %f6699, %f6704;
	selp.f32 	%f6706, 0fBEFFFFFF, 0fBE2AAAA8, %p2401;
	fma.rn.f32 	%f6707, %f6705, %f6699, %f6706;
	fma.rn.f32 	%f6708, %f6707, %f6701, %f6700;
	and.b32  	%r13254, %r18171, 2;
	setp.eq.s32 	%p2402, %r13254, 0;
	mov.f32 	%f6709, 0f00000000;
	sub.f32 	%f6710, %f6709, %f6708;
	selp.f32 	%f6698, %f6708, %f6710, %p2402;
	// begin inline asm
	{  cvt.rn.f16.f32 %rs3742, %f6698;}

	// end inline asm
	ld.global.u16 	%rs3750, [%rd40+672];
	ld.global.u16 	%rs3744, [%rd41+672];
	// begin inline asm
	{mul.f16 %rs3743,%rs3744,%rs3742;
}
	// end inline asm
	// begin inline asm
	{mul.f16 %rs3746,%rs3340,%rs3743;
}
	// end inline asm
	// begin inline asm
	{fma.rn.f16 %rs3749,%rs3750,%rs3741,%rs3746;
}
	// end inline asm
	st.shared.u16 	[%r39+672], %rs3749;
	// begin inline asm
	{mul.f16 %rs3753,%rs3744,%rs3741;
}
	// end inline asm
	// begin inline asm
	{fma.rn.f16 %rs3756,%rs3750,%rs3742,%rs3753;
}
	// end inline asm
	st.shared.u16 	[%r39+8864], %rs3756;
	mov.u32 	%r18175, %r18947;
	mov.f32 	%f10147, %f10340;
	@%p2400 bra 	$L__BB0_361;
	setp.eq.f32 	%p2403, %f57, 0f7F800000;
	@%p2403 bra 	$L__BB0_360;
	mov.b32 	%r601, %f55;
	shl.b32 	%r13256, %r601, 8;
	or.b32  	%r602, %r13256, -2147483648;
	mov.b64 	%rd8764, 0;
	mov.b32 	%r18172, 0;
	mov.u64 	%rd8762, __cudart_i2opi_f;
	mov.u64 	%rd8763, %rd10;
$L__BB0_356:
	.pragma "nounroll";
	ld.global.nc.u32 	%r13257, [%rd8762];
	mad.wide.u32 	%rd6908, %r13257, %r602, %rd8764;
	shr.u64 	%rd8764, %rd6908, 32;
	st.local.u32 	[%rd8763], %rd6908;
	add.s32 	%r18172, %r18172, 1;
	add.s64 	%rd8763, %rd8763, 4;
	add.s64 	%rd8762, %rd8762, 4;
	setp.ne.s32 	%p2404, %r18172, 6;
	@%p2404 bra 	$L__BB0_356;
	shr.u32 	%r13258, %r601, 23;
	st.local.u32 	[%rd10+24], %rd8764;
	and.b32  	%r605, %r13258, 31;
	and.b32  	%r13259, %r13258, 224;
	add.s32 	%r13260, %r13259, -128;
	shr.u32 	%r13261, %r13260, 5;
	mul.wide.u32 	%rd6909, %r13261, 4;
	sub.s64 	%rd328, %rd10, %rd6909;
	ld.local.u32 	%r18173, [%rd328+24];
	ld.local.u32 	%r18174, [%rd328+20];
	setp.eq.s32 	%p2405, %r605, 0;
	@%p2405 bra 	$L__BB0_359;
	shf.l.wrap.b32 	%r18173, %r18174, %r18173, %r605;
	ld.local.u32 	%r13262, [%rd328+16];
	shf.l.wrap.b32 	%r18174, %r13262, %r18174, %r605;
$L__BB0_359:
	shr.u32 	%r13263, %r18173, 30;
	shf.l.wrap.b32 	%r13264, %r18174, %r18173, 2;
	shl.b32 	%r13265, %r18174, 2;
	shr.u32 	%r13266, %r13264, 31;
	add.s32 	%r13267, %r13266, %r13263;
	neg.s32 	%r13268, %r13267;
	setp.lt.s32 	%p2406, %r601, 0;
	selp.b32 	%r18175, %r13268, %r13267, %p2406;
	xor.b32  	%r13269, %r13264, %r601;
	shr.s32 	%r13270, %r13264, 31;
	xor.b32  	%r13271, %r13270, %r13264;
	xor.b32  	%r13272, %r13270, %r13265;
	cvt.u64.u32 	%rd6910, %r13271;
	shl.b64 	%rd6911, %rd6910, 32;
	cvt.u64.u32 	%rd6912, %r13272;
	or.b64  	%rd6913, %rd6911, %rd6912;
	cvt.rn.f64.s64 	%fd674, %rd6913;
	mul.f64 	%fd675, %fd674, 0d3BF921FB54442D19;
	cvt.rn.f32.f64 	%f6711, %fd675;
	neg.f32 	%f6712, %f6711;
	setp.lt.s32 	%p2407, %r13269, 0;
	selp.f32 	%f10147, %f6712, %f6711, %p2407;
	bra.uni 	$L__BB0_361;
$L__BB0_360:
	mov.f32 	%f6713, 0f00000000;
	mul.rn.f32 	%f10147, %f55, %f6713;
	mov.b32 	%r18175, 0;
$L__BB0_361:
	add.s32 	%r13274, %r18175, 1;
	mul.rn.f32 	%f6715, %f10147, %f10147;
	and.b32  	%r13275, %r18175, 1;
	setp.eq.b32 	%p2409, %r13275, 1;
	selp.f32 	%f6716, %f10147, 0f3F800000, %p2409;
	fma.rn.f32 	%f6717, %f6715, %f6716, 0f00000000;
	fma.rn.f32 	%f6718, %f6715, 0f37CBAC00, 0fBAB607ED;
	selp.f32 	%f6719, 0fB94D4153, %f6718, %p2409;
	selp.f32 	%f6720, 0f3C0885E4, 0f3D2AAABB, %p2409;
	fma.rn.f32 	%f6721, %f6719, %f6715, %f6720;
	selp.f32 	%f6722, 0fBE2AAAA8, 0fBEFFFFFF, %p2409;
	fma.rn.f32 	%f6723, %f6721, %f6715, %f6722;
	fma.rn.f32 	%f6724, %f6723, %f6717, %f6716;
	and.b32  	%r13276, %r13274, 2;
	setp.eq.s32 	%p2410, %r13276, 0;
	mov.f32 	%f6725, 0f00000000;
	sub.f32 	%f6726, %f6725, %f6724;
	selp.f32 	%f6714, %f6724, %f6726, %p2410;
	// begin inline asm
	{  cvt.rn.f16.f32 %rs3760, %f6714;}

	// end inline asm
	mov.u32 	%r18179, %r18947;
	mov.f32 	%f10148, %f10340;
	@%p2400 bra 	$L__BB0_369;
	setp.eq.f32 	%p2411, %f57, 0f7F800000;
	@%p2411 bra 	$L__BB0_368;
	mov.b32 	%r614, %f55;
	shl.b32 	%r13278, %r614, 8;
	or.b32  	%r615, %r13278, -2147483648;
	mov.b64 	%rd8767, 0;
	mov.b32 	%r18176, 0;
	mov.u64 	%rd8765, __cudart_i2opi_f;
	mov.u64 	%rd8766, %rd9;
$L__BB0_364:
	.pragma "nounroll";
	ld.global.nc.u32 	%r13279, [%rd8765];
	mad.wide.u32 	%rd6916, %r13279, %r615, %rd8767;
	shr.u64 	%rd8767, %rd6916, 32;
	st.local.u32 	[%rd8766], %rd6916;
	add.s32 	%r18176, %r18176, 1;
	add.s64 	%rd8766, %rd8766, 4;
	add.s64 	%rd8765, %rd8765, 4;
	setp.ne.s32 	%p2412, %r18176, 6;
	@%p2412 bra 	$L__BB0_364;
	shr.u32 	%r13280, %r614, 23;
	st.local.u32 	[%rd9+24], %rd8767;
	and.b32  	%r618, %r13280, 31;
	and.b32  	%r13281, %r13280, 224;
	add.s32 	%r13282, %r13281, -128;
	shr.u32 	%r13283, %r13282, 5;
	mul.wide.u32 	%rd6917, %r13283, 4;
	sub.s64 	%rd335, %rd9, %rd6917;
	ld.local.u32 	%r18177, [%rd335+24];
	ld.local.u32 	%r18178, [%rd335+20];
	setp.eq.s32 	%p2413, %r618, 0;
	@%p2413 bra 	$L__BB0_367;
	shf.l.wrap.b32 	%r18177, %r18178, %r18177, %r618;
	ld.local.u32 	%r13284, [%rd335+16];
	shf.l.wrap.b32 	%r18178, %r13284, %r18178, %r618;
$L__BB0_367:
	shr.u32 	%r13285, %r18177, 30;
	shf.l.wrap.b32 	%r13286, %r18178, %r18177, 2;
	shl.b32 	%r13287, %r18178, 2;
	shr.u32 	%r13288, %r13286, 31;
	add.s32 	%r13289, %r13288, %r13285;
	neg.s32 	%r13290, %r13289;
	setp.lt.s32 	%p2414, %r614, 0;
	selp.b32 	%r18179, %r13290, %r13289, %p2414;
	xor.b32  	%r13291, %r13286, %r614;
	shr.s32 	%r13292, %r13286, 31;
	xor.b32  	%r13293, %r13292, %r13286;
	xor.b32  	%r13294, %r13292, %r13287;
	cvt.u64.u32 	%rd6918, %r13293;
	shl.b64 	%rd6919, %rd6918, 32;
	cvt.u64.u32 	%rd6920, %r13294;
	or.b64  	%rd6921, %rd6919, %rd6920;
	cvt.rn.f64.s64 	%fd676, %rd6921;
	mul.f64 	%fd677, %fd676, 0d3BF921FB54442D19;
	cvt.rn.f32.f64 	%f6727, %fd677;
	neg.f32 	%f6728, %f6727;
	setp.lt.s32 	%p2415, %r13291, 0;
	selp.f32 	%f10148, %f6728, %f6727, %p2415;
	bra.uni 	$L__BB0_369;
$L__BB0_368:
	mov.f32 	%f6729, 0f00000000;
	mul.rn.f32 	%f10148, %f55, %f6729;
	mov.b32 	%r18179, 0;
$L__BB0_369:
	setp.ltu.f32 	%p2416, %f66, 0f47CE4780;
	mul.rn.f32 	%f6731, %f10148, %f10148;
	and.b32  	%r13296, %r18179, 1;
	setp.eq.b32 	%p2417, %r13296, 1;
	selp.f32 	%f6732, 0f3F800000, %f10148, %p2417;
	fma.rn.f32 	%f6733, %f6731, %f6732, 0f00000000;
	fma.rn.f32 	%f6734, %f6731, 0f37CBAC00, 0fBAB607ED;
	selp.f32 	%f6735, %f6734, 0fB94D4153, %p2417;
	selp.f32 	%f6736, 0f3D2AAABB, 0f3C0885E4, %p2417;
	fma.rn.f32 	%f6737, %f6735, %f6731, %f6736;
	selp.f32 	%f6738, 0fBEFFFFFF, 0fBE2AAAA8, %p2417;
	fma.rn.f32 	%f6739, %f6737, %f6731, %f6738;
	fma.rn.f32 	%f6740, %f6739, %f6733, %f6732;
	and.b32  	%r13297, %r18179, 2;
	setp.eq.s32 	%p2418, %r13297, 0;
	mov.f32 	%f6741, 0f00000000;
	sub.f32 	%f6742, %f6741, %f6740;
	selp.f32 	%f6730, %f6740, %f6742, %p2418;
	// begin inline asm
	{  cvt.rn.f16.f32 %rs3761, %f6730;}

	// end inline asm
	ld.global.u16 	%rs3769, [%rd40+704];
	ld.global.u16 	%rs3763, [%rd41+704];
	// begin inline asm
	{mul.f16 %rs3762,%rs3763,%rs3761;
}
	// end inline asm
	// begin inline asm
	{mul.f16 %rs3765,%rs3340,%rs3762;
}
	// end inline asm
	// begin inline asm
	{fma.rn.f16 %rs3768,%rs3769,%rs3760,%rs3765;
}
	// end inline asm
	st.shared.u16 	[%r39+704], %rs3768;
	// begin inline asm
	{mul.f16 %rs3772,%rs3763,%rs3760;
}
	// end inline asm
	// begin inline asm
	{fma.rn.f16 %rs3775,%rs3769,%rs3761,%rs3772;
}
	// end inline asm
	st.shared.u16 	[%r39+8896], %rs3775;
	mov.u32 	%r18183, %r18955;
	mov.f32 	%f10149, %f10342;
	@%p2416 bra 	$L__BB0_377;
	setp.eq.f32 	%p2419, %f66, 0f7F800000;
	@%p2419 bra 	$L__BB0_376;
	mov.b32 	%r627, %f64;
	shl.b32 	%r13299, %r627, 8;
	or.b32  	%r628, %r13299, -2147483648;
	mov.b64 	%rd8770, 0;
	mov.b32 	%r18180, 0;
	mov.u64 	%rd8768, __cudart_i2opi_f;
	mov.u64 	%rd8769, %rd10;
$L__BB0_372:
	.pragma "nounroll";
	ld.global.nc.u32 	%r13300, [%rd8768];
	mad.wide.u32 	%rd6924, %r13300, %r628, %rd8770;
	shr.u64 	%rd8770, %rd6924, 32;
	st.local.u32 	[%rd8769], %rd6924;
	add.s32 	%r18180, %r18180, 1;
	add.s64 	%rd8769, %rd8769, 4;
	add.s64 	%rd8768, %rd8768, 4;
	setp.ne.s32 	%p2420, %r18180, 6;
	@%p2420 bra 	$L__BB0_372;
	shr.u32 	%r13301, %r627, 23;
	st.local.u32 	[%rd10+24], %rd8770;
	and.b32  	%r631, %r13301, 31;
	and.b32  	%r13302, %r13301, 224;
	add.s32 	%r13303, %r13302, -128;
	shr.u32 	%r13304, %r13303, 5;
	mul.wide.u32 	%rd6925, %r13304, 4;
	sub.s64 	%rd342, %rd10, %rd6925;
	ld.local.u32 	%r18181, [%rd342+24];
	ld.local.u32 	%r18182, [%rd342+20];
	setp.eq.s32 	%p2421, %r631, 0;
	@%p2421 bra 	$L__BB0_375;
	shf.l.wrap.b32 	%r18181, %r18182, %r18181, %r631;
	ld.local.u32 	%r13305, [%rd342+16];
	shf.l.wrap.b32 	%r18182, %r13305, %r18182, %r631;
$L__BB0_375:
	shr.u32 	%r13306, %r18181, 30;
	shf.l.wrap.b32 	%r13307, %r18182, %r18181, 2;
	shl.b32 	%r13308, %r18182, 2;
	shr.u32 	%r13309, %r13307, 31;
	add.s32 	%r13310, %r13309, %r13306;
	neg.s32 	%r13311, %r13310;
	setp.lt.s32 	%p2422, %r627, 0;
	selp.b32 	%r18183, %r13311, %r13310, %p2422;
	xor.b32  	%r13312, %r13307, %r627;
	shr.s32 	%r13313, %r13307, 31;
	xor.b32  	%r13314, %r13313, %r13307;
	xor.b32  	%r13315, %r13313, %r13308;
	cvt.u64.u32 	%rd6926, %r13314;
	shl.b64 	%rd6927, %rd6926, 32;
	cvt.u64.u32 	%rd6928, %r13315;
	or.b64  	%rd6929, %rd6927, %rd6928;
	cvt.rn.f64.s64 	%fd678, %rd6929;
	mul.f64 	%fd679, %fd678, 0d3BF921FB54442D19;
	cvt.rn.f32.f64 	%f6743, %fd679;
	neg.f32 	%f6744, %f6743;
	setp.lt.s32 	%p2423, %r13312, 0;
	selp.f32 	%f10149, %f6744, %f6743, %p2423;
	bra.uni 	$L__BB0_377;
$L__BB0_376:
	mov.f32 	%f6745, 0f00000000;
	mul.rn.f32 	%f10149, %f64, %f6745;
	mov.b32 	%r18183, 0;
$L__BB0_377:
	add.s32 	%r13317, %r18183, 1;
	mul.rn.f32 	%f6747, %f10149, %f10149;
	and.b32  	%r13318, %r18183, 1;
	setp.eq.b32 	%p2425, %r13318, 1;
	selp.f32 	%f6748, %f10149, 0f3F800000, %p2425;
	fma.rn.f32 	%f6749, %f6747, %f6748, 0f00000000;
	fma.rn.f32 	%f6750, %f6747, 0f37CBAC00, 0fBAB607ED;
	selp.f32 	%f6751, 0fB94D4153, %f6750, %p2425;
	selp.f32 	%f6752, 0f3C0885E4, 0f3D2AAABB, %p2425;
	fma.rn.f32 	%f6753, %f6751, %f6747, %f6752;
	selp.f32 	%f6754, 0fBE2AAAA8, 0fBEFFFFFF, %p2425;
	fma.rn.f32 	%f6755, %f6753, %f6747, %f6754;
	fma.rn.f32 	%f6756, %f6755, %f6749, %f6748;
	and.b32  	%r13319, %r13317, 2;
	setp.eq.s32 	%p2426, %r13319, 0;
	mov.f32 	%f6757, 0f00000000;
	sub.f32 	%f6758, %f6757, %f6756;
	selp.f32 	%f6746, %f6756, %f6758, %p2426;
	// begin inline asm
	{  cvt.rn.f16.f32 %rs3779, %f6746;}

	// end inline asm
	mov.u32 	%r18187, %r18955;
	mov.f32 	%f10150, %f10342;
	@%p2416 bra 	$L__BB0_385;
	setp.eq.f32 	%p2427, %f66, 0f7F800000;
	@%p2427 bra 	$L__BB0_384;
	mov.b32 	%r640, %f64;
	shl.b32 	%r13321, %r640, 8;
	or.b32  	%r641, %r13321, -2147483648;
	mov.b64 	%rd8773, 0;
	mov.b32 	%r18184, 0;
	mov.u64 	%rd8771, __cudart_i2opi_f;
	mov.u64 	%rd8772, %rd9;
$L__BB0_380:
	.pragma "nounroll";
	ld.global.nc.u32 	%r13322, [%rd8771];
	mad.wide.u32 	%rd6932, %r13322, %r641, %rd8773;
	shr.u64 	%rd8773, %rd6932, 32;
	st.local.u32 	[%rd8772], %rd6932;
	add.s32 	%r18184, %r18184, 1;
	add.s64 	%rd8772, %rd8772, 4;
	add.s64 	%rd8771, %rd8771, 4;
	setp.ne.s32 	%p2428, %r18184, 6;
	@%p2428 bra 	$L__BB0_380;
	shr.u32 	%r13323, %r640, 23;
	st.local.u32 	[%rd9+24], %rd8773;
	and.b32  	%r644, %r13323, 31;
	and.b32  	%r13324, %r13323, 224;
	add.s32 	%r13325, %r13324, -128;
	shr.u32 	%r13326, %r13325, 5;
	mul.wide.u32 	%rd6933, %r13326, 4;
	sub.s64 	%rd349, %rd9, %rd6933;
	ld.local.u32 	%r18185, [%rd349+24];
	ld.local.u32 	%r18186, [%rd349+20];
	setp.eq.s32 	%p2429, %r644, 0;
	@%p2429 bra 	$L__BB0_383;
	shf.l.wrap.b32 	%r18185, %r18186, %r18185, %r644;
	ld.local.u32 	%r13327, [%rd349+16];
	shf.l.wrap.b32 	%r18186, %r13327, %r18186, %r644;
$L__BB0_383:
	shr.u32 	%r13328, %r18185, 30;
	shf.l.wrap.b32 	%r13329, %r18186, %r18185, 2;
	shl.b32 	%r13330, %r18186, 2;
	shr.u32 	%r13331, %r13329, 31;
	add.s32 	%r13332, %r13331, %r13328;
	neg.s32 	%r13333, %r13332;
	setp.lt.s32 	%p2430, %r640, 0;
	selp.b32 	%r18187, %r13333, %r13332, %p2430;
	xor.b32  	%r13334, %r13329, %r640;
	shr.s32 	%r13335, %r13329, 31;
	xor.b32  	%r13336, %r13335, %r13329;
	xor.b32  	%r13337, %r13335, %r13330;
	cvt.u64.u32 	%rd6934, %r13336;
	shl.b64 	%rd6935, %rd6934, 32;
	cvt.u64.u32 	%rd6936, %r13337;
	or.b64  	%rd6937, %rd6935, %rd6936;
	cvt.rn.f64.s64 	%fd680, %rd6937;
	mul.f64 	%fd681, %fd680, 0d3BF921FB54442D19;
	cvt.rn.f32.f64 	%f6759, %fd681;
	neg.f32 	%f6760, %f6759;
	setp.lt.s32 	%p2431, %r13334, 0;
	selp.f32 	%f10150, %f6760, %f6759, %p2431;
	bra.uni 	$L__BB0_385;
$L__BB0_384:
	mov.f32 	%f6761, 0f00000000;
	mul.rn.f32 	%f10150, %f64, %f6761;
	mov.b32 	%r18187, 0;
$L__BB0_385:
	mul.rn.f32 	%f6763, %f10150, %f10150;
	and.b32  	%r13339, %r18187, 1;
	setp.eq.b32 	%p2433, %r13339, 1;
	selp.f32 	%f6764, 0f3F800000, %f10150, %p2433;
	fma.rn.f32 	%f6765, %f6763, %f6764, 0f00000000;
	fma.rn.f32 	%f6766, %f6763, 0f37CBAC00, 0fBAB607ED;
	selp.f32 	%f6767, %f6766, 0fB94D4153, %p2433;
	selp.f32 	%f6768, 0f3D2AAABB, 0f3C0885E4, %p2433;
	fma.rn.f32 	%f6769, %f6767, %f6763, %f6768;
	selp.f32 	%f6770, 0fBEFFFFFF, 0fBE2AAAA8, %p2433;
	fma.rn.f32 	%f6771, %f6769, %f6763, %f6770;
	fma.rn.f32 	%f6772, %f6771, %f6765, %f6764;
	and.b32  	%r13340, %r18187, 2;
	setp.eq.s32 	%p2434, %r13340, 0;
	mov.f32 	%f6773, 0f00000000;
	sub.f32 	%f6774, %f6773, %f6772;
	selp.f32 	%f6762, %f6772, %f6774, %p2434;
	// begin inline asm
	{  cvt.rn.f16.f32 %rs3780, %f6762;}

	// end inline asm
	ld.global.u16 	%rs3788, [%rd40+736];
	ld.global.u16 	%rs3782, [%rd41+736];
	// begin inline asm
	{mul.f16 %rs3781,%rs3782,%rs3780;
}
	// end inline asm
	// begin inline asm
	{mul.f16 %rs3784,%rs3340,%rs3781;
}
	// end inline asm
	// begin inline asm
	{fma.rn.f16 %rs3787,%rs3788,%rs3779,%rs3784;
}
	// end inline asm
	st.shared.u16 	[%r39+736], %rs3787;
	// begin inline asm
	{mul.f16 %rs3791,%rs3782,%rs3779;
}
	// end inline asm
	// begin inline asm
	{fma.rn.f16 %rs3794,%rs3788,%rs3780,%rs3791;
}
	// end inline asm
	st.shared.u16 	[%r39+8928], %rs3794;
	mov.u32 	%r18191, %r18963;
	mov.f32 	%f10151, %f10344;
	@%p2178 bra 	$L__BB0_393;
	setp.eq.f32 	%p2435, %f75, 0f7F800000;
	@%p2435 bra 	$L__BB0_392;
	mov.b32 	%r653, %f73;
	shl.b32 	%r13342, %r653, 8;
	or.b32  	%r654, %r13342, -2147483648;
	mov.b64 	%rd8776, 0;
	mov.b32 	%r18188, 0;
	mov.u64 	%rd8774, __cudart_i2opi_f;
	mov.u64 	%rd8775, %rd10;
$L__BB0_388:
	.pragma "nounroll";
	ld.global.nc.u32 	%r13343, [%rd8774];
	mad.wide.u32 	%rd6940, %r13343, %r654, %rd8776;
	shr.u64 	%rd8776, %rd6940, 32;
	st.local.u32 	[%rd8775], %rd6940;
	add.s32 	%r18188, %r18188, 1;
	add.s64 	%rd8775, %rd8775, 4;
	add.s64 	%rd8774, %rd8774, 4;
	setp.ne.s32 	%p2436, %r18188, 6;
	@%p2436 bra 	$L__BB0_388;
	shr.u32 	%r13344, %r653, 23;
	st.local.u32 	[%rd10+24], %rd8776;
	and.b32  	%r657, %r13344, 31;
	and.b32  	%r13345, %r13344, 224;
	add.s32 	%r13346, %r13345, -128;
	shr.u32 	%r13347, %r13346, 5;
	mul.wide.u32 	%rd6941, %r13347, 4;
	sub.s64 	%rd356, %rd10, %rd6941;
	ld.local.u32 	%r18189, [%rd356+24];
	ld.local.u32 	%r18190, [%rd356+20];
	setp.eq.s32 	%p2437, %r657, 0;
	@%p2437 bra 	$L__BB0_391;
	shf.l.wrap.b32 	%r18189, %r18190, %r18189, %r657;
	ld.local.u32 	%r13348, [%rd356+16];
	shf.l.wrap.b32 	%r18190, %r13348, %r18190, %r657;
$L__BB0_391:
	shr.u32 	%r13349, %r18189, 30;
	shf.l.wrap.b32 	%r13350, %r18190, %r18189, 2;
	shl.b32 	%r13351, %r18190, 2;
	shr.u32 	%r13352, %r13350, 31;
	add.s32 	%r13353, %r13352, %r13349;
	neg.s32 	%r13354, %r13353;
	setp.lt.s32 	%p2438, %r653, 0;
	selp.b32 	%r18191, %r13354, %r13353, %p2438;
	xor.b32  	%r13355, %r13350, %r653;
	shr.s32 	%r13356, %r13350, 31;
	xor.b32  	%r13357, %r13356, %r13350;
	xor.b32  	%r13358, %r13356, %r13351;
	cvt.u64.u32 	%rd6942, %r13357;
	shl.b64 	%rd6943, %rd6942, 32;
	cvt.u64.u32 	%rd6944, %r13358;
	or.b64  	%rd6945, %rd6943, %rd6944;
	cvt.rn.f64.s64 	%fd682, %rd6945;
	mul.f64 	%fd683, %fd682, 0d3BF921FB54442D19;
	cvt.rn.f32.f64 	%f6775, %fd683;
	neg.f32 	%f6776, %f6775;
	setp.lt.s32 	%p2439, %r13355, 0;
	selp.f32 	%f10151, %f6776, %f6775, %p2439;
	bra.uni 	$L__BB0_393;
$L__BB0_392:
	mov.f32 	%f6777, 0f00000000;
	mul.rn.f32 	%f10151, %f73, %f6777;
	mov.b32 	%r18191, 0;
$L__BB0_393:
	add.s32 	%r13360, %r18191, 1;
	mul.rn.f32 	%f6779, %f10151, %f10151;
	and.b32  	%r13361, %r18191, 1;
	setp.eq.b32 	%p2441, %r13361, 1;
	selp.f32 	%f6780, %f10151, 0f3F800000, %p2441;
	fma.rn.f32 	%f6781, %f6779, %f6780, 0f00000000;
	fma.rn.f32 	%f6782, %f6779, 0f37CBAC00, 0fBAB607ED;
	selp.f32 	%f6783, 0fB94D4153, %f6782, %p2441;
	selp.f32 	%f6784, 0f3C0885E4, 0f3D2AAABB, %p2441;
	fma.rn.f32 	%f6785, %f6783, %f6779, %f6784;
	selp.f32 	%f6786, 0fBE2AAAA8, 0fBEFFFFFF, %p2441;
	fma.rn.f32 	%f6787, %f6785, %f6779, %f6786;
	fma.rn.f32 	%f6788, %f6787, %f6781, %f6780;
	and.b32  	%r13362, %r13360, 2;
	setp.eq.s32 	%p2442, %r13362, 0;
	mov.f32 	%f6789, 0f00000000;
	sub.f32 	%f6790, %f6789, %f6788;
	selp.f32 	%f6778, %f6788, %f6790, %p2442;
	// begin inline asm
	{  cvt.rn.f16.f32 %rs3798, %f6778;}

	// end inline asm
	mov.u32 	%r18195, %r18963;
	mov.f32 	%f10152, %f10344;
	@%p2178 bra 	$L__BB0_401;
	setp.eq.f32 	%p2443, %f75, 0f7F800000;
	@%p2443 bra 	$L__BB0_400;
	mov.b32 	%r666, %f73;
	shl.b32 	%r13364, %r666, 8;
	or.b32  	%r667, %r13364, -2147483648;
	mov.b64 	%rd8779, 0;
	mov.b32 	%r18192, 0;
	mov.u64 	%rd8777, __cudart_i2opi_f;
	mov.u64 	%rd8778, %rd9;
$L__BB0_396:
	.pragma "nounroll";
	ld.global.nc.u32 	%r13365, [%rd8777];
	mad.wide.u32 	%rd6948, %r13365, %r667, %rd8779;
	shr.u64 	%rd8779, %rd6948, 32;
	st.local.u32 	[%rd8778], %rd6948;
	add.s32 	%r18192, %r18192, 1;
	add.s64 	%rd8778, %rd8778, 4;
	add.s64 	%rd8777, %rd8777, 4;
	setp.ne.s32 	%p2444, %r18192, 6;
	@%p2444 bra 	$L__BB0_396;
	shr.u32 	%r13366, %r666, 23;
	st.local.u32 	[%rd9+24], %rd8779;
	and.b32  	%r670, %r13366, 31;
	and.b32  	%r13367, %r13366, 224;
	add.s32 	%r13368, %r13367, -128;
	shr.u32 	%r13369, %r13368, 5;
	mul.wide.u32 	%rd6949, %r13369, 4;
	sub.s64 	%rd363, %rd9, %rd6949;
	ld.local.u32 	%r18193, [%rd363+24];
	ld.local.u32 	%r18194, [%rd363+20];
	setp.eq.s32 	%p2445, %r670, 0;
	@%p2445 bra 	$L__BB0_399;
	shf.l.wrap.b32 	%r18193, %r18194, %r18193, %r670;
	ld.local.u32 	%r13370, [%rd363+16];
	shf.l.wrap.b32 	%r18194, %r13370, %r18194, %r670;
$L__BB0_399:
	shr.u32 	%r13371, %r18193, 30;
	shf.l.wrap.b32 	%r13372, %r18194, %r18193, 2;
	shl.b32 	%r13373, %r18194, 2;
	shr.u32 	%r13374, %r13372, 31;
	add.s32 	%r13375, %r13374, %r13371;
	neg.s32 	%r13376, %r13375;
	setp.lt.s32 	%p2446, %r666, 0;
	selp.b32 	%r18195, %r13376, %r13375, %p2446;
	xor.b32  	%r13377, %r13372, %r666;
	shr.s32 	%r13378, %r13372, 31;
	xor.b32  	%r13379, %r13378, %r13372;
	xor.b32  	%r13380, %r13378, %r13373;
	cvt.u64.u32 	%rd6950, %r13379;
	shl.b64 	%rd6951, %rd6950, 32;
	cvt.u64.u32 	%rd6952, %r13380;
	or.b64  	%rd6953, %rd6951, %rd6952;
	cvt.rn.f64.s64 	%fd684, %rd6953;
	mul.f64 	%fd685, %fd684, 0d3BF921FB54442D19;
	cvt.rn.f32.f64 	%f6791, %fd685;
	neg.f32 	%f6792, %f6791;
	setp.lt.s32 	%p2447, %r13377, 0;
	selp.f32 	%f10152, %f6792, %f6791, %p2447;
	bra.uni 	$L__BB0_401;
$L__BB0_400:
	mov.f32 	%f6793, 0f00000000;
	mul.rn.f32 	%f10152, %f73, %f6793;
	mov.b32 	%r18195, 0;
$L__BB0_401:
	mul.rn.f32 	%f6795, %f10152, %f10152;
	and.b32  	%r13382, %r18195, 1;
	setp.eq.b32 	%p2449, %r13382, 1;
	selp.f32 	%f6796, 0f3F800000, %f10152, %p2449;
	fma.rn.f32 	%f6797, %f6795, %f6796, 0f00000000;
	fma.rn.f32 	%f6798, %f6795, 0f37CBAC00, 0fBAB607ED;
	selp.f32 	%f6799, %f6798, 0fB94D4153, %p2449;
	selp.f32 	%f6800, 0f3D2AAABB, 0f3C0885E4, %p2449;
	fma.rn.f32 	%f6801, %f6799, %f6795, %f6800;
	selp.f32 	%f6802, 0fBEFFFFFF, 0fBE2AAAA8, %p2449;
	fma.rn.f32 	%f6803, %f6801, %f6795, %f6802;
	fma.rn.f32 	%f6804, %f6803, %f6797, %f6796;
	and.b32  	%r13383, %r18195, 2;
	setp.eq.s32 	%p2450, %r13383, 0;
	mov.f32 	%f6805, 0f00000000;
	sub.f32 	%f6806, %f6805, %f6804;
	selp.f32 	%f6794, %f6804, %f6806, %p2450;
	// begin inline asm
	{  cvt.rn.f16.f32 %rs3799, %f6794;}

	// end inline asm
	ld.global.u16 	%rs3807, [%rd40+768];
	ld.global.u16 	%rs3801, [%rd41+768];
	// begin inline asm
	{mul.f16 %rs3800,%rs3801,%rs3799;
}
	// end inline asm
	// begin inline asm
	{mul.f16 %rs3803,%rs3340,%rs3800;
}
	// end inline asm
	// begin inline asm
	{fma.rn.f16 %rs3806,%rs3807,%rs3798,%rs3803;
}
	// end inline asm
	st.shared.u16 	[%r39+768], %rs3806;
	// begin inline asm
	{mul.f16 %rs3810,%rs3801,%rs3798;
}
	// end inline asm
	// begin inline asm
	{fma.rn.f16 %rs3813,%rs3807,%rs3799,%rs3810;
}
	// end inline asm
	st.shared.u16 	[%r39+8960], %rs3813;
	mov.u32 	%r18199, %r18971;
	mov.f32 	%f10153, %f10346;
	@%p2194 bra 	$L__BB0_409;
	setp.eq.f32 	%p2451, %f84, 0f7F800000;
	@%p2451 bra 	$L__BB0_408;
	mov.b32 	%r679, %f82;
	shl.b32 	%r13385, %r679, 8;
	or.b32  	%r680, %r13385, -2147483648;
	mov.b64 	%rd8782, 0;
	mov.b32 	%r18196, 0;
	mov.u64 	%rd8780, __cudart_i2opi_f;
	mov.u64 	%rd8781, %rd10;
$L__BB0_404:
	.pragma "nounroll";
	ld.global.nc.u32 	%r13386, [%rd8780];
	mad.wide.u32 	%rd6956, %r13386, %r680, %rd8782;
	shr.u64 	%rd8782, %rd6956, 32;
	st.local.u32 	[%rd8781], %rd6956;
	add.s32 	%r18196, %r18196, 1;
	add.s64 	%rd8781, %rd8781, 4;
	add.s64 	%rd8780, %rd8780, 4;
	setp.ne.s32 	%p2452, %r18196, 6;
	@%p2452 bra 	$L__BB0_404;
	shr.u32 	%r13387, %r679, 23;
	st.local.u32 	[%rd10+24], %rd8782;
	and.b32  	%r683, %r13387, 31;
	and.b32  	%r13388, %r13387, 224;
	add.s32 	%r13389, %r13388, -128;
	shr.u32 	%r13390, %r13389, 5;
	mul.wide.u32 	%rd6957, %r13390, 4;
	sub.s64 	%rd370, %rd10, %rd6957;
	ld.local.u32 	%r18197, [%rd370+24];
	ld.local.u32 	%r18198, [%rd370+20];
	setp.eq.s32 	%p2453, %r683, 0;
	@%p2453 bra 	$L__BB0_407;
	shf.l.wrap.b32 	%r18197, %r18198, %r18197, %r683;
	ld.local.u32 	%r13391, [%rd370+16];
	shf.l.wrap.b32 	%r18198, %r13391, %r18198, %r683;
$L__BB0_407:
	shr.u32 	%r13392, %r18197, 30;
	shf.l.wrap.b32 	%r13393, %r18198, %r18197, 2;
	shl.b32 	%r13394, %r18198, 2;
	shr.u32 	%r13395, %r13393, 31;
	add.s32 	%r13396, %r13395, %r13392;
	neg.s32 	%r13397, %r13396;
	setp.lt.s32 	%p2454, %r679, 0;
	selp.b32 	%r18199, %r13397, %r13396, %p2454;
	xor.b32  	%r13398, %r13393, %r679;
	shr.s32 	%r13399, %r13393, 31;
	xor.b32  	%r13400, %r13399, %r13393;
	xor.b32  	%r13401, %r13399, %r13394;
	cvt.u64.u32 	%rd6958, %r13400;
	shl.b64 	%rd6959, %rd6958, 32;
	cvt.u64.u32 	%rd6960, %r13401;
	or.b64  	%rd6961, %rd6959, %rd6960;
	cvt.rn.f64.s64 	%fd686, %rd6961;
	mul.f64 	%fd687, %fd686, 0d3BF921FB54442D19;
	cvt.rn.f32.f64 	%f6807, %fd687;
	neg.f32 	%f6808, %f6807;
	setp.lt.s32 	%p2455, %r13398, 0;
	selp.f32 	%f10153, %f6808, %f6807, %p2455;
	bra.uni 	$L__BB0_409;
$L__BB0_408:
	mov.f32 	%f6809, 0f00000000;
	mul.rn.f32 	%f10153, %f82, %f6809;
	mov.b32 	%r18199, 0;
$L__BB0_409:
	add.s32 	%r13403, %r18199, 1;
	mul.rn.f32 	%f6811, %f10153, %f10153;
	and.b32  	%r13404, %r18199, 1;
	setp.eq.b32 	%p2457, %r13404, 1;
	selp.f32 	%f6812, %f10153, 0f3F800000, %p2457;
	fma.rn.f32 	%f6813, %f6811, %f6812, 0f00000000;
	fma.rn.f32 	%f6814, %f6811, 0f37CBAC00, 0fBAB607ED;
	selp.f32 	%f6815, 0fB94D4153, %f6814, %p2457;
	selp.f32 	%f6816, 0f3C0885E4, 0f3D2AAABB, %p2457;
	fma.rn.f32 	%f6817, %f6815, %f6811, %f6816;
	selp.f32 	%f6818, 0fBE2AAAA8, 0fBEFFFFFF, %p2457;
	fma.rn.f32 	%f6819, %f6817, %f6811, %f6818;
	fma.rn.f32 	%f6820, %f6819, %f6813, %f6812;
	and.b32  	%r13405, %r13403, 2;
	setp.eq.s32 	%p2458, %r13405, 0;
	mov.f32 	%f6821, 0f00000000;
	sub.f32 	%f6822, %f6821, %f6820;
	selp.f32 	%f6810, %f6820, %f6822, %p2458;
	// begin inline asm
	{  cvt.rn.f16.f32 %rs3817, %f6810;}

	// end inline asm
	mov.u32 	%r18203, %r18971;
	mov.f32 	%f10154, %f10346;
	@%p2194 bra 	$L__BB0_417;
	setp.eq.f32 	%p2459, %f84, 0f7F800000;
	@%p2459 bra 	$L__BB0_416;
	mov.b32 	%r692, %f82;
	shl.b32 	%r13407, %r692, 8;
	or.b32  	%r693, %r13407, -2147483648;
	mov.b64 	%rd8785, 0;
	mov.b32 	%r18200, 0;
	mov.u64 	%rd8783, __cudart_i2opi_f;
	mov.u64 	%rd8784, %rd9;
$L__BB0_412:
	.pragma "nounroll";
	ld.global.nc.u32 	%r13408, [%rd8783];
	mad.wide.u32 	%rd6964, %r13408, %r693, %rd8785;
	shr.u64 	%rd8785, %rd6964, 32;
	st.local.u32 	[%rd8784], %rd6964;
	add.s32 	%r18200, %r18200, 1;
	add.s64 	%rd8784, %rd8784, 4;
	add.s64 	%rd8783, %rd8783, 4;
	setp.ne.s32 	%p2460, %r18200, 6;
	@%p2460 bra 	$L__BB0_412;
	shr.u32 	%r13409, %r692, 23;
	st.local.u32 	[%rd9+24], %rd8785;
	and.b32  	%r696, %r13409, 31;
	and.b32  	%r13410, %r13409, 224;
	add.s32 	%r13411, %r13410, -128;
	shr.u32 	%r13412, %r13411, 5;
	mul.wide.u32 	%rd6965, %r13412, 4;
	sub.s64 	%rd377, %rd9, %rd6965;
	ld.local.u32 	%r18201, [%rd377+24];
	ld.local.u32 	%r18202, [%rd377+20];
	setp.eq.s32 	%p2461, %r696, 0;
	@%p2461 bra 	$L__BB0_415;
	shf.l.wrap.b32 	%r18201, %r18202, %r18201, %r696;
	ld.local.u32 	%r13413, [%rd377+16];
	shf.l.wrap.b32 	%r18202, %r13413, %r18202, %r696;
$L__BB0_415:
	shr.u32 	%r13414, %r18201, 30;
	shf.l.wrap.b32 	%r13415, %r18202, %r18201, 2;
	shl.b32 	%r13416, %r18202, 2;
	shr.u32 	%r13417, %r13415, 31;
	add.s32 	%r13418, %r13417, %r13414;
	neg.s32 	%r13419, %r13418;
	setp.lt.s32 	%p2462, %r692, 0;
	selp.b32 	%r18203, %r13419, %r13418, %p2462;
	xor.b32  	%r13420, %r13415, %r692;
	shr.s32 	%r13421, %r13415, 31;
	xor.b32  	%r13422, %r13421, %r13415;
	xor.b32  	%r13423, %r13421, %r13416;
	cvt.u64.u32 	%rd6966, %r13422;
	shl.b64 	%rd6967, %rd6966, 32;
	cvt.u64.u32 	%rd6968, %r13423;
	or.b64  	%rd6969, %rd6967, %rd6968;
	cvt.rn.f64.s64 	%fd688, %rd6969;
	mul.f64 	%fd689, %fd688, 0d3BF921FB54442D19;
	cvt.rn.f32.f64 	%f6823, %fd689;
	neg.f32 	%f6824, %f6823;
	setp.lt.s32 	%p2463, %r13420, 0;
	selp.f32 	%f10154, %f6824, %f6823, %p2463;
	bra.uni 	$L__BB0_417;
$L__BB0_416:
	mov.f32 	%f6825, 0f00000000;
	mul.rn.f32 	%f10154, %f82, %f6825;
	mov.b32 	%r18203, 0;
$L__BB0_417:
	mul.rn.f32 	%f6827, %f10154, %f10154;
	and.b32  	%r13425, %r18203, 1;
	setp.eq.b32 	%p2465, %r13425, 1;
	selp.f32 	%f6828, 0f3F800000, %f10154, %p2465;
	fma.rn.f32 	%f6829, %f6827, %f6828, 0f00000000;
	fma.rn.f32 	%f6830, %f6827, 0f37CBAC00, 0fBAB607ED;
	selp.f32 	%f6831, %f6830, 0fB94D4153, %p2465;
	selp.f32 	%f6832, 0f3D2AAABB, 0f3C0885E4, %p2465;
	fma.rn.f32 	%f6833, %f6831, %f6827, %f6832;
	selp.f32 	%f6834, 0fBEFFFFFF, 0fBE2AAAA8, %p2465;
	fma.rn.f32 	%f6835, %f6833, %f6827, %f6834;
	fma.rn.f32 	%f6836, %f6835, %f6829, %f6828;
	and.b32  	%r13426, %r18203, 2;
	setp.eq.s32 	%p2466, %r13426, 0;
	mov.f32 	%f6837, 0f00000000;
	sub.f32 	%f6838, %f6837, %f6836;
	selp.f32 	%f6826, %f6836, %f6838, %p2466;
	// begin inline asm
	{  cvt.rn.f16.f32 %rs3818, %f6826;}

	// end inline asm
	ld.global.u16 	%rs3826, [%rd40+800];
	ld.global.u16 	%rs3820, [%rd41+800];
	// begin inline asm
	{mul.f16 %rs3819,%rs3820,%rs3818;
}
	// end inline asm
	// begin inline asm
	{mul.f16 %rs3822,%rs3340,%rs3819;
}
	// end inline asm
	// begin inline asm
	{fma.rn.f16 %rs3825,%rs3826,%rs3817,%rs3822;
}
	// end inline asm
	st.shared.u16 	[%r39+800], %rs3825;
	// begin inline asm
	{mul.f16 %rs3829,%rs3820,%rs3817;
}
	// end inline asm
	// begin inline asm
	{fma.rn.f16 %rs3832,%rs3826,%rs3818,%rs3829;
}
	// end inline asm
	st.shared.u16 	[%r39+8992], %rs3832;
	mov.u32 	%r18207, %r18979;
	mov.f32 	%f10155, %f10348;
	@%p2210 bra 	$L__BB0_425;
	setp.eq.f32 	%p2467, %f93, 0f7F800000;
	@%p2467 bra 	$L__BB0_424;
	mov.b32 	%r705, %f91;
	shl.b32 	%r13428, %r705, 8;
	or.b32  	%r706, %r13428, -2147483648;
	mov.b64 	%rd8788, 0;
	mov.b32 	%r18204, 0;
	mov.u64 	%rd8786, __cudart_i2opi_f;
	mov.u64 	%rd8787, %rd10;
$L__BB0_420:
	.pragma "nounroll";
	ld.global.nc.u32 	%r13429, [%rd8786];
	mad.wide.u32 	%rd6972, %r13429, %r706, %rd8788;
	shr.u64 	%rd8788, %rd6972, 32;
	st.local.u32 	[%rd8787], %rd6972;
	add.s32 	%r18204, %r18204, 1;
	add.s64 	%rd8787, %rd8787, 4;
	add.s64 	%rd8786, %rd8786, 4;
	setp.ne.s32 	%p2468, %r18204, 6;
	@%p2468 bra 	$L__BB0_420;
	shr.u32 	%r13430, %r705, 23;
	st.local.u32 	[%rd10+24], %rd8788;
	and.b32  	%r709, %r13430, 31;
	and.b32  	%r13431, %r13430, 224;
	add.s32 	%r13432, %r13431, -128;
	shr.u32 	%r13433, %r13432, 5;
	mul.wide.u32 	%rd6973, %r13433, 4;
	sub.s64 	%rd384, %rd10, %rd6973;
	ld.local.u32 	%r18205, [%rd384+24];
	ld.local.u32 	%r18206, [%rd384+20];
	setp.eq.s32 	%p2469, %r709, 0;
	@%p2469 bra 	$L__BB0_423;
	shf.l.wrap.b32 	%r18205, %r18206, %r18205, %r709;
	ld.local.u32 	%r13434, [%rd384+16];
	shf.l.wrap.b32 	%r18206, %r13434, %r18206, %r709;
$L__BB0_423:
	shr.u32 	%r13435, %r18205, 30;
	shf.l.wrap.b32 	%r13436, %r18206, %r18205, 2;
	shl.b32 	%r13437, %r18206, 2;
	shr.u32 	%r13438, %r13436, 31;
	add.s32 	%r13439, %r13438, %r13435;
	neg.s32 	%r13440, %r13439;
	setp.lt.s32 	%p2470, %r705, 0;
	selp.b32 	%r18207, %r13440, %r13439, %p2470;
	xor.b32  	%r13441, %r13436, %r705;
	shr.s32 	%r13442, %r13436, 31;
	xor.b32  	%r13443, %r13442, %r13436;
	xor.b32  	%r13444, %r13442, %r13437;
	cvt.u64.u32 	%rd6974, %r13443;
	shl.b64 	%rd6975, %rd6974, 32;
	cvt.u64.u32 	%rd6976, %r13444;
	or.b64  	%rd6977, %rd6975, %rd6976;
	cvt.rn.f64.s64 	%fd690, %rd6977;
	mul.f64 	%fd691, %fd690, 0d3BF921FB54442D19;
	cvt.rn.f32.f64 	%f6839, %fd691;
	neg.f32 	%f6840, %f6839;
	setp.lt.s32 	%p2471, %r13441, 0;
	selp.f32 	%f10155, %f6840, %f6839, %p2471;
	bra.uni 	$L__BB0_425;
$L__BB0_424:
	mov.f32 	%f6841, 0f00000000;
	mul.rn.f32 	%f10155, %f91, %f6841;
	mov.b32 	%r18207, 0;
$L__BB0_425:
	add.s32 	%r13446, %r18207, 1;
	mul.rn.f32 	%f6843, %f10155, %f10155;
	and.b32  	%r13447, %r18207, 1;
	setp.eq.b32 	%p2473, %r13447, 1;
	selp.f32 	%f6844, %f10155, 0f3F800000, %p2473;
	fma.rn.f32 	%f6845, %f6843, %f6844, 0f00000000;
	fma.rn.f32 	%f6846, %f6843, 0f37CBAC00, 0fBAB607ED;
	selp.f32 	%f6847, 0fB94D4153, %f6846, %p2473;
	selp.f32 	%f6848, 0f3C0885E4, 0f3D2AAABB, %p2473;
	fma.rn.f32 	%f6849, %f6847, %f6843, %f6848;
	selp.f32 	%f6850, 0fBE2AAAA8, 0fBEFFFFFF, %p2473;
	fma.rn.f32 	%f6851, %f6849, %f6843, %f6850;
	fma.rn.f32 	%f6852, %f6851, %f6845, %f6844;
	and.b32  	%r13448, %r13446, 2;
	setp.eq.s32 	%p2474, %r13448, 0;
	mov.f32 	%f6853, 0f00000000;
	sub.f32 	%f6854, %f6853, %f6852;
	selp.f32 	%f6842, %f6852, %f6854, %p2474;
	// begin inline asm
	{  cvt.rn.f16.f32 %rs3836, %f6842;}

	// end inline asm
	mov.u32 	%r18211, %r18979;
	mov.f32 	%f10156, %f10348;
	@%p2210 bra 	$L__BB0_433;
	setp.eq.f32 	%p2475, %f93, 0f7F800000;
	@%p2475 bra 	$L__BB0_432;
	mov.b32 	%r718, %f91;
	shl.b32 	%r13450, %r718, 8;
	or.b32  	%r719, %r13450, -2147483648;
	mov.b64 	%rd8791, 0;
	mov.b32 	%r18208, 0;
	mov.u64 	%rd8789, __cudart_i2opi_f;
	mov.u64 	%rd8790, %rd9;
$L__BB0_428:
	.pragma "nounroll";
	ld.global.nc.u32 	%r13451, [%rd8789];
	mad.wide.u32 	%rd6980, %r13451, %r719, %rd8791;
	shr.u64 	%rd8791, %rd6980, 32;
	st.local.u32 	[%rd8790], %rd6980;
	add.s32 	%r18208, %r18208, 1;
	add.s64 	%rd8790, %rd8790, 4;
	add.s64 	%rd8789, %rd8789, 4;
	setp.ne.s32 	%p2476, %r18208, 6;
	@%p2476 bra 	$L__BB0_428;
	shr.u32 	%r13452, %r718, 23;
	st.local.u32 	[%rd9+24], %rd8791;
	and.b32  	%r722, %r13452, 31;
	and.b32  	%r13453, %r13452, 224;
	add.s32 	%r13454, %r13453, -128;
	shr.u32 	%r13455, %r13454, 5;
	mul.wide.u32 	%rd6981, %r13455, 4;
	sub.s64 	%rd391, %rd9, %rd6981;
	ld.local.u32 	%r18209, [%rd391+24];
	ld.local.u32 	%r18210, [%rd391+20];
	setp.eq.s32 	%p2477, %r722, 0;
	@%p2477 bra 	$L__BB0_431;
	shf.l.wrap.b32 	%r18209, %r18210, %r18209, %r722;
	ld.local.u32 	%r13456, [%rd391+16];
	shf.l.wrap.b32 	%r18210, %r13456, %r18210, %r722;
$L__BB0_431:
	shr.u32 	%r13457, %r18209, 30;
	shf.l.wrap.b32 	%r13458, %r18210, %r18209, 2;
	shl.b32 	%r13459, %r18210, 2;
	shr.u32 	%r13460, %r13458, 31;
	add.s32 	%r13461, %r13460, %r13457;
	neg.s32 	%r13462, %r13461;
	setp.lt.s32 	%p2478, %r718, 0;
	selp.b32 	%r18211, %r13462, %r13461, %p2478;
	xor.b32  	%r13463, %r13458, %r718;
	shr.s32 	%r13464, %r13458, 31;
	xor.b32  	%r13465, %r13464, %r13458;
	xor.b32  	%r13466, %r13464, %r13459;
	cvt.u64.u32 	%rd6982, %r13465;
	shl.b64 	%rd6983, %rd6982, 32;
	cvt.u64.u32 	%rd6984, %r13466;
	or.b64  	%rd6985, %rd6983, %rd6984;
	cvt.rn.f64.s64 	%fd692, %rd6985;
	mul.f64 	%fd693, %fd692, 0d3BF921FB54442D19;
	cvt.rn.f32.f64 	%f6855, %fd693;
	neg.f32 	%f6856, %f6855;
	setp.lt.s32 	%p2479, %r13463, 0;
	selp.f32 	%f10156, %f6856, %f6855, %p2479;
	bra.uni 	$L__BB0_433;
$L__BB0_432:
	mov.f32 	%f6857, 0f00000000;
	mul.rn.f32 	%f10156, %f91, %f6857;
	mov.b32 	%r18211, 0;
$L__BB0_433:
	mul.rn.f32 	%f6859, %f10156, %f10156;
	and.b32  	%r13468, %r18211, 1;
	setp.eq.b32 	%p2481, %r13468, 1;
	selp.f32 	%f6860, 0f3F800000, %f10156, %p2481;
	fma.rn.f32 	%f6861, %f6859, %f6860, 0f00000000;
	fma.rn.f32 	%f6862, %f6859, 0f37CBAC00, 0fBAB607ED;
	selp.f32 	%f6863, %f6862, 0fB94D4153, %p2481;
	selp.f32 	%f6864, 0f3D2AAABB, 0f3C0885E4, %p2481;
	fma.rn.f32 	%f6865, %f6863, %f6859, %f6864;
	selp.f32 	%f6866, 0fBEFFFFFF, 0fBE2AAAA8, %p2481;
	fma.rn.f32 	%f6867, %f6865, %f6859, %f6866;
	fma.rn.f32 	%f6868, %f6867, %f6861, %f6860;
	and.b32  	%r13469, %r18211, 2;
	setp.eq.s32 	%p2482, %r13469, 0;
	mov.f32 	%f6869, 0f00000000;
	sub.f32 	%f6870, %f6869, %f6868;
	selp.f32 	%f6858, %f6868, %f6870, %p2482;
	// begin inline asm
	{  cvt.rn.f16.f32 %rs3837, %f6858;}

	// end inline asm
	ld.global.u16 	%rs3845, [%rd40+832];
	ld.global.u16 	%rs3839, [%rd41+832];
	// begin inline asm
	{mul.f16 %rs3838,%rs3839,%rs3837;
}
	// end inline asm
	// begin inline asm
	{mul.f16 %rs3841,%rs3340,%rs3838;
}
	// end inline asm
	// begin inline asm
	{fma.rn.f16 %rs3844,%rs3845,%rs3836,%rs3841;
}
	// end inline asm
	st.shared.u16 	[%r39+832], %rs3844;
	// begin inline asm
	{mul.f16 %rs3848,%rs3839,%rs3836;
}
	// end inline asm
	// begin inline asm
	{fma.rn.f16 %rs3851,%rs3845,%rs3837,%rs3848;
}
	// end inline asm
	st.shared.u16 	[%r39+9024], %rs3851;
	mov.u32 	%r18215, %r18987;
	mov.f32 	%f10157, %f10350;
	@%p2226 bra 	$L__BB0_441;
	setp.eq.f32 	%p2483, %f102, 0f7F800000;
	@%p2483 bra 	$L__BB0_440;
	mov.b32 	%r731, %f100;
	shl.b32 	%r13471, %r731, 8;
	or.b32  	%r732, %r13471, -2147483648;
	mov.b64 	%rd8794, 0;
	mov.b32 	%r18212, 0;
	mov.u64 	%rd8792, __cudart_i2opi_f;
	mov.u64 	%rd8793, %rd10;
$L__BB0_436:
	.pragma "nounroll";
	ld.global.nc.u32 	%r13472, [%rd8792];
	mad.wide.u32 	%rd6988, %r13472, %r732, %rd8794;
	shr.u64 	%rd8794, %rd6988, 32;
	st.local.u32 	[%rd8793], %rd6988;
	add.s32 	%r18212, %r18212, 1;
	add.s64 	%rd8793, %rd8793, 4;
	add.s64 	%rd8792, %rd8792, 4;
	setp.ne.s32 	%p2484, %r18212, 6;
	@%p2484 bra 	$L__BB0_436;
	shr.u32 	%r13473, %r731, 23;
	st.local.u32 	[%rd10+24], %rd8794;
	and.b32  	%r735, %r13473, 31;
	and.b32  	%r13474, %r13473, 224;
	add.s32 	%r13475, %r13474, -128;
	shr.u32 	%r13476, %r13475, 5;
	mul.wide.u32 	%rd6989, %r13476, 4;
	sub.s64 	%rd398, %rd10, %rd6989;
	ld.local.u32 	%r18213, [%rd398+24];
	ld.local.u32 	%r18214, [%rd398+20];
	setp.eq.s32 	%p2485, %r735, 0;
	@%p2485 bra 	$L__BB0_439;
	shf.l.wrap.b32 	%r18213, %r18214, %r18213, %r735;
	ld.local.u32 	%r13477, [%rd398+16];
	shf.l.wrap.b32 	%r18214, %r13477, %r18214, %r735;
$L__BB0_439:
	shr.u32 	%r13478, %r18213, 30;
	shf.l.wrap.b32 	%r13479, %r18214, %r18213, 2;
	shl.b32 	%r13480, %r18214, 2;
	shr.u32 	%r13481, %r13479, 31;
	add.s32 	%r13482, %r13481, %r13478;
	neg.s32 	%r13483, %r13482;
	setp.lt.s32 	%p2486, %r731, 0;
	selp.b32 	%r18215, %r13483, %r13482, %p2486;
	xor.b32  	%r13484, %r13479, %r731;
	shr.s32 	%r13485, %r13479, 31;
	xor.b32  	%r13486, %r13485, %r13479;
	xor.b32  	%r13487, %r13485, %r13480;
	cvt.u64.u32 	%rd6990, %r13486;
	shl.b64 	%rd6991, %rd6990, 32;
	cvt.u64.u32 	%rd6992, %r13487;
	or.b64  	%rd6993, %rd6991, %rd6992;
	cvt.rn.f64.s64 	%fd694, %rd6993;
	mul.f64 	%fd695, %fd694, 0d3BF921FB54442D19;
	cvt.rn.f32.f64 	%f6871, %fd695;
	neg.f32 	%f6872, %f6871;
	setp.lt.s32 	%p2487, %r13484, 0;
	selp.f32 	%f10157, %f6872, %f6871, %p2487;
	bra.uni 	$L__BB0_441;
$L__BB0_440:
	mov.f32 	%f6873, 0f00000000;
	mul.rn.f32 	%f10157, %f100, %f6873;
	mov.b32 	%r18215, 0;
$L__BB0_441:
	setp.ltu.f32 	%p2488, %f102, 0f47CE4780;
	add.s32 	%r13489, %r18215, 1;
	mul.rn.f32 	%f6875, %f10157, %f10157;
	and.b32  	%r13490, %r18215, 1;
	setp.eq.b32 	%p2489, %r13490, 1;
	selp.f32 	%f6876, %f10157, 0f3F800000, %p2489;
	fma.rn.f32 	%f6877, %f6875, %f6876, 0f00000000;
	fma.rn.f32 	%f6878, %f6875, 0f37CBAC00, 0fBAB607ED;
	selp.f32 	%f6879, 0fB94D4153, %f6878, %p2489;
	selp.f32 	%f6880, 0f3C0885E4, 0f3D2AAABB, %p2489;
	fma.rn.f32 	%f6881, %f6879, %f6875, %f6880;
	selp.f32 	%f6882, 0fBE2AAAA8, 0fBEFFFFFF, %p2489;
	fma.rn.f32 	%f6883, %f6881, %f6875, %f6882;
	fma.rn.f32 	%f6884, %f6883, %f6877, %f6876;
	and.b32  	%r13491, %r13489, 2;
	setp.eq.s32 	%p2490, %r13491, 0;
	mov.f32 	%f6885, 0f00000000;
	sub.f32 	%f6886, %f6885, %f6884;
	selp.f32 	%f6874, %f6884, %f6886, %p2490;
	// begin inline asm
	{  cvt.rn.f16.f32 %rs3855, %f6874;}

	// end inline asm
	mov.u32 	%r18219, %r18987;
	mov.f32 	%f10158, %f10350;
	@%p2488 bra 	$L__BB0_449;
	setp.eq.f32 	%p2491, %f102, 0f7F800000;
	@%p2491 bra 	$L__BB0_448;
	mov.b32 	%r744, %f100;
	shl.b32 	%r13493, %r744, 8;
	or.b32  	%r745, %r13493, -2147483648;
	mov.b64 	%rd8797, 0;
	mov.b32 	%r18216, 0;
	mov.u64 	%rd8795, __cudart_i2opi_f;
	mov.u64 	%rd8796, %rd9;
$L__BB0_444:
	.pragma "nounroll";
	ld.global.nc.u32 	%r13494, [%rd8795];
	mad.wide.u32 	%rd6996, %r13494, %r745, %rd8797;
	shr.u64 	%rd8797, %rd6996, 32;
	st.local.u32 	[%rd8796], %rd6996;
	add.s32 	%r18216, %r18216, 1;
	add.s64 	%rd8796, %rd8796, 4;
	add.s64 	%rd8795, %rd8795, 4;
	setp.ne.s32 	%p2492, %r18216, 6;
	@%p2492 bra 	$L__BB0_444;
	shr.u32 	%r13495, %r744, 23;
	st.local.u32 	[%rd9+24], %rd8797;
	and.b32  	%r748, %r13495, 31;
	and.b32  	%r13496, %r13495, 224;
	add.s32 	%r13497, %r13496, -128;
	shr.u32 	%r13498, %r13497, 5;
	mul.wide.u32 	%rd6997, %r13498, 4;
	sub.s64 	%rd405, %rd9, %rd6997;
	ld.local.u32 	%r18217, [%rd405+24];
	ld.local.u32 	%r18218, [%rd405+20];
	setp.eq.s32 	%p2493, %r748, 0;
	@%p2493 bra 	$L__BB0_447;
	shf.l.wrap.b32 	%r18217, %r18218, %r18217, %r748;
	ld.local.u32 	%r13499, [%rd405+16];
	shf.l.wrap.b32 	%r18218, %r13499, %r18218, %r748;
$L__BB0_447:
	shr.u32 	%r13500, %r18217, 30;
	shf.l.wrap.b32 	%r13501, %r18218, %r18217, 2;
	shl.b32 	%r13502, %r18218, 2;
	shr.u32 	%r13503, %r13501, 31;
	add.s32 	%r13504, %r13503, %r13500;
	neg.s32 	%r13505, %r13504;
	setp.lt.s32 	%p2494, %r744, 0;
	selp.b32 	%r18219, %r13505, %r13504, %p2494;
	xor.b32  	%r13506, %r13501, %r744;
	shr.s32 	%r13507, %r13501, 31;
	xor.b32  	%r13508, %r13507, %r13501;
	xor.b32  	%r13509, %r13507, %r13502;
	cvt.u64.u32 	%rd6998, %r13508;
	shl.b64 	%rd6999, %rd6998, 32;
	cvt.u64.u32 	%rd7000, %r13509;
	or.b64  	%rd7001, %rd6999, %rd7000;
	cvt.rn.f64.s64 	%fd696, %rd7001;
	mul.f64 	%fd697, %fd696, 0d3BF921FB54442D19;
	cvt.rn.f32.f64 	%f6887, %fd697;
	neg.f32 	%f6888, %f6887;
	setp.lt.s32 	%p2495, %r13506, 0;
	selp.f32 	%f10158, %f6888, %f6887, %p2495;
	bra.uni 	$L__BB0_449;
$L__BB0_448:
	mov.f32 	%f6889, 0f00000000;
	mul.rn.f32 	%f10158, %f100, %f6889;
	mov.b32 	%r18219, 0;
$L__BB0_449:
	setp.ltu.f32 	%p2496, %f111, 0f47CE4780;
	mul.rn.f32 	%f6891, %f10158, %f10158;
	and.b32  	%r13511, %r18219, 1;
	setp.eq.b32 	%p2497, %r13511, 1;
	selp.f32 	%f6892, 0f3F800000, %f10158, %p2497;
	fma.rn.f32 	%f6893, %f6891, %f6892, 0f00000000;
	fma.rn.f32 	%f6894, %f6891, 0f37CBAC00, 0fBAB607ED;
	selp.f32 	%f6895, %f6894, 0fB94D4153, %p2497;
	selp.f32 	%f6896, 0f3D2AAABB, 0f3C0885E4, %p2497;
	fma.rn.f32 	%f6897, %f6895, %f6891, %f6896;
	selp.f32 	%f6898, 0fBEFFFFFF, 0fBE2AAAA8, %p2497;
	fma.rn.f32 	%f6899, %f6897, %f6891, %f6898;
	fma.rn.f32 	%f6900, %f6899, %f6893, %f6892;
	and.b32  	%r13512, %r18219, 2;
	setp.eq.s32 	%p2498, %r13512, 0;
	mov.f32 	%f6901, 0f00000000;
	sub.f32 	%f6902, %f6901, %f6900;
	selp.f32 	%f6890, %f6900, %f6902, %p2498;
	// begin inline asm
	{  cvt.rn.f16.f32 %rs3856, %f6890;}

	// end inline asm
	ld.global.u16 	%rs3864, [%rd40+864];
	ld.global.u16 	%rs3858, [%rd41+864];
	// begin inline asm
	{mul.f16 %rs3857,%rs3858,%rs3856;
}
	// end inline asm
	// begin inline asm
	{mul.f16 %rs3860,%rs3340,%rs3857;
}
	// end inline asm
	// begin inline asm
	{fma.rn.f16 %rs3863,%rs3864,%rs3855,%rs3860;
}
	// end inline asm
	st.shared.u16 	[%r39+864], %rs3863;
	// begin inline asm
	{mul.f16 %rs3867,%rs3858,%rs3855;
}
	// end inline asm
	// begin inline asm
	{fma.rn.f16 %rs3870,%rs3864,%rs3856,%rs3867;
}
	// end inline asm
	st.shared.u16 	[%r39+9056], %rs3870;
	mov.u32 	%r18223, %r18995;
	mov.f32 	%f10159, %f10352;
	@%p2496 bra 	$L__BB0_457;
	setp.eq.f32 	%p2499, %f111, 0f7F800000;
	@%p2499 bra 	$L__BB0_456;
	mov.b32 	%r757, %f109;
	shl.b32 	%r13514, %r757, 8;
	or.b32  	%r758, %r13514, -2147483648;
	mov.b64 	%rd8800, 0;
	mov.b32 	%r18220, 0;
	mov.u64 	%rd8798, __cudart_i2opi_f;
	mov.u64 	%rd8799, %rd10;
$L__BB0_452:
	.pragma "nounroll";
	ld.global.nc.u32 	%r13515, [%rd8798];
	mad.wide.u32 	%rd7004, %r13515, %r758, %rd8800;
	shr.u64 	%rd8800, %rd7004, 32;
	st.local.u32 	[%rd8799], %rd7004;
	add.s32 	%r18220, %r18220, 1;
	add.s64 	%rd8799, %rd8799, 4;
	add.s64 	%rd8798, %rd8798, 4;
	setp.ne.s32 	%p2500, %r18220, 6;
	@%p2500 bra 	$L__BB0_452;
	shr.u32 	%r13516, %r757, 23;
	st.local.u32 	[%rd10+24], %rd8800;
	and.b32  	%r761, %r13516, 31;
	and.b32  	%r13517, %r13516, 224;
	add.s32 	%r13518, %r13517, -128;
	shr.u32 	%r13519, %r13518, 5;
	mul.wide.u32 	%rd7005, %r13519, 4;
	sub.s64 	%rd412, %rd10, %rd7005;
	ld.local.u32 	%r18221, [%rd412+24];
	ld.local.u32 	%r18222, [%rd412+20];
	setp.eq.s32 	%p2501, %r761, 0;
	@%p2501 bra 	$L__BB0_455;
	shf.l.wrap.b32 	%r18221, %r18222, %r18221, %r761;
	ld.local.u32 	%r13520, [%rd412+16];
	shf.l.wrap.b32 	%r18222, %r13520, %r18222, %r761;
$L__BB0_455:
	shr.u32 	%r13521, %r18221, 30;
	shf.l.wrap.b32 	%r13522, %r18222, %r18221, 2;
	shl.b32 	%r13523, %r18222, 2;
	shr.u32 	%r13524, %r13522, 31;
	add.s32 	%r13525, %r13524, %r13521;
	neg.s32 	%r13526, %r13525;
	setp.lt.s32 	%p2502, %r757, 0;
	selp.b32 	%r18223, %r13526, %r13525, %p2502;
	xor.b32  	%r13527, %r13522, %r757;
	shr.s32 	%r13528, %r13522, 31;
	xor.b32  	%r13529, %r13528, %r13522;
	xor.b32  	%r13530, %r13528, %r13523;
	cvt.u64.u32 	%rd7006, %r13529;
	shl.b64 	%rd7007, %rd7006, 32;
	cvt.u64.u32 	%rd7008, %r13530;
	or.b64  	%rd7009, %rd7007, %rd7008;
	cvt.rn.f64.s64 	%fd698, %rd7009;
	mul.f64 	%fd699, %fd698, 0d3BF921FB54442D19;
	cvt.rn.f32.f64 	%f6903, %fd699;
	neg.f32 	%f6904, %f6903;
	setp.lt.s32 	%p2503, %r13527, 0;
	selp.f32 	%f10159, %f6904, %f6903, %p2503;
	bra.uni 	$L__BB0_457;
$L__BB0_456:
	mov.f32 	%f6905, 0f00000000;
	mul.rn.f32 	%f10159, %f109, %f6905;
	mov.b32 	%r18223, 0;
$L__BB0_457:
	add.s32 	%r13532, %r18223, 1;
	mul.rn.f32 	%f6907, %f10159, %f10159;
	and.b32  	%r13533, %r18223, 1;
	setp.eq.b32 	%p2505, %r13533, 1;
	selp.f32 	%f6908, %f10159, 0f3F800000, %p2505;
	fma.rn.f32 	%f6909, %f6907, %f6908, 0f00000000;
	fma.rn.f32 	%f6910, %f6907, 0f37CBAC00, 0fBAB607ED;
	selp.f32 	%f6911, 0fB94D4153, %f6910, %p2505;
	selp.f32 	%f6912, 0f3C0885E4, 0f3D2AAABB, %p2505;
	fma.rn.f32 	%f6913, %f6911, %f6907, %f6912;
	selp.f32 	%f6914, 0fBE2AAAA8, 0fBEFFFFFF, %p2505;
	fma.rn.f32 	%f6915, %f6913, %f6907, %f6914;
	fma.rn.f32 	%f6916, %f6915, %f6909, %f6908;
	and.b32  	%r13534, %r13532, 2;
	setp.eq.s32 	%p2506, %r13534, 0;
	mov.f32 	%f6917, 0f00000000;
	sub.f32 	%f6918, %f6917, %f6916;
	selp.f32 	%f6906, %f6916, %f6918, %p2506;
	// begin inline asm
	{  cvt.rn.f16.f32 %rs3874, %f6906;}

	// end inline asm
	mov.u32 	%r18227, %r18995;
	mov.f32 	%f10160, %f10352;
	@%p2496 bra 	$L__BB0_465;
	setp.eq.f32 	%p2507, %f111, 0f7F800000;
	@%p2507 bra 	$L__BB0_464;
	mov.b32 	%r770, %f109;
	shl.b32 	%r13536, %r770, 8;
	or.b32  	%r771, %r13536, -2147483648;
	mov.b64 	%rd8803, 0;
	mov.b32 	%r18224, 0;
	mov.u64 	%rd8801, __cudart_i2opi_f;
	mov.u64 	%rd8802, %rd9;
$L__BB0_460:
	.pragma "nounroll";
	ld.global.nc.u32 	%r13537, [%rd8801];
	mad.wide.u32 	%rd7012, %r13537, %r771, %rd8803;
	shr.u64 	%rd8803, %rd7012, 32;
	st.local.u32 	[%rd8802], %rd7012;
	add.s32 	%r18224, %r18224, 1;
	add.s64 	%rd8802, %rd8802, 4;
	add.s64 	%rd8801, %rd8801, 4;
	setp.ne.s32 	%p2508, %r18224, 6;
	@%p2508 bra 	$L__BB0_460;
	shr.u32 	%r13538, %r770, 23;
	st.local.u32 	[%rd9+24], %rd8803;
	and.b32  	%r774, %r13538, 31;
	and.b32  	%r13539, %r13538, 224;
	add.s32 	%r13540, %r13539, -128;
	shr.u32 	%r13541, %r13540, 5;
	mul.wide.u32 	%rd7013, %r13541, 4;
	sub.s64 	%rd419, %rd9, %rd7013;
	ld.local.u32 	%r18225, [%rd419+24];
	ld.local.u32 	%r18226, [%rd419+20];
	setp.eq.s32 	%p2509, %r774, 0;
	@%p2509 bra 	$L__BB0_463;
	shf.l.wrap.b32 	%r18225, %r18226, %r18225, %r774;
	ld.local.u32 	%r13542, [%rd419+16];
	shf.l.wrap.b32 	%r18226, %r13542, %r18226, %r774;
$L__BB0_463:
	shr.u32 	%r13543, %r18225, 30;
	shf.l.wrap.b32 	%r13544, %r18226, %r18225, 2;
	shl.b32 	%r13545, %r18226, 2;
	shr.u32 	%r13546, %r13544, 31;
	add.s32 	%r13547, %r13546, %r13543;
	neg.s32 	%r13548, %r13547;
	setp.lt.s32 	%p2510, %r770, 0;
	selp.b32 	%r18227, %r13548, %r13547, %p2510;
	xor.b32  	%r13549, %r13544, %r770;
	shr.s32 	%r13550, %r13544, 31;
	xor.b32  	%r13551, %r13550, %r13544;
	xor.b32  	%r13552, %r13550, %r13545;
	cvt.u64.u32 	%rd7014, %r13551;
	shl.b64 	%rd7015, %rd7014, 32;
	cvt.u64.u32 	%rd7016, %r13552;
	or.b64  	%rd7017, %rd7015, %rd7016;
	cvt.rn.f64.s64 	%fd700, %rd7017;
	mul.f64 	%fd701, %fd700, 0d3BF921FB54442D19;
	cvt.rn.f32.f64 	%f6919, %fd701;
	neg.f32 	%f6920, %f6919;
	setp.lt.s32 	%p2511, %r13549, 0;
	selp.f32 	%f10160, %f6920, %f6919, %p2511;
	bra.uni 	$L__BB0_465;
$L__BB0_464:
	mov.f32 	%f6921, 0f00000000;
	mul.rn.f32 	%f10160, %f109, %f6921;
	mov.b32 	%r18227, 0;
$L__BB0_465:
	setp.ltu.f32 	%p2512, %f120, 0f47CE4780;
	mul.rn.f32 	%f6923, %f10160, %f10160;
	and.b32  	%r13554, %r18227, 1;
	setp.eq.b32 	%p2513, %r13554, 1;
	selp.f32 	%f6924, 0f3F800000, %f10160, %p2513;
	fma.rn.f32 	%f6925, %f6923, %f6924, 0f00000000;
	fma.rn.f32 	%f6926, %f6923, 0f37CBAC00, 0fBAB607ED;
	selp.f32 	%f6927, %f6926, 0fB94D4153, %p2513;
	selp.f32 	%f6928, 0f3D2AAABB, 0f3C0885E4, %p2513;
	fma.rn.f32 	%f6929, %f6927, %f6923, %f6928;
	selp.f32 	%f6930, 0fBEFFFFFF, 0fBE2AAAA8, %p2513;
	fma.rn.f32 	%f6931, %f6929, %f6923, %f6930;
	fma.rn.f32 	%f6932, %f6931, %f6925, %f6924;
	and.b32  	%r13555, %r18227, 2;
	setp.eq.s32 	%p2514, %r13555, 0;
	mov.f32 	%f6933, 0f00000000;
	sub.f32 	%f6934, %f6933, %f6932;
	selp.f32 	%f6922, %f6932, %f6934, %p2514;
	// begin inline asm
	{  cvt.rn.f16.f32 %rs3875, %f6922;}

	// end inline asm
	ld.global.u16 	%rs3883, [%rd40+896];
	ld.global.u16 	%rs3877, [%rd41+896];
	// begin inline asm
	{mul.f16 %rs3876,%rs3877,%rs3875;
}
	// end inline asm
	// begin inline asm
	{mul.f16 %rs3879,%rs3340,%rs3876;
}
	// end inline asm
	// begin inline asm
	{fma.rn.f16 %rs3882,%rs3883,%rs3874,%rs3879;
}
	// end inline asm
	st.shared.u16 	[%r39+896], %rs3882;
	// begin inline asm
	{mul.f16 %rs3886,%rs3877,%rs3874;
}
	// end inline asm
	// begin inline asm
	{fma.rn.f16 %rs3889,%rs3883,%rs3875,%rs3886;
}
	// end inline asm
	st.shared.u16 	[%r39+9088], %rs3889;
	mov.u32 	%r18231, %r19003;
	mov.f32 	%f10161, %f10354;
	@%p2512 bra 	$L__BB0_473;
	setp.eq.f32 	%p2515, %f120, 0f7F800000;
	@%p2515 bra 	$L__BB0_472;
	mov.b32 	%r783, %f118;
	shl.b32 	%r13557, %r783, 8;
	or.b32  	%r784, %r13557, -2147483648;
	mov.b64 	%rd8806, 0;
	mov.b32 	%r18228, 0;
	mov.u64 	%rd8804, __cudart_i2opi_f;
	mov.u64 	%rd8805, %rd10;
$L__BB0_468:
	.pragma "nounroll";
	ld.global.nc.u32 	%r13558, [%rd8804];
	mad.wide.u32 	%rd7020, %r13558, %r784, %rd8806;
	shr.u64 	%rd8806, %rd7020, 32;
	st.local.u32 	[%rd8805], %rd7020;
	add.s32 	%r18228, %r18228, 1;
	add.s64 	%rd8805, %rd8805, 4;
	add.s64 	%rd8804, %rd8804, 4;
	setp.ne.s32 	%p2516, %r18228, 6;
	@%p2516 bra 	$L__BB0_468;
	shr.u32 	%r13559, %r783, 23;
	st.local.u32 	[%rd10+24], %rd8806;
	and.b32  	%r787, %r13559, 31;
	and.b32  	%r13560, %r13559, 224;
	add.s32 	%r13561, %r13560, -128;
	shr.u32 	%r13562, %r13561, 5;
	mul.wide.u32 	%rd7021, %r13562, 4;
	sub.s64 	%rd426, %rd10, %rd7021;
	ld.local.u32 	%r18229, [%rd426+24];
	ld.local.u32 	%r18230, [%rd426+20];
	setp.eq.s32 	%p2517, %r787, 0;
	@%p2517 bra 	$L__BB0_471;
	shf.l.wrap.b32 	%r18229, %r18230, %r18229, %r787;
	ld.local.u32 	%r13563, [%rd426+16];
	shf.l.wrap.b32 	%r18230, %r13563, %r18230, %r787;
$L__BB0_471:
	shr.u32 	%r13564, %r18229, 30;
	shf.l.wrap.b32 	%r13565, %r18230, %r18229, 2;
	shl.b32 	%r13566, %r18230, 2;
	shr.u32 	%r13567, %r13565, 31;
	add.s32 	%r13568, %r13567, %r13564;
	neg.s32 	%r13569, %r13568;
	setp.lt.s32 	%p2518, %r783, 0;
	selp.b32 	%r18231, %r13569, %r13568, %p2518;
	xor.b32  	%r13570, %r13565, %r783;
	shr.s32 	%r13571, %r13565, 31;
	xor.b32  	%r13572, %r13571, %r13565;
	xor.b32  	%r13573, %r13571, %r13566;
	cvt.u64.u32 	%rd7022, %r13572;
	shl.b64 	%rd7023, %rd7022, 32;
	cvt.u64.u32 	%rd7024, %r13573;
	or.b64  	%rd7025, %rd7023, %rd7024;
	cvt.rn.f64.s64 	%fd702, %rd7025;
	mul.f64 	%fd703, %fd702, 0d3BF921FB54442D19;
	cvt.rn.f32.f64 	%f6935, %fd703;
	neg.f32 	%f6936, %f6935;
	setp.lt.s32 	%p2519, %r13570, 0;
	selp.f32 	%f10161, %f6936, %f6935, %p2519;
	bra.uni 	$L__BB0_473;
$L__BB0_472:
	mov.f32 	%f6937, 0f00000000;
	mul.rn.f32 	%f10161, %f118, %f6937;
	mov.b32 	%r18231, 0;
$L__BB0_473:
	add.s32 	%r13575, %r18231, 1;
	mul.rn.f32 	%f6939, %f10161, %f10161;
	and.b32  	%r13576, %r18231, 1;
	setp.eq.b32 	%p2521, %r13576, 1;
	selp.f32 	%f6940, %f10161, 0f3F800000, %p2521;
	fma.rn.f32 	%f6941, %f6939, %f6940, 0f00000000;
	fma.rn.f32 	%f6942, %f6939, 0f37CBAC00, 0fBAB607ED;
	selp.f32 	%f6943, 0fB94D4153, %f6942, %p2521;
	selp.f32 	%f6944, 0f3C0885E4, 0f3D2AAABB, %p2521;
	fma.rn.f32 	%f6945, %f6943, %f6939, %f6944;
	selp.f32 	%f6946, 0fBE2AAAA8, 0fBEFFFFFF, %p2521;
	fma.rn.f32 	%f6947, %f6945, %f6939, %f6946;
	fma.rn.f32 	%f6948, %f6947, %f6941, %f6940;
	and.b32  	%r13577, %r13575, 2;
	setp.eq.s32 	%p2522, %r13577, 0;
	mov.f32 	%f6949, 0f00000000;
	sub.f32 	%f6950, %f6949, %f6948;
	selp.f32 	%f6938, %f6948, %f6950, %p2522;
	// begin inline asm
	{  cvt.rn.f16.f32 %rs3893, %f6938;}

	// end inline asm
	mov.u32 	%r18235, %r19003;
	mov.f32 	%f10162, %f10354;
	@%p2512 bra 	$L__BB0_481;
	setp.eq.f32 	%p2523, %f120, 0f7F800000;
	@%p2523 bra 	$L__BB0_480;
	mov.b32 	%r796, %f118;
	shl.b32 	%r13579, %r796, 8;
	or.b32  	%r797, %r13579, -2147483648;
	mov.b64 	%rd8809, 0;
	mov.b32 	%r18232, 0;
	mov.u64 	%rd8807, __cudart_i2opi_f;
	mov.u64 	%rd8808, %rd9;
$L__BB0_476:
	.pragma "nounroll";
	ld.global.nc.u32 	%r13580, [%rd8807];
	mad.wide.u32 	%rd7028, %r13580, %r797, %rd8809;
	shr.u64 	%rd8809, %rd7028, 32;
	st.local.u32 	[%rd8808], %rd7028;
	add.s32 	%r18232, %r18232, 1;
	add.s64 	%rd8808, %rd8808, 4;
	add.s64 	%rd8807, %rd8807, 4;
	setp.ne.s32 	%p2524, %r18232, 6;
	@%p2524 bra 	$L__BB0_476;
	shr.u32 	%r13581, %r796, 23;
	st.local.u32 	[%rd9+24], %rd8809;
	and.b32  	%r800, %r13581, 31;
	and.b32  	%r13582, %r13581, 224;
	add.s32 	%r13583, %r13582, -128;
	shr.u32 	%r13584, %r13583, 5;
	mul.wide.u32 	%rd7029, %r13584, 4;
	sub.s64 	%rd433, %rd9, %rd7029;
	ld.local.u32 	%r18233, [%rd433+24];
	ld.local.u32 	%r18234, [%rd433+20];
	setp.eq.s32 	%p2525, %r800, 0;
	@%p2525 bra 	$L__BB0_479;
	shf.l.wrap.b32 	%r18233, %r18234, %r18233, %r800;
	ld.local.u32 	%r13585, [%rd433+16];
	shf.l.wrap.b32 	%r18234, %r13585, %r18234, %r800;
$L__BB0_479:
	shr.u32 	%r13586, %r18233, 30;
	shf.l.wrap.b32 	%r13587, %r18234, %r18233, 2;
	shl.b32 	%r13588, %r18234, 2;
	shr.u32 	%r13589, %r13587, 31;
	add.s32 	%r13590, %r13589, %r13586;
	neg.s32 	%r13591, %r13590;
	setp.lt.s32 	%p2526, %r796, 0;
	selp.b32 	%r18235, %r13591, %r13590, %p2526;
	xor.b32  	%r13592, %r13587, %r796;
	shr.s32 	%r13593, %r13587, 31;
	xor.b32  	%r13594, %r13593, %r13587;
	xor.b32  	%r13595, %r13593, %r13588;
	cvt.u64.u32 	%rd7030, %r13594;
	shl.b64 	%rd7031, %rd7030, 32;
	cvt.u64.u32 	%rd7032, %r13595;
	or.b64  	%rd7033, %rd7031, %rd7032;
	cvt.rn.f64.s64 	%fd704, %rd7033;
	mul.f64 	%fd705, %fd704, 0d3BF921FB54442D19;
	cvt.rn.f32.f64 	%f6951, %fd705;
	neg.f32 	%f6952, %f6951;
	setp.lt.s32 	%p2527, %r13592, 0;
	selp.f32 	%f10162, %f6952, %f6951, %p2527;
	bra.uni 	$L__BB0_481;
$L__BB0_480:
	mov.f32 	%f6953, 0f00000000;
	mul.rn.f32 	%f10162, %f118, %f6953;
	mov.b32 	%r18235, 0;
$L__BB0_481:
	setp.ltu.f32 	%p2528, %f129, 0f47CE4780;
	mul.rn.f32 	%f6955, %f10162, %f10162;
	and.b32  	%r13597, %r18235, 1;
	setp.eq.b32 	%p2529, %r13597, 1;
	selp.f32 	%f6956, 0f3F800000, %f10162, %p2529;
	fma.rn.f32 	%f6957, %f6955, %f6956, 0f00000000;
	fma.rn.f32 	%f6958, %f6955, 0f37CBAC00, 0fBAB607ED;
	selp.f32 	%f6959, %f6958, 0fB94D4153, %p2529;
	selp.f32 	%f6960, 0f3D2AAABB, 0f3C0885E4, %p2529;
	fma.rn.f32 	%f6961, %f6959, %f6955, %f6960;
	selp.f32 	%f6962, 0fBEFFFFFF, 0fBE2AAAA8, %p2529;
	fma.rn.f32 	%f6963, %f6961, %f6955, %f6962;
	fma.rn.f32 	%f6964, %f6963, %f6957, %f6956;
	and.b32  	%r13598, %r18235, 2;
	setp.eq.s32 	%p2530, %r13598, 0;
	mov.f32 	%f6965, 0f00000000;
	sub.f32 	%f6966, %f6965, %f6964;
	selp.f32 	%f6954, %f6964, %f6966, %p2530;
	// begin inline asm
	{  cvt.rn.f16.f32 %rs3894, %f6954;}

	// end inline asm
	ld.global.u16 	%rs3902, [%rd40+928];
	ld.global.u16 	%rs3896, [%rd41+928];
	// begin inline asm
	{mul.f16 %rs3895,%rs3896,%rs3894;
}
	// end inline asm
	// begin inline asm
	{mul.f16 %rs3898,%rs3340,%rs3895;
}
	// end inline asm
	// begin inline asm
	{fma.rn.f16 %rs3901,%rs3902,%rs3893,%rs3898;
}
	// end inline asm
	st.shared.u16 	[%r39+928], %rs3901;
	// begin inline asm
	{mul.f16 %rs3905,%rs3896,%rs3893;
}
	// end inline asm
	// begin inline asm
	{fma.rn.f16 %rs3908,%rs3902,%rs3894,%rs3905;
}
	// end inline asm
	st.shared.u16 	[%r39+9120], %rs3908;
	mov.u32 	%r18239, %r19011;
	mov.f32 	%f10163, %f10356;
	@%p2528 bra 	$L__BB0_489;
	setp.eq.f32 	%p2531, %f129, 0f7F800000;
	@%p2531 bra 	$L__BB0_488;
	mov.b32 	%r809, %f127;
	shl.b32 	%r13600, %r809, 8;
	or.b32  	%r810, %r13600, -2147483648;
	mov.b64 	%rd8812, 0;
	mov.b32 	%r18236, 0;
	mov.u64 	%rd8810, __cudart_i2opi_f;
	mov.u64 	%rd8811, %rd10;
$L__BB0_484:
	.pragma "nounroll";
	ld.global.nc.u32 	%r13601, [%rd8810];
	mad.wide.u32 	%rd7036, %r13601, %r810, %rd8812;
	shr.u64 	%rd8812, %rd7036, 32;
	st.local.u32 	[%rd8811], %rd7036;
	add.s32 	%r18236, %r18236, 1;
	add.s64 	%rd8811, %rd8811, 4;
	add.s64 	%rd8810, %rd8810, 4;
	setp.ne.s32 	%p2532, %r18236, 6;
	@%p2532 bra 	$L__BB0_484;
	shr.u32 	%r13602, %r809, 23;
	st.local.u32 	[%rd10+24], %rd8812;
	and.b32  	%r813, %r13602, 31;
	and.b32  	%r13603, %r13602, 224;
	add.s32 	%r13604, %r13603, -128;
	shr.u32 	%r13605, %r13604, 5;
	mul.wide.u32 	%rd7037, %r13605, 4;
	sub.s64 	%rd440, %rd10, %rd7037;
	ld.local.u32 	%r18237, [%rd440+24];
	ld.local.u32 	%r18238, [%rd440+20];
	setp.eq.s32 	%p2533, %r813, 0;
	@%p2533 bra 	$L__BB0_487;
	shf.l.wrap.b32 	%r18237, %r18238, %r18237, %r813;
	ld.local.u32 	%r13606, [%rd440+16];
	shf.l.wrap.b32 	%r18238, %r13606, %r18238, %r813;
$L__BB0_487:
	shr.u32 	%r13607, %r18237, 30;
	shf.l.wrap.b32 	%r13608, %r18238, %r18237, 2;
	shl.b32 	%r13609, %r18238, 2;
	shr.u32 	%r13610, %r13608, 31;
	add.s32 	%r13611, %r13610, %r13607;
	neg.s32 	%r13612, %r13611;
	setp.lt.s32 	%p2534, %r809, 0;
	selp.b32 	%r18239, %r13612, %r13611, %p2534;
	xor.b32  	%r13613, %r13608, %r809;
	shr.s32 	%r13614, %r13608, 31;
	xor.b32  	%r13615, %r13614, %r13608;
	xor.b32  	%r13616, %r13614, %r13609;
	cvt.u64.u32 	%rd7038, %r13615;
	shl.b64 	%rd7039, %rd7038, 32;
	cvt.u64.u32 	%rd7040, %r13616;
	or.b64  	%rd7041, %rd7039, %rd7040;
	cvt.rn.f64.s64 	%fd706, %rd7041;
	mul.f64 	%fd707, %fd706, 0d3BF921FB54442D19;
	cvt.rn.f32.f64 	%f6967, %fd707;
	neg.f32 	%f6968, %f6967;
	setp.lt.s32 	%p2535, %r13613, 0;
	selp.f32 	%f10163, %f6968, %f6967, %p2535;
	bra.uni 	$L__BB0_489;
$L__BB0_488:
	mov.f32 	%f6969, 0f00000000;
	mul.rn.f32 	%f10163, %f127, %f6969;
	mov.b32 	%r18239, 0;
$L__BB0_489:
	add.s32 	%r13618, %r18239, 1;
	mul.rn.f32 	%f6971, %f10163, %f10163;
	and.b32  	%r13619, %r18239, 1;
	setp.eq.b32 	%p2537, %r13619, 1;
	selp.f32 	%f6972, %f10163, 0f3F800000, %p2537;
	fma.rn.f32 	%f6973, %f6971, %f6972, 0f00000000;
	fma.rn.f32 	%f6974, %f6971, 0f37CBAC00, 0fBAB607ED;
	selp.f32 	%f6975, 0fB94D4153, %f6974, %p2537;
	selp.f32 	%f6976, 0f3C0885E4, 0f3D2AAABB, %p2537;
	fma.rn.f32 	%f6977, %f6975, %f6971, %f6976;
	selp.f32 	%f6978, 0fBE2AAAA8, 0fBEFFFFFF, %p2537;
	fma.rn.f32 	%f6979, %f6977, %f6971, %f6978;
	fma.rn.f32 	%f6980, %f6979, %f6973, %f6972;
	and.b32  	%r13620, %r13618, 2;
	setp.eq.s32 	%p2538, %r13620, 0;
	mov.f32 	%f6981, 0f00000000;
	sub.f32 	%f6982, %f6981, %f6980;
	selp.f32 	%f6970, %f6980, %f6982, %p2538;
	// begin inline asm
	{  cvt.rn.f16.f32 %rs3912, %f6970;}

	// end inline asm
	mov.u32 	%r18243, %r19011;
	mov.f32 	%f10164, %f10356;
	@%p2528 bra 	$L__BB0_497;
	setp.eq.f32 	%p2539, %f129, 0f7F800000;
	@%p2539 bra 	$L__BB0_496;
	mov.b32 	%r822, %f127;
	shl.b32 	%r13622, %r822, 8;
	or.b32  	%r823, %r13622, -2147483648;
	mov.b64 	%rd8815, 0;
	mov.b32 	%r18240, 0;
	mov.u64 	%rd8813, __cudart_i2opi_f;
	mov.u64 	%rd8814, %rd9;
$L__BB0_492:
	.pragma "nounroll";
	ld.global.nc.u32 	%r13623, [%rd8813];
	mad.wide.u32 	%rd7044, %r13623, %r823, %rd8815;
	shr.u64 	%rd8815, %rd7044, 32;
	st.local.u32 	[%rd8814], %rd7044;
	add.s32 	%r18240, %r18240, 1;
	add.s64 	%rd8814, %rd8814, 4;
	add.s64 	%rd8813, %rd8813, 4;
	setp.ne.s32 	%p2540, %r18240, 6;
	@%p2540 bra 	$L__BB0_492;
	shr.u32 	%r13624, %r822, 23;
	st.local.u32 	[%rd9+24], %rd8815;
	and.b32  	%r826, %r13624, 31;
	and.b32  	%r13625, %r13624, 224;
	add.s32 	%r13626, %r13625, -128;
	shr.u32 	%r13627, %r13626, 5;
	mul.wide.u32 	%rd7045, %r13627, 4;
	sub.s64 	%rd447, %rd9, %rd7045;
	ld.local.u32 	%r18241, [%rd447+24];
	ld.local.u32 	%r18242, [%rd447+20];
	setp.eq.s32 	%p2541, %r826, 0;
	@%p2541 bra 	$L__BB0_495;
	shf.l.wrap.b32 	%r18241, %r18242, %r18241, %r826;
	ld.local.u32 	%r13628, [%rd447+16];
	shf.l.wrap.b32 	%r18242, %r13628, %r18242, %r826;
$L__BB0_495:
	shr.u32 	%r13629, %r18241, 30;
	shf.l.wrap.b32 	%r13630, %r18242, %r18241, 2;
	shl.b32 	%r13631, %r18242, 2;
	shr.u32 	%r13632, %r13630, 31;
	add.s32 	%r13633, %r13632, %r13629;
	neg.s32 	%r13634, %r13633;
	setp.lt.s32 	%p2542, %r822, 0;
	selp.b32 	%r18243, %r13634, %r13633, %p2542;
	xor.b32  	%r13635, %r13630, %r822;
	shr.s32 	%r13636, %r13630, 31;
	xor.b32  	%r13637, %r13636, %r13630;
	xor.b32  	%r13638, %r13636, %r13631;
	cvt.u64.u32 	%rd7046, %r13637;
	shl.b64 	%rd7047, %rd7046, 32;
	cvt.u64.u32 	%rd7048, %r13638;
	or.b64  	%rd7049, %rd7047, %rd7048;
	cvt.rn.f64.s64 	%fd708, %rd7049;
	mul.f64 	%fd709, %fd708, 0d3BF921FB54442D19;
	cvt.rn.f32.f64 	%f6983, %fd709;
	neg.f32 	%f6984, %f6983;
	setp.lt.s32 	%p2543, %r13635, 0;
	selp.f32 	%f10164, %f6984, %f6983, %p2543;
	bra.uni 	$L__BB0_497;
$L__BB0_496:
	mov.f32 	%f6985, 0f00000000;
	mul.rn.f32 	%f10164, %f127, %f6985;
	mov.b32 	%r18243, 0;
$L__BB0_497:
	setp.ltu.f32 	%p2544, %f138, 0f47CE4780;
	mul.rn.f32 	%f6987, %f10164, %f10164;
	and.b32  	%r13640, %r18243, 1;
	setp.eq.b32 	%p2545, %r13640, 1;
	selp.f32 	%f6988, 0f3F800000, %f10164, %p2545;
	fma.rn.f32 	%f6989, %f6987, %f6988, 0f00000000;
	fma.rn.f32 	%f6990, %f6987, 0f37CBAC00, 0fBAB607ED;
	selp.f32 	%f6991, %f6990, 0fB94D4153, %p2545;
	selp.f32 	%f6992, 0f3D2AAABB, 0f3C0885E4, %p2545;
	fma.rn.f32 	%f6993, %f6991, %f6987, %f6992;
	selp.f32 	%f6994, 0fBEFFFFFF, 0fBE2AAAA8, %p2545;
	fma.rn.f32 	%f6995, %f6993, %f6987, %f6994;
	fma.rn.f32 	%f6996, %f6995, %f6989, %f6988;
	and.b32  	%r13641, %r18243, 2;
	setp.eq.s32 	%p2546, %r13641, 0;
	mov.f32 	%f6997, 0f00000000;
	sub.f32 	%f6998, %f6997, %f6996;
	selp.f32 	%f6986, %f6996, %f6998, %p2546;
	// begin inline asm
	{  cvt.rn.f16.f32 %rs3913, %f6986;}

	// end inline asm
	ld.global.u16 	%rs3921, [%rd40+960];
	ld.global.u16 	%rs3915, [%rd41+960];
	// begin inline asm
	{mul.f16 %rs3914,%rs3915,%rs3913;
}
	// end inline asm
	// begin inline asm
	{mul.f16 %rs3917,%rs3340,%rs3914;
}
	// end inline asm
	// begin inline asm
	{fma.rn.f16 %rs3920,%rs3921,%rs3912,%rs3917;
}
	// end inline asm
	st.shared.u16 	[%r39+960], %rs3920;
	// begin inline asm
	{mul.f16 %rs3924,%rs3915,%rs3912;
}
	// end inline asm
	// begin inline asm
	{fma.rn.f16 %rs3927,%rs3921,%rs3913,%rs3924;
}
	// end inline asm
	st.shared.u16 	[%r39+9152], %rs3927;
	mov.u32 	%r18247, %r19019;
	mov.f32 	%f10165, %f10358;
	@%p2544 bra 	$L__BB0_505;
	setp.eq.f32 	%p2547, %f138, 0f7F800000;
	@%p2547 bra 	$L__BB0_504;
	mov.b32 	%r835, %f136;
	shl.b32 	%r13643, %r835, 8;
	or.b32  	%r836, %r13643, -2147483648;
	mov.b64 	%rd8818, 0;
	mov.b32 	%r18244, 0;
	mov.u64 	%rd8816, __cudart_i2opi_f;
	mov.u64 	%rd8817, %rd10;
$L__BB0_500:
	.pragma "nounroll";
	ld.global.nc.u32 	%r13644, [%rd8816];
	mad.wide.u32 	%rd7052, %r13644, %r836, %rd8818;
	shr.u64 	%rd8818, %rd7052, 32;
	st.local.u32 	[%rd8817], %rd7052;
	add.s32 	%r18244, %r18244, 1;
	add.s64 	%rd8817, %rd8817, 4;
	add.s64 	%rd8816, %rd8816, 4;
	setp.ne.s32 	%p2548, %r18244, 6;
	@%p2548 bra 	$L__BB0_500;
	shr.u32 	%r13645, %r835, 23;
	st.local.u32 	[%rd10+24], %rd8818;
	and.b32  	%r839, %r13645, 31;
	and.b32  	%r13646, %r13645, 224;
	add.s32 	%r13647, %r13646, -128;
	shr.u32 	%r13648, %r13647, 5;
	mul.wide.u32 	%rd7053, %r13648, 4;
	sub.s64 	%rd454, %rd10, %rd7053;
	ld.local.u32 	%r18245, [%rd454+24];
	ld.local.u32 	%r18246, [%rd454+20];
	setp.eq.s32 	%p2549, %r839, 0;
	@%p2549 bra 	$L__BB0_503;
	shf.l.wrap.b32 	%r18245, %r18246, %r18245, %r839;
	ld.local.u32 	%r13649, [%rd454+16];
	shf.l.wrap.b32 	%r18246, %r13649, %r18246, %r839;
$L__BB0_503:
	shr.u32 	%r13650, %r18245, 30;
	shf.l.wrap.b32 	%r13651, %r18246, %r18245, 2;
	shl.b32 	%r13652, %r18246, 2;
	shr.u32 	%r13653, %r13651, 31;
	add.s32 	%r13654, %r13653, %r13650;
	neg.s32 	%r13655, %r13654;
	setp.lt.s32 	%p2550, %r835, 0;
	selp.b32 	%r18247, %r13655, %r13654, %p2550;
	xor.b32  	%r13656, %r13651, %r835;
	shr.s32 	%r13657, %r13651, 31;
	xor.b32  	%r13658, %r13657, %r13651;
	xor.b32  	%r13659, %r13657, %r13652;
	cvt.u64.u32 	%rd7054, %r13658;
	shl.b64 	%rd7055, %rd7054, 32;
	cvt.u64.u32 	%rd7056, %r13659;
	or.b64  	%rd7057, %rd7055, %rd7056;
	cvt.rn.f64.s64 	%fd710, %rd7057;
	mul.f64 	%fd711, %fd710, 0d3BF921FB54442D19;
	cvt.rn.f32.f64 	%f6999, %fd711;
	neg.f32 	%f7000, %f6999;
	setp.lt.s32 	%p2551, %r13656, 0;
	selp.f32 	%f10165, %f7000, %f6999, %p2551;
	bra.uni 	$L__BB0_505;
$L__BB0_504:
	mov.f32 	%f7001, 0f00000000;
	mul.rn.f32 	%f10165, %f136, %f7001;
	mov.b32 	%r18247, 0;
$L__BB0_505:
	add.s32 	%r13661, %r18247, 1;
	mul.rn.f32 	%f7003, %f10165, %f10165;
	and.b32  	%r13662, %r18247, 1;
	setp.eq.b32 	%p2553, %r13662, 1;
	selp.f32 	%f7004, %f10165, 0f3F800000, %p2553;
	fma.rn.f32 	%f7005, %f7003, %f7004, 0f00000000;
	fma.rn.f32 	%f7006, %f7003, 0f37CBAC00, 0fBAB607ED;
	selp.f32 	%f7007, 0fB94D4153, %f7006, %p2553;
	selp.f32 	%f7008, 0f3C0885E4, 0f3D2AAABB, %p2553;
	fma.rn.f32 	%f7009, %f7007, %f7003, %f7008;
	selp.f32 	%f7010, 0fBE2AAAA8, 0fBEFFFFFF, %p2553;
	fma.rn.f32 	%f7011, %f7009, %f7003, %f7010;
	fma.rn.f32 	%f7012, %f7011, %f7005, %f7004;
	and.b32  	%r13663, %r13661, 2;
	setp.eq.s32 	%p2554, %r13663, 0;
	mov.f32 	%f7013, 0f00000000;
	sub.f32 	%f7014, %f7013, %f7012;
	selp.f32 	%f7002, %f7012, %f7014, %p2554;
	// begin inline asm
	{  cvt.rn.f16.f32 %rs3931, %f7002;}

	// end inline asm
	mov.u32 	%r18251, %r19019;
	mov.f32 	%f10166, %f10358;
	@%p2544 bra 	$L__BB0_513;
	setp.eq.f32 	%p2555, %f138, 0f7F800000;
	@%p2555 bra 	$L__BB0_512;
	mov.b32 	%r848, %f136;
	shl.b32 	%r13665, %r848, 8;
	or.b32  	%r849, %r13665, -2147483648;
	mov.b64 	%rd8821, 0;
	mov.b32 	%r18248, 0;
	mov.u64 	%rd8819, __cudart_i2opi_f;
	mov.u64 	%rd8820, %rd9;
$L__BB0_508:
	.pragma "nounroll";
	ld.global.nc.u32 	%r13666, [%rd8819];
	mad.wide.u32 	%rd7060, %r13666, %r849, %rd8821;
	shr.u64 	%rd8821, %rd7060, 32;
	st.local.u32 	[%rd8820], %rd7060;
	add.s32 	%r18248, %r18248, 1;
	add.s64 	%rd8820, %rd8820, 4;
	add.s64 	%rd8819, %rd8819, 4;
	setp.ne.s32 	%p2556, %r18248, 6;
	@%p2556 bra 	$L__BB0_508;
	shr.u32 	%r13667, %r848, 23;
	st.local.u32 	[%rd9+24], %rd8821;
	and.b32  	%r852, %r13667, 31;
	and.b32  	%r13668, %r13667, 224;
	add.s32 	%r13669, %r13668, -128;
	shr.u32 	%r13670, %r13669, 5;
	mul.wide.u32 	%rd7061, %r13670, 4;
	sub.s64 	%rd461, %rd9, %rd7061;
	ld.local.u32 	%r18249, [%rd461+24];
	ld.local.u32 	%r18250, [%rd461+20];
	setp.eq.s32 	%p2557, %r852, 0;
	@%p2557 bra 	$L__BB0_511;
	shf.l.wrap.b32 	%r18249, %r18250, %r18249, %r852;
	ld.local.u32 	%r13671, [%rd461+16];
	shf.l.wrap.b32 	%r18250, %r13671, %r18250, %r852;
$L__BB0_511:
	shr.u32 	%r13672, %r18249, 30;
	shf.l.wrap.b32 	%r13673, %r18250, %r18249, 2;
	shl.b32 	%r13674, %r18250, 2;
	shr.u32 	%r13675, %r13673, 31;
	add.s32 	%r13676, %r13675, %r13672;
	neg.s32 	%r13677, %r13676;
	setp.lt.s32 	%p2558, %r848, 0;
	selp.b32 	%r18251, %r13677, %r13676, %p2558;
	xor.b32  	%r13678, %r13673, %r848;
	shr.s32 	%r13679, %r13673, 31;
	xor.b32  	%r13680, %r13679, %r13673;
	xor.b32  	%r13681, %r13679, %r13674;
	cvt.u64.u32 	%rd7062, %r13680;
	shl.b64 	%rd7063, %rd7062, 32;
	cvt.u64.u32 	%rd7064, %r13681;
	or.b64  	%rd7065, %rd7063, %rd7064;
	cvt.rn.f64.s64 	%fd712, %rd7065;
	mul.f64 	%fd713, %fd712, 0d3BF921FB54442D19;
	cvt.rn.f32.f64 	%f7015, %fd713;
	neg.f32 	%f7016, %f7015;
	setp.lt.s32 	%p2559, %r13678, 0;
	selp.f32 	%f10166, %f7016, %f7015, %p2559;
	bra.uni 	$L__BB0_513;
$L__BB0_512:
	mov.f32 	%f7017, 0f00000000;
	mul.rn.f32 	%f10166, %f136, %f7017;
	mov.b32 	%r18251, 0;
$L__BB0_513:
	setp.ltu.f32 	%p2560, %f3, 0f47CE4780;
	mul.rn.f32 	%f7019, %f10166, %f10166;
	and.b32  	%r13683, %r18251, 1;
	setp.eq.b32 	%p2561, %r13683, 1;
	selp.f32 	%f7020, 0f3F800000, %f10166, %p2561;
	fma.rn.f32 	%f7021, %f7019, %f7020, 0f00000000;
	fma.rn.f32 	%f7022, %f7019, 0f37CBAC00, 0fBAB607ED;
	selp.f32 	%f7023, %f7022, 0fB94D4153, %p2561;
	selp.f32 	%f7024, 0f3D2AAABB, 0f3C0885E4, %p2561;
	fma.rn.f32 	%f7025, %f7023, %f7019, %f7024;
	selp.f32 	%f7026, 0fBEFFFFFF, 0fBE2AAAA8, %p2561;
	fma.rn.f32 	%f7027, %f7025, %f7019, %f7026;
	fma.rn.f32 	%f7028, %f7027, %f7021, %f7020;
	and.b32  	%r13684, %r18251, 2;
	setp.eq.s32 	%p2562, %r13684, 0;
	mov.f32 	%f7029, 0f00000000;
	sub.f32 	%f7030, %f7029, %f7028;
	selp.f32 	%f7018, %f7028, %f7030, %p2562;
	// begin inline asm
	{  cvt.rn.f16.f32 %rs3932, %f7018;}

	// end inline asm
	ld.global.u16 	%rs3940, [%rd40+992];
	ld.global.u16 	%rs3934, [%rd41+992];
	// begin inline asm
	{mul.f16 %rs3933,%rs3934,%rs3932;
}
	// end inline asm
	// begin inline asm
	{mul.f16 %rs3936,%rs3340,%rs3933;
}
	// end inline asm
	// begin inline asm
	{fma.rn.f16 %rs3939,%rs3940,%rs3931,%rs3936;
}
	// end inline asm
	st.shared.u16 	[%r39+992], %rs3939;
	// begin inline asm
	{mul.f16 %rs3943,%rs3934,%rs3931;
}
	// end inline asm
	// begin inline asm
	{fma.rn.f16 %rs3946,%rs3940,%rs3932,%rs3943;
}
	// end inline asm
	st.shared.u16 	[%r39+9184], %rs3946;
	mov.u32 	%r18255, %r18899;
	mov.f32 	%f10167, %f10328;
	@%p2560 bra 	$L__BB0_521;
	setp.eq.f32 	%p2563, %f3, 0f7F800000;
	@%p2563 bra 	$L__BB0_520;
	mov.b32 	%r861, %f1;
	shl.b32 	%r13686, %r861, 8;
	or.b32  	%r862, %r13686, -2147483648;
	mov.b64 	%rd8824, 0;
	mov.b32 	%r18252, 0;
	mov.u64 	%rd8822, __cudart_i2opi_f;
	mov.u64 	%rd8823, %rd10;
$L__BB0_516:
	.pragma "nounroll";
	ld.global.nc.u32 	%r13687, [%rd8822];
	mad.wide.u32 	%rd7068, %r13687, %r862, %rd8824;
	shr.u64 	%rd8824, %rd7068, 32;
	st.local.u32 	[%rd8823], %rd7068;
	add.s32 	%r18252, %r18252, 1;
	add.s64 	%rd8823, %rd8823, 4;
	add.s64 	%rd8822, %rd8822, 4;
	setp.ne.s32 	%p2564, %r18252, 6;
	@%p2564 bra 	$L__BB0_516;
	shr.u32 	%r13688, %r861, 23;
	st.local.u32 	[%rd10+24], %rd8824;
	and.b32  	%r865, %r13688, 31;
	and.b32  	%r13689, %r13688, 224;
	add.s32 	%r13690, %r13689, -128;
	shr.u32 	%r13691, %r13690, 5;
	mul.wide.u32 	%rd7069, %r13691, 4;
	sub.s64 	%rd468, %rd10, %rd7069;
	ld.local.u32 	%r18253, [%rd468+24];
	ld.local.u32 	%r18254, [%rd468+20];
	setp.eq.s32 	%p2565, %r865, 0;
	@%p2565 bra 	$L__BB0_519;
	shf.l.wrap.b32 	%r18253, %r18254, %r18253, %r865;
	ld.local.u32 	%r13692, [%rd468+16];
	shf.l.wrap.b32 	%r18254, %r13692, %r18254, %r865;
$L__BB0_519:
	shr.u32 	%r13693, %r18253, 30;
	shf.l.wrap.b32 	%r13694, %r18254, %r18253, 2;
	shl.b32 	%r13695, %r18254, 2;
	shr.u32 	%r13696, %r13694, 31;
	add.s32 	%r13697, %r13696, %r13693;
	neg.s32 	%r13698, %r13697;
	setp.lt.s32 	%p2566, %r861, 0;
	selp.b32 	%r18255, %r13698, %r13697, %p2566;
	xor.b32  	%r13699, %r13694, %r861;
	shr.s32 	%r13700, %r13694, 31;
	xor.b32  	%r13701, %r13700, %r13694;
	xor.b32  	%r13702, %r13700, %r13695;
	cvt.u64.u32 	%rd7070, %r13701;
	shl.b64 	%rd7071, %rd7070, 32;
	cvt.u64.u32 	%rd7072, %r13702;
	or.b64  	%rd7073, %rd7071, %rd7072;
	cvt.rn.f64.s64 	%fd714, %rd7073;
	mul.f64 	%fd715, %fd714, 0d3BF921FB54442D19;
	cvt.rn.f32.f64 	%f7031, %fd715;
	neg.f32 	%f7032, %f7031;
	setp.lt.s32 	%p2567, %r13699, 0;
	selp.f32 	%f10167, %f7032, %f7031, %p2567;
	bra.uni 	$L__BB0_521;
$L__BB0_520:
	mov.f32 	%f7033, 0f00000000;
	mul.rn.f32 	%f10167, %f1, %f7033;
	mov.b32 	%r18255, 0;
$L__BB0_521:
	add.s32 	%r13704, %r18255, 1;
	mul.rn.f32 	%f7035, %f10167, %f10167;
	and.b32  	%r13705, %r18255, 1;
	setp.eq.b32 	%p2569, %r13705, 1;
	selp.f32 	%f7036, %f10167, 0f3F800000, %p2569;
	fma.rn.f32 	%f7037, %f7035, %f7036, 0f00000000;
	fma.rn.f32 	%f7038, %f7035, 0f37CBAC00, 0fBAB607ED;
	selp.f32 	%f7039, 0fB94D4153, %f7038, %p2569;
	selp.f32 	%f7040, 0f3C0885E4, 0f3D2AAABB, %p2569;
	fma.rn.f32 	%f7041, %f7039, %f7035, %f7040;
	selp.f32 	%f7042, 0fBE2AAAA8, 0fBEFFFFFF, %p2569;
	fma.rn.f32 	%f7043, %f7041, %f7035, %f7042;
	fma.rn.f32 	%f7044, %f7043, %f7037, %f7036;
	and.b32  	%r13706, %r13704, 2;
	setp.eq.s32 	%p2570, %r13706, 0;
	mov.f32 	%f7045, 0f00000000;
	sub.f32 	%f7046, %f7045, %f7044;
	selp.f32 	%f7034, %f7044, %f7046, %p2570;
	// begin inline asm
	{  cvt.rn.f16.f32 %rs3950, %f7034;}

	// end inline asm
	mov.u32 	%r18259, %r18899;
	mov.f32 	%f10168, %f10328;
	@%p2560 bra 	$L__BB0_529;
	setp.eq.f32 	%p2571, %f3, 0f7F800000;
	@%p2571 bra 	$L__BB0_528;
	mov.b32 	%r874, %f1;
	shl.b32 	%r13708, %r874, 8;
	or.b32  	%r875, %r13708, -2147483648;
	mov.b64 	%rd8827, 0;
	mov.b32 	%r18256, 0;
	mov.u64 	%rd8825, __cudart_i2opi_f;
	mov.u64 	%rd8826, %rd9;
$L__BB0_524:
	.pragma "nounroll";
	ld.global.nc.u32 	%r13709, [%rd8825];
	mad.wide.u32 	%rd7076, %r13709, %r875, %rd8827;
	shr.u64 	%rd8827, %rd7076, 32;
	st.local.u32 	[%rd8826], %rd7076;
	add.s32 	%r18256, %r18256, 1;
	add.s64 	%rd8826, %rd8826, 4;
	add.s64 	%rd8825, %rd8825, 4;
	setp.ne.s32 	%p2572, %r18256, 6;
	@%p2572 bra 	$L__BB0_524;
	shr.u32 	%r13710, %r874, 23;
	st.local.u32 	[%rd9+24], %rd8827;
	and.b32  	%r878, %r13710, 31;
	and.b32  	%r13711, %r13710, 224;
	add.s32 	%r13712, %r13711, -128;
	shr.u32 	%r13713, %r13712, 5;
	mul.wide.u32 	%rd7077, %r13713, 4;
	sub.s64 	%rd475, %rd9, %rd7077;
	ld.local.u32 	%r18257, [%rd475+24];
	ld.local.u32 	%r18258, [%rd475+20];
	setp.eq.s32 	%p2573, %r878, 0;
	@%p2573 bra 	$L__BB0_527;
	shf.l.wrap.b32 	%r18257, %r18258, %r18257, %r878;
	ld.local.u32 	%r13714, [%rd475+16];
	shf.l.wrap.b32 	%r18258, %r13714, %r18258, %r878;
$L__BB0_527:
	shr.u32 	%r13715, %r18257, 30;
	shf.l.wrap.b32 	%r13716, %r18258, %r18257, 2;
	shl.b32 	%r13717, %r18258, 2;
	shr.u32 	%r13718, %r13716, 31;
	add.s32 	%r13719, %r13718, %r13715;
	neg.s32 	%r13720, %r13719;
	setp.lt.s32 	%p2574, %r874, 0;
	selp.b32 	%r18259, %r13720, %r13719, %p2574;
	xor.b32  	%r13721, %r13716, %r874;
	shr.s32 	%r13722, %r13716, 31;
	xor.b32  	%r13723, %r13722, %r13716;
	xor.b32  	%r13724, %r13722, %r13717;
	cvt.u64.u32 	%rd7078, %r13723;
	shl.b64 	%rd7079, %rd7078, 32;
	cvt.u64.u32 	%rd7080, %r13724;
	or.b64  	%rd7081, %rd7079, %rd7080;
	cvt.rn.f64.s64 	%fd716, %rd7081;
	mul.f64 	%fd717, %fd716, 0d3BF921FB54442D19;
	cvt.rn.f32.f64 	%f7047, %fd717;
	neg.f32 	%f7048, %f7047;
	setp.lt.s32 	%p2575, %r13721, 0;
	selp.f32 	%f10168, %f7048, %f7047, %p2575;
	bra.uni 	$L__BB0_529;
$L__BB0_528:
	mov.f32 	%f7049, 0f00000000;
	mul.rn.f32 	%f10168, %f1, %f7049;
	mov.b32 	%r18259, 0;
$L__BB0_529:
	setp.ltu.f32 	%p2576, %f12, 0f47CE4780;
	mul.rn.f32 	%f7051, %f10168, %f10168;
	and.b32  	%r13726, %r18259, 1;
	setp.eq.b32 	%p2577, %r13726, 1;
	selp.f32 	%f7052, 0f3F800000, %f10168, %p2577;
	fma.rn.f32 	%f7053, %f7051, %f7052, 0f00000000;
	fma.rn.f32 	%f7054, %f7051, 0f37CBAC00, 0fBAB607ED;
	selp.f32 	%f7055, %f7054, 0fB94D4153, %p2577;
	selp.f32 	%f7056, 0f3D2AAABB, 0f3C0885E4, %p2577;
	fma.rn.f32 	%f7057, %f7055, %f7051, %f7056;
	selp.f32 	%f7058, 0fBEFFFFFF, 0fBE2AAAA8, %p2577;
	fma.rn.f32 	%f7059, %f7057, %f7051, %f7058;
	fma.rn.f32 	%f7060, %f7059, %f7053, %f7052;
	and.b32  	%r13727, %r18259, 2;
	setp.eq.s32 	%p2578, %r13727, 0;
	mov.f32 	%f7061, 0f00000000;
	sub.f32 	%f7062, %f7061, %f7060;
	selp.f32 	%f7050, %f7060, %f7062, %p2578;
	// begin inline asm
	{  cvt.rn.f16.f32 %rs3951, %f7050;}

	// end inline asm
	ld.global.u16 	%rs3959, [%rd40+1024];
	ld.global.u16 	%rs3953, [%rd41+1024];
	// begin inline asm
	{mul.f16 %rs3952,%rs3953,%rs3951;
}
	// end inline asm
	// begin inline asm
	{mul.f16 %rs3955,%rs3340,%rs3952;
}
	// end inline asm
	// begin inline asm
	{fma.rn.f16 %rs3958,%rs3959,%rs3950,%rs3955;
}
	// end inline asm
	st.shared.u16 	[%r39+1024], %rs3958;
	// begin inline asm
	{mul.f16 %rs3962,%rs3953,%rs3950;
}
	// end inline asm
	// begin inline asm
	{fma.rn.f16 %rs3965,%rs3959,%rs3951,%rs3962;
}
	// end inline asm
	st.shared.u16 	[%r39+9216], %rs3965;
	mov.u32 	%r18263, %r18907;
	mov.f32 	%f10169, %f10330;
	@%p2576 bra 	$L__BB0_537;
	setp.eq.f32 	%p2579, %f12, 0f7F800000;
	@%p2579 bra 	$L__BB0_536;
	mov.b32 	%r887, %f10;
	shl.b32 	%r13729, %r887, 8;
	or.b32  	%r888, %r13729, -2147483648;
	mov.b64 	%rd8830, 0;
	mov.b32 	%r18260, 0;
	mov.u64 	%rd8828, __cudart_i2opi_f;
	mov.u64 	%rd8829, %rd10;
$L__BB0_532:
	.pragma "nounroll";
	ld.global.nc.u32 	%r13730, [%rd8828];
	mad.wide.u32 	%rd7084, %r13730, %r888, %rd8830;
	shr.u64 	%rd8830, %rd7084, 32;
	st.local.u32 	[%rd8829], %rd7084;
	add.s32 	%r18260, %r18260, 1;
	add.s64 	%rd8829, %rd8829, 4;
	add.s64 	%rd8828, %rd8828, 4;
	setp.ne.s32 	%p2580, %r18260, 6;
	@%p2580 bra 	$L__BB0_532;
	shr.u32 	%r13731, %r887, 23;
	st.local.u32 	[%rd10+24], %rd8830;
	and.b32  	%r891, %r13731, 31;
	and.b32  	%r13732, %r13731, 224;
	add.s32 	%r13733, %r13732, -128;
	shr.u32 	%r13734, %r13733, 5;
	mul.wide.u32 	%rd7085, %r13734, 4;
	sub.s64 	%rd482, %rd10, %rd7085;
	ld.local.u32 	%r18261, [%rd482+24];
	ld.local.u32 	%r18262, [%rd482+20];
	setp.eq.s32 	%p2581, %r891, 0;
	@%p2581 bra 	$L__BB0_535;
	shf.l.wrap.b32 	%r18261, %r18262, %r18261, %r891;
	ld.local.u32 	%r13735, [%rd482+16];
	shf.l.wrap.b32 	%r18262, %r13735, %r18262, %r891;
$L__BB0_535:
	shr.u32 	%r13736, %r18261, 30;
	shf.l.wrap.b32 	%r13737, %r18262, %r18261, 2;
	shl.b32 	%r13738, %r18262, 2;
	shr.u32 	%r13739, %r13737, 31;
	add.s32 	%r13740, %r13739, %r13736;
	neg.s32 	%r13741, %r13740;
	setp.lt.s32 	%p2582, %r887, 0;
	selp.b32 	%r18263, %r13741, %r13740, %p2582;
	xor.b32  	%r13742, %r13737, %r887;
	shr.s32 	%r13743, %r13737, 31;
	xor.b32  	%r13744, %r13743, %r13737;
	xor.b32  	%r13745, %r13743, %r13738;
	cvt.u64.u32 	%rd7086, %r13744;
	shl.b64 	%rd7087, %rd7086, 32;
	cvt.u64.u32 	%rd7088, %r13745;
	or.b64  	%rd7089, %rd7087, %rd7088;
	cvt.rn.f64.s64 	%fd718, %rd7089;
	mul.f64 	%fd719, %fd718, 0d3BF921FB54442D19;
	cvt.rn.f32.f64 	%f7063, %fd719;
	neg.f32 	%f7064, %f7063;
	setp.lt.s32 	%p2583, %r13742, 0;
	selp.f32 	%f10169, %f7064, %f7063, %p2583;
	bra.uni 	$L__BB0_537;
$L__BB0_536:
	mov.f32 	%f7065, 0f00000000;
	mul.rn.f32 	%f10169, %f10, %f7065;
	mov.b32 	%r18263, 0;
$L__BB0_537:
	add.s32 	%r13747, %r18263, 1;
	mul.rn.f32 	%f7067, %f10169, %f10169;
	and.b32  	%r13748, %r18263, 1;
	setp.eq.b32 	%p2585, %r13748, 1;
	selp.f32 	%f7068, %f10169, 0f3F800000, %p2585;
	fma.rn.f32 	%f7069, %f7067, %f7068, 0f00000000;
	fma.rn.f32 	%f7070, %f7067, 0f37CBAC00, 0fBAB607ED;
	selp.f32 	%f7071, 0fB94D4153, %f7070, %p2585;
	selp.f32 	%f7072, 0f3C0885E4, 0f3D2AAABB, %p2585;
	fma.rn.f32 	%f7073, %f7071, %f7067, %f7072;
	selp.f32 	%f7074, 0fBE2AAAA8, 0fBEFFFFFF, %p2585;
	fma.rn.f32 	%f7075, %f7073, %f7067, %f7074;
	fma.rn.f32 	%f7076, %f7075, %f7069, %f7068;
	and.b32  	%r13749, %r13747, 2;
	setp.eq.s32 	%p2586, %r13749, 0;
	mov.f32 	%f7077, 0f00000000;
	sub.f32 	%f7078, %f7077, %f7076;
	selp.f32 	%f7066, %f7076, %f7078, %p2586;
	// begin inline asm
	{  cvt.rn.f16.f32 %rs3969, %f7066;}

	// end inline asm
	mov.u32 	%r18267, %r18907;
	mov.f32 	%f10170, %f10330;
	@%p2576 bra 	$L__BB0_545;
	setp.eq.f32 	%p2587, %f12, 0f7F800000;
	@%p2587 bra 	$L__BB0_544;
	mov.b32 	%r900, %f10;
	shl.b32 	%r13751, %r900, 8;
	or.b32  	%r901, %r13751, -2147483648;
	mov.b64 	%rd8833, 0;
	mov.b32 	%r18264, 0;
	mov.u64 	%rd8831, __cudart_i2opi_f;
	mov.u64 	%rd8832, %rd9;
$L__BB0_540:
	.pragma "nounroll";
	ld.global.nc.u32 	%r13752, [%rd8831];
	mad.wide.u32 	%rd7092, %r13752, %r901, %rd8833;
	shr.u64 	%rd8833, %rd7092, 32;
	st.local.u32 	[%rd8832], %rd7092;
	add.s32 	%r18264, %r18264, 1;
	add.s64 	%rd8832, %rd8832, 4;
	add.s64 	%rd8831, %rd8831, 4;
	setp.ne.s32 	%p2588, %r18264, 6;
	@%p2588 bra 	$L__BB0_540;
	shr.u32 	%r13753, %r900, 23;
	st.local.u32 	[%rd9+24], %rd8833;
	and.b32  	%r904, %r13753, 31;
	and.b32  	%r13754, %r13753, 224;
	add.s32 	%r13755, %r13754, -128;
	shr.u32 	%r13756, %r13755, 5;
	mul.wide.u32 	%rd7093, %r13756, 4;
	sub.s64 	%rd489, %rd9, %rd7093;
	ld.local.u32 	%r18265, [%rd489+24];
	ld.local.u32 	%r18266, [%rd489+20];
	setp.eq.s32 	%p2589, %r904, 0;
	@%p2589 bra 	$L__BB0_543;
	shf.l.wrap.b32 	%r18265, %r18266, %r18265, %r904;
	ld.local.u32 	%r13757, [%rd489+16];
	shf.l.wrap.b32 	%r18266, %r13757, %r18266, %r904;
$L__BB0_543:
	shr.u32 	%r13758, %r18265, 30;
	shf.l.wrap.b32 	%r13759, %r18266, %r18265, 2;
	shl.b32 	%r13760, %r18266, 2;
	shr.u32 	%r13761, %r13759, 31;
	add.s32 	%r13762, %r13761, %r13758;
	neg.s32 	%r13763, %r13762;
	setp.lt.s32 	%p2590, %r900, 0;
	selp.b32 	%r18267, %r13763, %r13762, %p2590;
	xor.b32  	%r13764, %r13759, %r900;
	shr.s32 	%r13765, %r13759, 31;
	xor.b32  	%r13766, %r13765, %r13759;
	xor.b32  	%r13767, %r13765, %r13760;
	cvt.u64.u32 	%rd7094, %r13766;
	shl.b64 	%rd7095, %rd7094, 32;
	cvt.u64.u32 	%rd7096, %r13767;
	or.b64  	%rd7097, %rd7095, %rd7096;
	cvt.rn.f64.s64 	%fd720, %rd7097;
	mul.f64 	%fd721, %fd720, 0d3BF921FB54442D19;
	cvt.rn.f32.f64 	%f7079, %fd721;
	neg.f32 	%f7080, %f7079;
	setp.lt.s32 	%p2591, %r13764, 0;
	selp.f32 	%f10170, %f7080, %f7079, %p2591;
	bra.uni 	$L__BB0_545;
$L__BB0_544:
	mov.f32 	%f7081, 0f00000000;
	mul.rn.f32 	%f10170, %f10, %f7081;
	mov.b32 	%r18267, 0;
$L__BB0_545:
	setp.ltu.f32 	%p2592, %f21, 0f47CE4780;
	mul.rn.f32 	%f7083, %f10170, %f10170;
	and.b32  	%r13769, %r18267, 1;
	setp.eq.b32 	%p2593, %r13769, 1;
	selp.f32 	%f7084, 0f3F800000, %f10170, %p2593;
	fma.rn.f32 	%f7085, %f7083, %f7084, 0f00000000;
	fma.rn.f32 	%f7086, %f7083, 0f37CBAC00, 0fBAB607ED;
	selp.f32 	%f7087, %f7086, 0fB94D4153, %p2593;
	selp.f32 	%f7088, 0f3D2AAABB, 0f3C0885E4, %p2593;
	fma.rn.f32 	%f7089, %f7087, %f7083, %f7088;
	selp.f32 	%f7090, 0fBEFFFFFF, 0fBE2AAAA8, %p2593;
	fma.rn.f32 	%f7091, %f7089, %f7083, %f7090;
	fma.rn.f32 	%f7092, %f7091, %f7085, %f7084;
	and.b32  	%r13770, %r18267, 2;
	setp.eq.s32 	%p2594, %r13770, 0;
	mov.f32 	%f7093, 0f00000000;
	sub.f32 	%f7094, %f7093, %f7092;
	selp.f32 	%f7082, %f7092, %f7094, %p2594;
	// begin inline asm
	{  cvt.rn.f16.f32 %rs3970, %f7082;}

	// end inline asm
	ld.global.u16 	%rs3978, [%rd40+1056];
	ld.global.u16 	%rs3972, [%rd41+1056];
	// begin inline asm
	{mul.f16 %rs3971,%rs3972,%rs3970;
}
	// end inline asm
	// begin inline asm
	{mul.f16 %rs3974,%rs3340,%rs3971;
}
	// end inline asm
	// begin inline asm
	{fma.rn.f16 %rs3977,%rs3978,%rs3969,%rs3974;
}
	// end inline asm
	st.shared.u16 	[%r39+1056], %rs3977;
	// begin inline asm
	{mul.f16 %rs3981,%rs3972,%rs3969;
}
	// end inline asm
	// begin inline asm
	{fma.rn.f16 %rs3984,%rs3978,%rs3970,%rs3981;
}
	// end inline asm
	st.shared.u16 	[%r39+9248], %rs3984;
	mov.u32 	%r18271, %r18915;
	mov.f32 	%f10171, %f10332;
	@%p2592 bra 	$L__BB0_553;
	setp.eq.f32 	%p2595, %f21, 0f7F800000;
	@%p2595 bra 	$L__BB0_552;
	mov.b32 	%r913, %f19;
	shl.b32 	%r13772, %r913, 8;
	or.b32  	%r914, %r13772, -2147483648;
	mov.b64 	%rd8836, 0;
	mov.b32 	%r18268, 0;
	mov.u64 	%rd8834, __cudart_i2opi_f;
	mov.u64 	%rd8835, %rd10;
$L__BB0_548:
	.pragma "nounroll";
	ld.global.nc.u32 	%r13773, [%rd8834];
	mad.wide.u32 	%rd7100, %r13773, %r914, %rd8836;
	shr.u64 	%rd8836, %rd7100, 32;
	st.local.u32 	[%rd8835], %rd7100;
	add.s32 	%r18268, %r18268, 1;
	add.s64 	%rd8835, %rd8835, 4;
	add.s64 	%rd8834, %rd8834, 4;
	setp.ne.s32 	%p2596, %r18268, 6;
	@%p2596 bra 	$L__BB0_548;
	shr.u32 	%r13774, %r913, 23;
	st.local.u32 	[%rd10+24], %rd8836;
	and.b32  	%r917, %r13774, 31;
	and.b32  	%r13775, %r13774, 224;
	add.s32 	%r13776, %r13775, -128;
	shr.u32 	%r13777, %r13776, 5;
	mul.wide.u32 	%rd7101, %r13777, 4;
	sub.s64 	%rd496, %rd10, %rd7101;
	ld.local.u32 	%r18269, [%rd496+24];
	ld.local.u32 	%r18270, [%rd496+20];
	setp.eq.s32 	%p2597, %r917, 0;
	@%p2597 bra 	$L__BB0_551;
	shf.l.wrap.b32 	%r18269, %r18270, %r18269, %r917;
	ld.local.u32 	%r13778, [%rd496+16];
	shf.l.wrap.b32 	%r18270, %r13778, %r18270, %r917;
$L__BB0_551:
	shr.u32 	%r13779, %r18269, 30;
	shf.l.wrap.b32 	%r13780, %r18270, %r18269, 2;
	shl.b32 	%r13781, %r18270, 2;
	shr.u32 	%r13782, %r13780, 31;
	add.s32 	%r13783, %r13782, %r13779;
	neg.s32 	%r13784, %r13783;
	setp.lt.s32 	%p2598, %r913, 0;
	selp.b32 	%r18271, %r13784, %r13783, %p2598;
	xor.b32  	%r13785, %r13780, %r913;
	shr.s32 	%r13786, %r13780, 31;
	xor.b32  	%r13787, %r13786, %r13780;
	xor.b32  	%r13788, %r13786, %r13781;
	cvt.u64.u32 	%rd7102, %r13787;
	shl.b64 	%rd7103, %rd7102, 32;
	cvt.u64.u32 	%rd7104, %r13788;
	or.b64  	%rd7105, %rd7103, %rd7104;
	cvt.rn.f64.s64 	%fd722, %rd7105;
	mul.f64 	%fd723, %fd722, 0d3BF921FB54442D19;
	cvt.rn.f32.f64 	%f7095, %fd723;
	neg.f32 	%f7096, %f7095;
	setp.lt.s32 	%p2599, %r13785, 0;
	selp.f32 	%f10171, %f7096, %f7095, %p2599;
	bra.uni 	$L__BB0_553;
$L__BB0_552:
	mov.f32 	%f7097, 0f00000000;
	mul.rn.f32 	%f10171, %f19, %f7097;
	mov.b32 	%r18271, 0;
$L__BB0_553:
	add.s32 	%r13790, %r18271, 1;
	mul.rn.f32 	%f7099, %f10171, %f10171;
	and.b32  	%r13791, %r18271, 1;
	setp.eq.b32 	%p2601, %r13791, 1;
	selp.f32 	%f7100, %f10171, 0f3F800000, %p2601;
	fma.rn.f32 	%f7101, %f7099, %f7100, 0f00000000;
	fma.rn.f32 	%f7102, %f7099, 0f37CBAC00, 0fBAB607ED;
	selp.f32 	%f7103, 0fB94D4153, %f7102, %p2601;
	selp.f32 	%f7104, 0f3C0885E4, 0f3D2AAABB, %p2601;
	fma.rn.f32 	%f7105, %f7103, %f7099, %f7104;
	selp.f32 	%f7106, 0fBE2AAAA8, 0fBEFFFFFF, %p2601;
	fma.rn.f32 	%f7107, %f7105, %f7099, %f7106;
	fma.rn.f32 	%f7108, %f7107, %f7101, %f7100;
	and.b32  	%r13792, %r13790, 2;
	setp.eq.s32 	%p2602, %r13792, 0;
	mov.f32 	%f7109, 0f00000000;
	sub.f32 	%f7110, %f7109, %f7108;
	selp.f32 	%f7098, %f7108, %f7110, %p2602;
	// begin inline asm
	{  cvt.rn.f16.f32 %rs3988, %f7098;}

	// end inline asm
	mov.u32 	%r18275, %r18915;
	mov.f32 	%f10172, %f10332;
	@%p2592 bra 	$L__BB0_561;
	setp.eq.f32 	%p2603, %f21, 0f7F800000;
	@%p2603 bra 	$L__BB0_560;
	mov.b32 	%r926, %f19;
	shl.b32 	%r13794, %r926, 8;
	or.b32  	%r927, %r13794, -2147483648;
	mov.b64 	%rd8839, 0;
	mov.b32 	%r18272, 0;
	mov.u64 	%rd8837, __cudart_i2opi_f;
	mov.u64 	%rd8838, %rd9;
$L__BB0_556:
	.pragma "nounroll";
	ld.global.nc.u32 	%r13795, [%rd8837];
	mad.wide.u32 	%rd7108, %r13795, %r927, %rd8839;
	shr.u64 	%rd8839, %rd7108, 32;
	st.local.u32 	[%rd8838], %rd7108;
	add.s32 	%r18272, %r18272, 1;
	add.s64 	%rd8838, %rd8838, 4;
	add.s64 	%rd8837, %rd8837, 4;
	setp.ne.s32 	%p2604, %r18272, 6;
	@%p2604 bra 	$L__BB0_556;
	shr.u32 	%r13796, %r926, 23;
	st.local.u32 	[%rd9+24], %rd8839;
	and.b32  	%r930, %r13796, 31;
	and.b32  	%r13797, %r13796, 224;
	add.s32 	%r13798, %r13797, -128;
	shr.u32 	%r13799, %r13798, 5;
	mul.wide.u32 	%rd7109, %r13799, 4;
	sub.s64 	%rd503, %rd9, %rd7109;
	ld.local.u32 	%r18273, [%rd503+24];
	ld.local.u32 	%r18274, [%rd503+20];
	setp.eq.s32 	%p2605, %r930, 0;
	@%p2605 bra 	$L__BB0_559;
	shf.l.wrap.b32 	%r18273, %r18274, %r18273, %r930;
	ld.local.u32 	%r13800, [%rd503+16];
	shf.l.wrap.b32 	%r18274, %r13800, %r18274, %r930;
$L__BB0_559:
	shr.u32 	%r13801, %r18273, 30;
	shf.l.wrap.b32 	%r13802, %r18274, %r18273, 2;
	shl.b32 	%r13803, %r18274, 2;
	shr.u32 	%r13804, %r13802, 31;
	add.s32 	%r13805, %r13804, %r13801;
	neg.s32 	%r13806, %r13805;
	setp.lt.s32 	%p2606, %r926, 0;
	selp.b32 	%r18275, %r13806, %r13805, %p2606;
	xor.b32  	%r13807, %r13802, %r926;
	shr.s32 	%r13808, %r13802, 31;
	xor.b32  	%r13809, %r13808, %r13802;
	xor.b32  	%r13810, %r13808, %r13803;
	cvt.u64.u32 	%rd7110, %r13809;
	shl.b64 	%rd7111, %rd7110, 32;
	cvt.u64.u32 	%rd7112, %r13810;
	or.b64  	%rd7113, %rd7111, %rd7112;
	cvt.rn.f64.s64 	%fd724, %rd7113;
	mul.f64 	%fd725, %fd724, 0d3BF921FB54442D19;
	cvt.rn.f32.f64 	%f7111, %fd725;
	neg.f32 	%f7112, %f7111;
	setp.lt.s32 	%p2607, %r13807, 0;
	selp.f32 	%f10172, %f7112, %f7111, %p2607;
	bra.uni 	$L__BB0_561;
$L__BB0_560:
	mov.f32 	%f7113, 0f00000000;
	mul.rn.f32 	%f10172, %f19, %f7113;
	mov.b32 	%r18275, 0;
$L__BB0_561:
	setp.ltu.f32 	%p2608, %f30, 0f47CE4780;
	mul.rn.f32 	%f7115, %f10172, %f10172;
	and.b32  	%r13812, %r18275, 1;
	setp.eq.b32 	%p2609, %r13812, 1;
	selp.f32 	%f7116, 0f3F800000, %f10172, %p2609;
	fma.rn.f32 	%f7117, %f7115, %f7116, 0f00000000;
	fma.rn.f32 	%f7118, %f7115, 0f37CBAC00, 0fBAB607ED;
	selp.f32 	%f7119, %f7118, 0fB94D4153, %p2609;
	selp.f32 	%f7120, 0f3D2AAABB, 0f3C0885E4, %p2609;
	fma.rn.f32 	%f7121, %f7119, %f7115, %f7120;
	selp.f32 	%f7122, 0fBEFFFFFF, 0fBE2AAAA8, %p2609;
	fma.rn.f32 	%f7123, %f7121, %f7115, %f7122;
	fma.rn.f32 	%f7124, %f7123, %f7117, %f7116;
	and.b32  	%r13813, %r18275, 2;
	setp.eq.s32 	%p2610, %r13813, 0;
	mov.f32 	%f7125, 0f00000000;
	sub.f32 	%f7126, %f7125, %f7124;
	selp.f32 	%f7114, %f7124, %f7126, %p2610;
	// begin inline asm
	{  cvt.rn.f16.f32 %rs3989, %f7114;}

	// end inline asm
	ld.global.u16 	%rs3997, [%rd40+1088];
	ld.global.u16 	%rs3991, [%rd41+1088];
	// begin inline asm
	{mul.f16 %rs3990,%rs3991,%rs3989;
}
	// end inline asm
	// begin inline asm
	{mul.f16 %rs3993,%rs3340,%rs3990;
}
	// end inline asm
	// begin inline asm
	{fma.rn.f16 %rs3996,%rs3997,%rs3988,%rs3993;
}
	// end inline asm
	st.shared.u16 	[%r39+1088], %rs3996;
	// begin inline asm
	{mul.f16 %rs4000,%rs3991,%rs3988;
}
	// end inline asm
	// begin inline asm
	{fma.rn.f16 %rs4003,%rs3997,%rs3989,%rs4000;
}
	// end inline asm
	st.shared.u16 	[%r39+9280], %rs4003;
	mov.u32 	%r18279, %r18923;
	mov.f32 	%f10173, %f10334;
	@%p2608 bra 	$L__BB0_569;
	setp.eq.f32 	%p2611, %f30, 0f7F800000;
	@%p2611 bra 	$L__BB0_568;
	mov.b32 	%r939, %f28;
	shl.b32 	%r13815, %r939, 8;
	or.b32  	%r940, %r13815, -2147483648;
	mov.b64 	%rd8842, 0;
	mov.b32 	%r18276, 0;
	mov.u64 	%rd8840, __cudart_i2opi_f;
	mov.u64 	%rd8841, %rd10;
$L__BB0_564:
	.pragma "nounroll";
	ld.global.nc.u32 	%r13816, [%rd8840];
	mad.wide.u32 	%rd7116, %r13816, %r940, %rd8842;
	shr.u64 	%rd8842, %rd7116, 32;
	st.local.u32 	[%rd8841], %rd7116;
	add.s32 	%r18276, %r18276, 1;
	add.s64 	%rd8841, %rd8841, 4;
	add.s64 	%rd8840, %rd8840, 4;
	setp.ne.s32 	%p2612, %r18276, 6;
	@%p2612 bra 	$L__BB0_564;
	shr.u32 	%r13817, %r939, 23;
	st.local.u32 	[%rd10+24], %rd8842;
	and.b32  	%r943, %r13817, 31;
	and.b32  	%r13818, %r13817, 224;
	add.s32 	%r13819, %r13818, -128;
	shr.u32 	%r13820, %r13819, 5;
	mul.wide.u32 	%rd7117, %r13820, 4;
	sub.s64 	%rd510, %rd10, %rd7117;
	ld.local.u32 	%r18277, [%rd510+24];
	ld.local.u32 	%r18278, [%rd510+20];
	setp.eq.s32 	%p2613, %r943, 0;
	@%p2613 bra 	$L__BB0_567;
	shf.l.wrap.b32 	%r18277, %r18278, %r18277, %r943;
	ld.local.u32 	%r13821, [%rd510+16];
	shf.l.wrap.b32 	%r18278, %r13821, %r18278, %r943;
$L__BB0_567:
	shr.u32 	%r13822, %r18277, 30;
	shf.l.wrap.b32 	%r13823, %r18278, %r18277, 2;
	shl.b32 	%r13824, %r18278, 2;
	shr.u32 	%r13825, %r13823, 31;
	add.s32 	%r13826, %r13825, %r13822;
	neg.s32 	%r13827, %r13826;
	setp.lt.s32 	%p2614, %r939, 0;
	selp.b32 	%r18279, %r13827, %r13826, %p2614;
	xor.b32  	%r13828, %r13823, %r939;
	shr.s32 	%r13829, %r13823, 31;
	xor.b32  	%r13830, %r13829, %r13823;
	xor.b32  	%r13831, %r13829, %r13824;
	cvt.u64.u32 	%rd7118, %r13830;
	shl.b64 	%rd7119, %rd7118, 32;
	cvt.u64.u32 	%rd7120, %r13831;
	or.b64  	%rd7121, %rd7119, %rd7120;
	cvt.rn.f64.s64 	%fd726, %rd7121;
	mul.f64 	%fd727, %fd726, 0d3BF921FB54442D19;
	cvt.rn.f32.f64 	%f7127, %fd727;
	neg.f32 	%f7128, %f7127;
	setp.lt.s32 	%p2615, %r13828, 0;
	selp.f32 	%f10173, %f7128, %f7127, %p2615;
	bra.uni 	$L__BB0_569;
$L__BB0_568:
	mov.f32 	%f7129, 0f00000000;
	mul.rn.f32 	%f10173, %f28, %f7129;
	mov.b32 	%r18279, 0;
$L__BB0_569:
	add.s32 	%r13833, %r18279, 1;
	mul.rn.f32 	%f7131, %f10173, %f10173;
	and.b32  	%r13834, %r18279, 1;
	setp.eq.b32 	%p2617, %r13834, 1;
	selp.f32 	%f7132, %f10173, 0f3F800000, %p2617;
	fma.rn.f32 	%f7133, %f7131, %f7132, 0f00000000;
	fma.rn.f32 	%f7134, %f7131, 0f37CBAC00, 0fBAB607ED;
	selp.f32 	%f7135, 0fB94D4153, %f7134, %p2617;
	selp.f32 	%f7136, 0f3C0885E4, 0f3D2AAABB, %p2617;
	fma.rn.f32 	%f7137, %f7135, %f7131, %f7136;
	selp.f32 	%f7138, 0fBE2AAAA8, 0fBEFFFFFF, %p2617;
	fma.rn.f32 	%f7139, %f7137, %f7131, %f7138;
	fma.rn.f32 	%f7140, %f7139, %f7133, %f7132;
	and.b32  	%r13835, %r13833, 2;
	setp.eq.s32 	%p2618, %r13835, 0;
	mov.f32 	%f7141, 0f00000000;
	sub.f32 	%f7142, %f7141, %f7140;
	selp.f32 	%f7130, %f7140, %f7142, %p2618;
	// begin inline asm
	{  cvt.rn.f16.f32 %rs4007, %f7130;}

	// end inline asm
	mov.u32 	%r18283, %r18923;
	mov.f32 	%f10174, %f10334;
	@%p2608 bra 	$L__BB0_577;
	setp.eq.f32 	%p2619, %f30, 0f7F800000;
	@%p2619 bra 	$L__BB0_576;
	mov.b32 	%r952, %f28;
	shl.b32 	%r13837, %r952, 8;
	or.b32  	%r953, %r13837, -2147483648;
	mov.b64 	%rd8845, 0;
	mov.b32 	%r18280, 0;
	mov.u64 	%rd8843, __cudart_i2opi_f;
	mov.u64 	%rd8844, %rd9;
$L__BB0_572:
	.pragma "nounroll";
	ld.global.nc.u32 	%r13838, [%rd8843];
	mad.wide.u32 	%rd7124, %r13838, %r953, %rd8845;
	shr.u64 	%rd8845, %rd7124, 32;
	st.local.u32 	[%rd8844], %rd7124;
	add.s32 	%r18280, %r18280, 1;
	add.s64 	%rd8844, %rd8844, 4;
	add.s64 	%rd8843, %rd8843, 4;
	setp.ne.s32 	%p2620, %r18280, 6;
	@%p2620 bra 	$L__BB0_572;
	shr.u32 	%r13839, %r952, 23;
	st.local.u32 	[%rd9+24], %rd8845;
	and.b32  	%r956, %r13839, 31;
	and.b32  	%r13840, %r13839, 224;
	add.s32 	%r13841, %r13840, -128;
	shr.u32 	%r13842, %r13841, 5;
	mul.wide.u32 	%rd7125, %r13842, 4;
	sub.s64 	%rd517, %rd9, %rd7125;
	ld.local.u32 	%r18281, [%rd517+24];
	ld.local.u32 	%r18282, [%rd517+20];
	setp.eq.s32 	%p2621, %r956, 0;
	@%p2621 bra 	$L__BB0_575;
	shf.l.wrap.b32 	%r18281, %r18282, %r18281, %r956;
	ld.local.u32 	%r13843, [%rd517+16];
	shf.l.wrap.b32 	%r18282, %r13843, %r18282, %r956;
$L__BB0_575:
	shr.u32 	%r13844, %r18281, 30;
	shf.l.wrap.b32 	%r13845, %r18282, %r18281, 2;
	shl.b32 	%r13846, %r18282, 2;
	shr.u32 	%r13847, %r13845, 31;
	add.s32 	%r13848, %r13847, %r13844;
	neg.s32 	%r13849, %r13848;
	setp.lt.s32 	%p2622, %r952, 0;
	selp.b32 	%r18283, %r13849, %r13848, %p2622;
	xor.b32  	%r13850, %r13845, %r952;
	shr.s32 	%r13851, %r13845, 31;
	xor.b32  	%r13852, %r13851, %r13845;
	xor.b32  	%r13853, %r13851, %r13846;
	cvt.u64.u32 	%rd7126, %r13852;
	shl.b64 	%rd7127, %rd7126, 32;
	cvt.u64.u32 	%rd7128, %r13853;
	or.b64  	%rd7129, %rd7127, %rd7128;
	cvt.rn.f64.s64 	%fd728, %rd7129;
	mul.f64 	%fd729, %fd728, 0d3BF921FB54442D19;
	cvt.rn.f32.f64 	%f7143, %fd729;
	neg.f32 	%f7144, %f7143;
	setp.lt.s32 	%p2623, %r13850, 0;
	selp.f32 	%f10174, %f7144, %f7143, %p2623;
	bra.uni 	$L__BB0_577;
$L__BB0_576:
	mov.f32 	%f7145, 0f00000000;
	mul.rn.f32 	%f10174, %f28, %f7145;
	mov.b32 	%r18283, 0;
$L__BB0_577:
	setp.ltu.f32 	%p2624, %f39, 0f47CE4780;
	mul.rn.f32 	%f7147, %f10174, %f10174;
	and.b32  	%r13855, %r18283, 1;
	setp.eq.b32 	%p2625, %r13855, 1;
	selp.f32 	%f7148, 0f3F800000, %f10174, %p2625;
	fma.rn.f32 	%f7149, %f7147, %f7148, 0f00000000;
	fma.rn.f32 	%f7150, %f7147, 0f37CBAC00, 0fBAB607ED;
	selp.f32 	%f7151, %f7150, 0fB94D4153, %p2625;
	selp.f32 	%f7152, 0f3D2AAABB, 0f3C0885E4, %p2625;
	fma.rn.f32 	%f7153, %f7151, %f7147, %f7152;
	selp.f32 	%f7154, 0fBEFFFFFF, 0fBE2AAAA8, %p2625;
	fma.rn.f32 	%f7155, %f7153, %f7147, %f7154;
	fma.rn.f32 	%f7156, %f7155, %f7149, %f7148;
	and.b32  	%r13856, %r18283, 2;
	setp.eq.s32 	%p2626, %r13856, 0;
	mov.f32 	%f7157, 0f00000000;
	sub.f32 	%f7158, %f7157, %f7156;
	selp.f32 	%f7146, %f7156, %f7158, %p2626;
	// begin inline asm
	{  cvt.rn.f16.f32 %rs4008, %f7146;}

	// end inline asm
	ld.global.u16 	%rs4016, [%rd40+1120];
	ld.global.u16 	%rs4010, [%rd41+1120];
	// begin inline asm
	{mul.f16 %rs4009,%rs4010,%rs4008;
}
	// end inline asm
	// begin inline asm
	{mul.f16 %rs4012,%rs3340,%rs4009;
}
	// end inline asm
	// begin inline asm
	{fma.rn.f16 %rs4015,%rs4016,%rs4007,%rs4012;
}
	// end inline asm
	st.shared.u16 	[%r39+1120], %rs4015;
	// begin inline asm
	{mul.f16 %rs4019,%rs4010,%rs4007;
}
	// end inline asm
	// begin inline asm
	{fma.rn.f16 %rs4022,%rs4016,%rs4008,%rs4019;
}
	// end inline asm
	st.shared.u16 	[%r39+9312], %rs4022;
	mov.u32 	%r18287, %r18931;
	mov.f32 	%f10175, %f10336;
	@%p2624 bra 	$L__BB0_585;
	setp.eq.f32 	%p2627, %f39, 0f7F800000;
	@%p2627 bra 	$L__BB0_584;
	mov.b32 	%r965, %f37;
	shl.b32 	%r13858, %r965, 8;
	or.b32  	%r966, %r13858, -2147483648;
	mov.b64 	%rd8848, 0;
	mov.b32 	%r18284, 0;
	mov.u64 	%rd8846, __cudart_i2opi_f;
	mov.u64 	%rd8847, %rd10;
$L__BB0_580:
	.pragma "nounroll";
	ld.global.nc.u32 	%r13859, [%rd8846];
	mad.wide.u32 	%rd7132, %r13859, %r966, %rd8848;
	shr.u64 	%rd8848, %rd7132, 32;
	st.local.u32 	[%rd8847], %rd7132;
	add.s32 	%r18284, %r18284, 1;
	add.s64 	%rd8847, %rd8847, 4;
	add.s64 	%rd8846, %rd8846, 4;
	setp.ne.s32 	%p2628, %r18284, 6;
	@%p2628 bra 	$L__BB0_580;
	shr.u32 	%r13860, %r965, 23;
	st.local.u32 	[%rd10+24], %rd8848;
	and.b32  	%r969, %r13860, 31;
	and.b32  	%r13861, %r13860, 224;
	add.s32 	%r13862, %r13861, -128;
	shr.u32 	%r13863, %r13862, 5;
	mul.wide.u32 	%rd7133, %r13863, 4;
	sub.s64 	%rd524, %rd10, %rd7133;
	ld.local.u32 	%r18285, [%rd524+24];
	ld.local.u32 	%r18286, [%rd524+20];
	setp.eq.s32 	%p2629, %r969, 0;
	@%p2629 bra 	$L__BB0_583;
	shf.l.wrap.b32 	%r18285, %r18286, %r18285, %r969;
	ld.local.u32 	%r13864, [%rd524+16];
	shf.l.wrap.b32 	%r18286, %r13864, %r18286, %r969;
$L__BB0_583:
	shr.u32 	%r13865, %r18285, 30;
	shf.l.wrap.b32 	%r13866, %r18286, %r18285, 2;
	shl.b32 	%r13867, %r18286, 2;
	shr.u32 	%r13868, %r13866, 31;
	add.s32 	%r13869, %r13868, %r13865;
	neg.s32 	%r13870, %r13869;
	setp.lt.s32 	%p2630, %r965, 0;
	selp.b32 	%r18287, %r13870, %r13869, %p2630;
	xor.b32  	%r13871, %r13866, %r965;
	shr.s32 	%r13872, %r13866, 31;
	xor.b32  	%r13873, %r13872, %r13866;
	xor.b32  	%r13874, %r13872, %r13867;
	cvt.u64.u32 	%rd7134, %r13873;
	shl.b64 	%rd7135, %rd7134, 32;
	cvt.u64.u32 	%rd7136, %r13874;
	or.b64  	%rd7137, %rd7135, %rd7136;
	cvt.rn.f64.s64 	%fd730, %rd7137;
	mul.f64 	%fd731, %fd730, 0d3BF921FB54442D19;
	cvt.rn.f32.f64 	%f7159, %fd731;
	neg.f32 	%f7160, %f7159;
	setp.lt.s32 	%p2631, %r13871, 0;
	selp.f32 	%f10175, %f7160, %f7159, %p2631;
	bra.uni 	$L__BB0_585;
$L__BB0_584:
	mov.f32 	%f7161, 0f00000000;
	mul.rn.f32 	%f10175, %f37, %f7161;
	mov.b32 	%r18287, 0;
$L__BB0_585:
	add.s32 	%r13876, %r18287, 1;
	mul.rn.f32 	%f7163, %f10175, %f10175;
	and.b32  	%r13877, %r18287, 1;
	setp.eq.b32 	%p2633, %r13877, 1;
	selp.f32 	%f7164, %f10175, 0f3F800000, %p2633;
	fma.rn.f32 	%f7165, %f7163, %f7164, 0f00000000;
	fma.rn.f32 	%f7166, %f7163, 0f37CBAC00, 0fBAB607ED;
	selp.f32 	%f7167, 0fB94D4153, %f7166, %p2633;
	selp.f32 	%f7168, 0f3C0885E4, 0f3D2AAABB, %p2633;
	fma.rn.f32 	%f7169, %f7167, %f7163, %f7168;
	selp.f32 	%f7170, 0fBE2AAAA8, 0fBEFFFFFF, %p2633;
	fma.rn.f32 	%f7171, %f7169, %f7163, %f7170;
	fma.rn.f32 	%f7172, %f7171, %f7165, %f7164;
	and.b32  	%r13878, %r13876, 2;
	setp.eq.s32 	%p2634, %r13878, 0;
	mov.f32 	%f7173, 0f00000000;
	sub.f32 	%f7174, %f7173, %f7172;
	selp.f32 	%f7162, %f7172, %f7174, %p2634;
	// begin inline asm
	{  cvt.rn.f16.f32 %rs4026, %f7162;}

	// end inline asm
	mov.u32 	%r18291, %r18931;
	mov.f32 	%f10176, %f10336;
	@%p2624 bra 	$L__BB0_593;
	setp.eq.f32 	%p2635, %f39, 0f7F800000;
	@%p2635 bra 	$L__BB0_592;
	mov.b32 	%r978, %f37;
	shl.b32 	%r13880, %r978, 8;
	or.b32  	%r979, %r13880, -2147483648;
	mov.b64 	%rd8851, 0;
	mov.b32 	%r18288, 0;
	mov.u64 	%rd8849, __cudart_i2opi_f;
	mov.u64 	%rd8850, %rd9;
$L__BB0_588:
	.pragma "nounroll";
	ld.global.nc.u32 	%r13881, [%rd8849];
	mad.wide.u32 	%rd7140, %r13881, %r979, %rd8851;
	shr.u64 	%rd8851, %rd7140, 32;
	st.local.u32 	[%rd8850], %rd7140;
	add.s32 	%r18288, %r18288, 1;
	add.s64 	%rd8850, %rd8850, 4;
	add.s64 	%rd8849, %rd8849, 4;
	setp.ne.s32 	%p2636, %r18288, 6;
	@%p2636 bra 	$L__BB0_588;
	shr.u32 	%r13882, %r978, 23;
	st.local.u32 	[%rd9+24], %rd8851;
	and.b32  	%r982, %r13882, 31;
	and.b32  	%r13883, %r13882, 224;
	add.s32 	%r13884, %r13883, -128;
	shr.u32 	%r13885, %r13884, 5;
	mul.wide.u32 	%rd7141, %r13885, 4;
	sub.s64 	%rd531, %rd9, %rd7141;
	ld.local.u32 	%r18289, [%rd531+24];
	ld.local.u32 	%r18290, [%rd531+20];
	setp.eq.s32 	%p2637, %r982, 0;
	@%p2637 bra 	$L__BB0_591;
	shf.l.wrap.b32 	%r18289, %r18290, %r18289, %r982;
	ld.local.u32 	%r13886, [%rd531+16];
	shf.l.wrap.b32 	%r18290, %r13886, %r18290, %r982;
$L__BB0_591:
	shr.u32 	%r13887, %r18289, 30;
	shf.l.wrap.b32 	%r13888, %r18290, %r18289, 2;
	shl.b32 	%r13889, %r18290, 2;
	shr.u32 	%r13890, %r13888, 31;
	add.s32 	%r13891, %r13890, %r13887;
	neg.s32 	%r13892, %r13891;
	setp.lt.s32 	%p2638, %r978, 0;
	selp.b32 	%r18291, %r13892, %r13891, %p2638;
	xor.b32  	%r13893, %r13888, %r978;
	shr.s32 	%r13894, %r13888, 31;
	xor.b32  	%r13895, %r13894, %r13888;
	xor.b32  	%r13896, %r13894, %r13889;
	cvt.u64.u32 	%rd7142, %r13895;
	shl.b64 	%rd7143, %rd7142, 32;
	cvt.u64.u32 	%rd7144, %r13896;
	or.b64  	%rd7145, %rd7143, %rd7144;
	cvt.rn.f64.s64 	%fd732, %rd7145;
	mul.f64 	%fd733, %fd732, 0d3BF921FB54442D19;
	cvt.rn.f32.f64 	%f7175, %fd733;
	neg.f32 	%f7176, %f7175;
	setp.lt.s32 	%p2639, %r13893, 0;
	selp.f32 	%f10176, %f7176, %f7175, %p2639;
	bra.uni 	$L__BB0_593;
$L__BB0_592:
	mov.f32 	%f7177, 0f00000000;
	mul.rn.f32 	%f10176, %f37, %f7177;
	mov.b32 	%r18291, 0;
$L__BB0_593:
	setp.ltu.f32 	%p2640, %f48, 0f47CE4780;
	mul.rn.f32 	%f7179, %f10176, %f10176;
	and.b32  	%r13898, %r18291, 1;
	setp.eq.b32 	%p2641, %r13898, 1;
	selp.f32 	%f7180, 0f3F800000, %f10176, %p2641;
	fma.rn.f32 	%f7181, %f7179, %f7180, 0f00000000;
	fma.rn.f32 	%f7182, %f7179, 0f37CBAC00, 0fBAB607ED;
	selp.f32 	%f7183, %f7182, 0fB94D4153, %p2641;
	selp.f32 	%f7184, 0f3D2AAABB, 0f3C0885E4, %p2641;
	fma.rn.f32 	%f7185, %f7183, %f7179, %f7184;
	selp.f32 	%f7186, 0fBEFFFFFF, 0fBE2AAAA8, %p2641;
	fma.rn.f32 	%f7187, %f7185, %f7179, %f7186;
	fma.rn.f32 	%f7188, %f7187, %f7181, %f7180;
	and.b32  	%r13899, %r18291, 2;
	setp.eq.s32 	%p2642, %r13899, 0;
	mov.f32 	%f7189, 0f00000000;
	sub.f32 	%f7190, %f7189, %f7188;
	selp.f32 	%f7178, %f7188, %f7190, %p2642;
	// begin inline asm
	{  cvt.rn.f16.f32 %rs4027, %f7178;}

	// end inline asm
	ld.global.u16 	%rs4035, [%rd40+1152];
	ld.global.u16 	%rs4029, [%rd41+1152];
	// begin inline asm
	{mul.f16 %rs4028,%rs4029,%rs4027;
}
	// end inline asm
	// begin inline asm
	{mul.f16 %rs4031,%rs3340,%rs4028;
}
	// end inline asm
	// begin inline asm
	{fma.rn.f16 %rs4034,%rs4035,%rs4026,%rs4031;
}
	// end inline asm
	st.shared.u16 	[%r39+1152], %rs4034;
	// begin inline asm
	{mul.f16 %rs4038,%rs4029,%rs4026;
}
	// end inline asm
	// begin inline asm
	{fma.rn.f16 %rs4041,%rs4035,%rs4027,%rs4038;
}
	// end inline asm
	st.shared.u16 	[%r39+9344], %rs4041;
	mov.u32 	%r18295, %r18939;
	mov.f32 	%f10177, %f10338;
	@%p2640 bra 	$L__BB0_601;
	setp.eq.f32 	%p2643, %f48, 0f7F800000;
	@%p2643 bra 	$L__BB0_600;
	mov.b32 	%r991, %f46;
	shl.b32 	%r13901, %r991, 8;
	or.b32  	%r992, %r13901, -2147483648;
	mov.b64 	%rd8854, 0;
	mov.b32 	%r18292, 0;
	mov.u64 	%rd8852, __cudart_i2opi_f;
	mov.u64 	%rd8853, %rd10;
$L__BB0_596:
	.pragma "nounroll";
	ld.global.nc.u32 	%r13902, [%rd8852];
	mad.wide.u32 	%rd7148, %r13902, %r992, %rd8854;
	shr.u64 	%rd8854, %rd7148, 32;
	st.local.u32 	[%rd8853], %rd7148;
	add.s32 	%r18292, %r18292, 1;
	add.s64 	%rd8853, %rd8853, 4;
	add.s64 	%rd8852, %rd8852, 4;
	setp.ne.s32 	%p2644, %r18292, 6;
	@%p2644 bra 	$L__BB0_596;
	shr.u32 	%r13903, %r991, 23;
	st.local.u32 	[%rd10+24], %rd8854;
	and.b32  	%r995, %r13903, 31;
	and.b32  	%r13904, %r13903, 224;
	add.s32 	%r13905, %r13904, -128;
	shr.u32 	%r13906, %r13905, 5;
	mul.wide.u32 	%rd7149, %r13906, 4;
	sub.s64 	%rd538, %rd10, %rd7149;
	ld.local.u32 	%r18293, [%rd538+24];
	ld.local.u32 	%r18294, [%rd538+20];
	setp.eq.s32 	%p2645, %r995, 0;
	@%p2645 bra 	$L__BB0_599;
	shf.l.wrap.b32 	%r18293, %r18294, %r18293, %r995;
	ld.local.u32 	%r13907, [%rd538+16];
	shf.l.wrap.b32 	%r18294, %r13907, %r18294, %r995;
$L__BB0_599:
	shr.u32 	%r13908, %r18293, 30;
	shf.l.wrap.b32 	%r13909, %r18294, %r18293, 2;
	shl.b32 	%r13910, %r18294, 2;
	shr.u32 	%r13911, %r13909, 31;
	add.s32 	%r13912, %r13911, %r13908;
	neg.s32 	%r13913, %r13912;
	setp.lt.s32 	%p2646, %r991, 0;
	selp.b32 	%r18295, %r13913, %r13912, %p2646;
	xor.b32  	%r13914, %r13909, %r991;
	shr.s32 	%r13915, %r13909, 31;
	xor.b32  	%r13916, %r13915, %r13909;
	xor.b32  	%r13917, %r13915, %r13910;
	cvt.u64.u32 	%rd7150, %r13916;
	shl.b64 	%rd7151, %rd7150, 32;
	cvt.u64.u32 	%rd7152, %r13917;
	or.b64  	%rd7153, %rd7151, %rd7152;
	cvt.rn.f64.s64 	%fd734, %rd7153;
	mul.f64 	%fd735, %fd734, 0d3BF921FB54442D19;
	cvt.rn.f32.f64 	%f7191, %fd735;
	neg.f32 	%f7192, %f7191;
	setp.lt.s32 	%p2647, %r13914, 0;
	selp.f32 	%f10177, %f7192, %f7191, %p2647;
	bra.uni 	$L__BB0_601;
$L__BB0_600:
	mov.f32 	%f7193, 0f00000000;
	mul.rn.f32 	%f10177, %f46, %f7193;
	mov.b32 	%r18295, 0;
$L__BB0_601:
	add.s32 	%r13919, %r18295, 1;
	mul.rn.f32 	%f7195, %f10177, %f10177;
	and.b32  	%r13920, %r18295, 1;
	setp.eq.b32 	%p2649, %r13920, 1;
	selp.f32 	%f7196, %f10177, 0f3F800000, %p2649;
	fma.rn.f32 	%f7197, %f7195, %f7196, 0f00000000;
	fma.rn.f32 	%f7198, %f7195, 0f37CBAC00, 0fBAB607ED;
	selp.f32 	%f7199, 0fB94D4153, %f7198, %p2649;
	selp.f32 	%f7200, 0f3C0885E4, 0f3D2AAABB, %p2649;
	fma.rn.f32 	%f7201, %f7199, %f7195, %f7200;
	selp.f32 	%f7202, 0fBE2AAAA8, 0fBEFFFFFF, %p2649;
	fma.rn.f32 	%f7203, %f7201, %f7195, %f7202;
	fma.rn.f32 	%f7204, %f7203, %f7197, %f7196;
	and.b32  	%r13921, %r13919, 2;
	setp.eq.s32 	%p2650, %r13921, 0;
	mov.f32 	%f7205, 0f00000000;
	sub.f32 	%f7206, %f7205, %f7204;
	selp.f32 	%f7194, %f7204, %f7206, %p2650;
	// begin inline asm
	{  cvt.rn.f16.f32 %rs4045, %f7194;}

	// end inline asm
	mov.u32 	%r18299, %r18939;
	mov.f32 	%f10178, %f10338;
	@%p2640 bra 	$L__BB0_609;
	setp.eq.f32 	%p2651, %f48, 0f7F800000;
	@%p2651 bra 	$L__BB0_608;
	mov.b32 	%r1004, %f46;
	shl.b32 	%r13923, %r1004, 8;
	or.b32  	%r1005, %r13923, -2147483648;
	mov.b64 	%rd8857, 0;
	mov.b32 	%r18296, 0;
	mov.u64 	%rd8855, __cudart_i2opi_f;
	mov.u64 	%rd8856, %rd9;
$L__BB0_604:
	.pragma "nounroll";
	ld.global.nc.u32 	%r13924, [%rd8855];
	mad.wide.u32 	%rd7156, %r13924, %r1005, %rd8857;
	shr.u64 	%rd8857, %rd7156, 32;
	st.local.u32 	[%rd8856], %rd7156;
	add.s32 	%r18296, %r18296, 1;
	add.s64 	%rd8856, %rd8856, 4;
	add.s64 	%rd8855, %rd8855, 4;
	setp.ne.s32 	%p2652, %r18296, 6;
	@%p2652 bra 	$L__BB0_604;
	shr.u32 	%r13925, %r1004, 23;
	st.local.u32 	[%rd9+24], %rd8857;
	and.b32  	%r1008, %r13925, 31;
	and.b32  	%r13926, %r13925, 224;
	add.s32 	%r13927, %r13926, -128;
	shr.u32 	%r13928, %r13927, 5;
	mul.wide.u32 	%rd7157, %r13928, 4;
	sub.s64 	%rd545, %rd9, %rd7157;
	ld.local.u32 	%r18297, [%rd545+24];
	ld.local.u32 	%r18298, [%rd545+20];
	setp.eq.s32 	%p2653, %r1008, 0;
	@%p2653 bra 	$L__BB0_607;
	shf.l.wrap.b32 	%r18297, %r18298, %r18297, %r1008;
	ld.local.u32 	%r13929, [%rd545+16];
	shf.l.wrap.b32 	%r18298, %r13929, %r18298, %r1008;
$L__BB0_607:
	shr.u32 	%r13930, %r18297, 30;
	shf.l.wrap.b32 	%r13931, %r18298, %r18297, 2;
	shl.b32 	%r13932, %r18298, 2;
	shr.u32 	%r13933, %r13931, 31;
	add.s32 	%r13934, %r13933, %r13930;
	neg.s32 	%r13935, %r13934;
	setp.lt.s32 	%p2654, %r1004, 0;
	selp.b32 	%r18299, %r13935, %r13934, %p2654;
	xor.b32  	%r13936, %r13931, %r1004;
	shr.s32 	%r13937, %r13931, 31;
	xor.b32  	%r13938, %r13937, %r13931;
	xor.b32  	%r13939, %r13937, %r13932;
	cvt.u64.u32 	%rd7158, %r13938;
	shl.b64 	%rd7159, %rd7158, 32;
	cvt.u64.u32 	%rd7160, %r13939;
	or.b64  	%rd7161, %rd7159, %rd7160;
	cvt.rn.f64.s64 	%fd736, %rd7161;
	mul.f64 	%fd737, %fd736, 0d3BF921FB54442D19;
	cvt.rn.f32.f64 	%f7207, %fd737;
	neg.f32 	%f7208, %f7207;
	setp.lt.s32 	%p2655, %r13936, 0;
	selp.f32 	%f10178, %f7208, %f7207, %p2655;
	bra.uni 	$L__BB0_609;
$L__BB0_608:
	mov.f32 	%f7209, 0f00000000;
	mul.rn.f32 	%f10178, %f46, %f7209;
	mov.b32 	%r18299, 0;
$L__BB0_609:
	setp.ltu.f32 	%p2656, %f57, 0f47CE4780;
	mul.rn.f32 	%f7211, %f10178, %f10178;
	and.b32  	%r13941, %r18299, 1;
	setp.eq.b32 	%p2657, %r13941, 1;
	selp.f32 	%f7212, 0f3F800000, %f10178, %p2657;
	fma.rn.f32 	%f7213, %f7211, %f7212, 0f00000000;
	fma.rn.f32 	%f7214, %f7211, 0f37CBAC00, 0fBAB607ED;
	selp.f32 	%f7215, %f7214, 0fB94D4153, %p2657;
	selp.f32 	%f7216, 0f3D2AAABB, 0f3C0885E4, %p2657;
	fma.rn.f32 	%f7217, %f7215, %f7211, %f7216;
	selp.f32 	%f7218, 0fBEFFFFFF, 0fBE2AAAA8, %p2657;
	fma.rn.f32 	%f7219, %f7217, %f7211, %f7218;
	fma.rn.f32 	%f7220, %f7219, %f7213, %f7212;
	and.b32  	%r13942, %r18299, 2;
	setp.eq.s32 	%p2658, %r13942, 0;
	mov.f32 	%f7221, 0f00000000;
	sub.f32 	%f7222, %f7221, %f7220;
	selp.f32 	%f7210, %f7220, %f7222, %p2658;
	// begin inline asm
	{  cvt.rn.f16.f32 %rs4046, %f7210;}

	// end inline asm
	ld.global.u16 	%rs4054, [%rd40+1184];
	ld.global.u16 	%rs4048, [%rd41+1184];
	// begin inline asm
	{mul.f16 %rs4047,%rs4048,%rs4046;
}
	// end inline asm
	// begin inline asm
	{mul.f16 %rs4050,%rs3340,%rs4047;
}
	// end inline asm
	// begin inline asm
	{fma.rn.f16 %rs4053,%rs4054,%rs4045,%rs4050;
}
	// end inline asm
	st.shared.u16 	[%r39+1184], %rs4053;
	// begin inline asm
	{mul.f16 %rs4057,%rs4048,%rs4045;
}
	// end inline asm
	// begin inline asm
	{fma.rn.f16 %rs4060,%rs4054,%rs4046,%rs4057;
}
	// end inline asm
	st.shared.u16 	[%r39+9376], %rs4060;
	mov.u32 	%r18303, %r18947;
	mov.f32 	%f10179, %f10340;
	@%p2656 bra 	$L__BB0_617;
	setp.eq.f32 	%p2659, %f57, 0f7F800000;
	@%p2659 bra 	$L__BB0_616;
	mov.b32 	%r1017, %f55;
	shl.b32 	%r13944, %r1017, 8;
	or.b32  	%r1018, %r13944, -2147483648;
	mov.b64 	%rd8860, 0;
	mov.b32 	%r18300, 0;
	mov.u64 	%rd8858, __cudart_i2opi_f;
	mov.u64 	%rd8859, %rd10;
$L__BB0_612:
	.pragma "nounroll";
	ld.global.nc.u32 	%r13945, [%rd8858];
	mad.wide.u32 	%rd7164, %r13945, %r1018, %rd8860;
	shr.u64 	%rd8860, %rd7164, 32;
	st.local.u32 	[%rd8859], %rd7164;
	add.s32 	%r18300, %r18300, 1;
	add.s64 	%rd8859, %rd8859, 4;
	add.s64 	%rd8858, %rd8858, 4;
	setp.ne.s32 	%p2660, %r18300, 6;
	@%p2660 bra 	$L__BB0_612;
	shr.u32 	%r13946, %r1017, 23;
	st.local.u32 	[%rd10+24], %rd8860;
	and.b32  	%r1021, %r13946, 31;
	and.b32  	%r13947, %r13946, 224;
	add.s32 	%r13948, %r13947, -128;
	shr.u32 	%r13949, %r13948, 5;
	mul.wide.u32 	%rd7165, %r13949, 4;
	sub.s64 	%rd552, %rd10, %rd7165;
	ld.local.u32 	%r18301, [%rd552+24];
	ld.local.u32 	%r18302, [%rd552+20];
	setp.eq.s32 	%p2661, %r1021, 0;
	@%p2661 bra 	$L__BB0_615;
	shf.l.wrap.b32 	%r18301, %r18302, %r18301, %r1021;
	ld.local.u32 	%r13950, [%rd552+16];
	shf.l.wrap.b32 	%r18302, %r13950, %r18302, %r1021;
$L__BB0_615:
	shr.u32 	%r13951, %r18301, 30;
	shf.l.wrap.b32 	%r13952, %r18302, %r18301, 2;
	shl.b32 	%r13953, %r18302, 2;
	shr.u32 	%r13954, %r13952, 31;
	add.s32 	%r13955, %r13954, %r13951;
	neg.s32 	%r13956, %r13955;
	setp.lt.s32 	%p2662, %r1017, 0;
	selp.b32 	%r18303, %r13956, %r13955, %p2662;
	xor.b32  	%r13957, %r13952, %r1017;
	shr.s32 	%r13958, %r13952, 31;
	xor.b32  	%r13959, %r13958, %r13952;
	xor.b32  	%r13960, %r13958, %r13953;
	cvt.u64.u32 	%rd7166, %r13959;
	shl.b64 	%rd7167, %rd7166, 32;
	cvt.u64.u32 	%rd7168, %r13960;
	or.b64  	%rd7169, %rd7167, %rd7168;
	cvt.rn.f64.s64 	%fd738, %rd7169;
	mul.f64 	%fd739, %fd738, 0d3BF921FB54442D19;
	cvt.rn.f32.f64 	%f7223, %fd739;
	neg.f32 	%f7224, %f7223;
	setp.lt.s32 	%p2663, %r13957, 0;
	selp.f32 	%f10179, %f7224, %f7223, %p2663;
	bra.uni 	$L__BB0_617;
$L__BB0_616:
	mov.f32 	%f7225, 0f00000000;
	mul.rn.f32 	%f10179, %f55, %f7225;
	mov.b32 	%r18303, 0;
$L__BB0_617:
	add.s32 	%r13962, %r18303, 1;
	mul.rn.f32 	%f7227, %f10179, %f10179;
	and.b32  	%r13963, %r18303, 1;
	setp.eq.b32 	%p2665, %r13963, 1;
	selp.f32 	%f7228, %f10179, 0f3F800000, %p2665;
	fma.rn.f32 	%f7229, %f7227, %f7228, 0f00000000;
	fma.rn.f32 	%f7230, %f7227, 0f37CBAC00, 0fBAB607ED;
	selp.f32 	%f7231, 0fB94D4153, %f7230, %p2665;
	selp.f32 	%f7232, 0f3C0885E4, 0f3D2AAABB, %p2665;
	fma.rn.f32 	%f7233, %f7231, %f7227, %f7232;
	selp.f32 	%f7234, 0fBE2AAAA8, 0fBEFFFFFF, %p2665;
	fma.rn.f32 	%f7235, %f7233, %f7227, %f7234;
	fma.rn.f32 	%f7236, %f7235, %f7229, %f7228;
	and.b32  	%r13964, %r13962, 2;
	setp.eq.s32 	%p2666, %r13964, 0;
	mov.f32 	%f7237, 0f00000000;
	sub.f32 	%f7238, %f7237, %f7236;
	selp.f32 	%f7226, %f7236, %f7238, %p2666;
	// begin inline asm
	{  cvt.rn.f16.f32 %rs4064, %f7226;}

	// end inline asm
	mov.u32 	%r18307, %r18947;
	mov.f32 	%f10180, %f10340;
	@%p2656 bra 	$L__BB0_625;
	setp.eq.f32 	%p2667, %f57, 0f7F800000;
	@%p2667 bra 	$L__BB0_624;
	mov.b32 	%r1030, %f55;
	shl.b32 	%r13966, %r1030, 8;
	or.b32  	%r1031, %r13966, -2147483648;
	mov.b64 	%rd8863, 0;
	mov.b32 	%r18304, 0;
	mov.u64 	%rd8861, __cudart_i2opi_f;
	mov.u64 	%rd8862, %rd9;
$L__BB0_620:
	.pragma "nounroll";
	ld.global.nc.u32 	%r13967, [%rd8861];
	mad.wide.u32 	%rd7172, %r13967, %r1031, %rd8863;
	shr.u64 	%rd8863, %rd7172, 32;
	st.local.u32 	[%rd8862], %rd7172;
	add.s32 	%r18304, %r18304, 1;
	add.s64 	%rd8862, %rd8862, 4;
	add.s64 	%rd8861, %rd8861, 4;
	setp.ne.s32 	%p2668, %r18304, 6;
	@%p2668 bra 	$L__BB0_620;
	shr.u32 	%r13968, %r1030, 23;
	st.local.u32 	[%rd9+24], %rd8863;
	and.b32  	%r1034, %r13968, 31;
	and.b32  	%r13969, %r13968, 224;
	add.s32 	%r13970, %r13969, -128;
	shr.u32 	%r13971, %r13970, 5;
	mul.wide.u32 	%rd7173, %r13971, 4;
	sub.s64 	%rd559, %rd9, %rd7173;
	ld.local.u32 	%r18305, [%rd559+24];
	ld.local.u32 	%r18306, [%rd559+20];
	setp.eq.s32 	%p2669, %r1034, 0;
	@%p2669 bra 	$L__BB0_623;
	shf.l.wrap.b32 	%r18305, %r18306, %r18305, %r1034;
	ld.local.u32 	%r13972, [%rd559+16];
	shf.l.wrap.b32 	%r18306, %r13972, %r18306, %r1034;
$L__BB0_623:
	shr.u32 	%r13973, %r18305, 30;
	shf.l.wrap.b32 	%r13974, %r18306, %r18305, 2;
	shl.b32 	%r13975, %r18306, 2;
	shr.u32 	%r13976, %r13974, 31;
	add.s32 	%r13977, %r13976, %r13973;
	neg.s32 	%r13978, %r13977;
	setp.lt.s32 	%p2670, %r1030, 0;
	selp.b32 	%r18307, %r13978, %r13977, %p2670;
	xor.b32  	%r13979, %r13974, %r1030;
	shr.s32 	%r13980, %r13974, 31;
	xor.b32  	%r13981, %r13980, %r13974;
	xor.b32  	%r13982, %r13980, %r13975;
	cvt.u64.u32 	%rd7174, %r13981;
	shl.b64 	%rd7175, %rd7174, 32;
	cvt.u64.u32 	%rd7176, %r13982;
	or.b64  	%rd7177, %rd7175, %rd7176;
	cvt.rn.f64.s64 	%fd740, %rd7177;
	mul.f64 	%fd741, %fd740, 0d3BF921FB54442D19;
	cvt.rn.f32.f64 	%f7239, %fd741;
	neg.f32 	%f7240, %f7239;
	setp.lt.s32 	%p2671, %r13979, 0;
	selp.f32 	%f10180, %f7240, %f7239, %p2671;
	bra.uni 	$L__BB0_625;
$L__BB0_624:
	mov.f32 	%f7241, 0f00000000;
	mul.rn.f32 	%f10180, %f55, %f7241;
	mov.b32 	%r18307, 0;
$L__BB0_625:
	setp.ltu.f32 	%p2672, %f66, 0f47CE4780;
	mul.rn.f32 	%f7243, %f10180, %f10180;
	and.b32  	%r13984, %r18307, 1;
	setp.eq.b32 	%p2673, %r13984, 1;
	selp.f32 	%f7244, 0f3F800000, %f10180, %p2673;
	fma.rn.f32 	%f7245, %f7243, %f7244, 0f00000000;
	fma.rn.f32 	%f7246, %f7243, 0f37CBAC00, 0fBAB607ED;
	selp.f32 	%f7247, %f7246, 0fB94D4153, %p2673;
	selp.f32 	%f7248, 0f3D2AAABB, 0f3C0885E4, %p2673;
	fma.rn.f32 	%f7249, %f7247, %f7243, %f7248;
	selp.f32 	%f7250, 0fBEFFFFFF, 0fBE2AAAA8, %p2673;
	fma.rn.f32 	%f7251, %f7249, %f7243, %f7250;
	fma.rn.f32 	%f7252, %f7251, %f7245, %f7244;
	and.b32  	%r13985, %r18307, 2;
	setp.eq.s32 	%p2674, %r13985, 0;
	mov.f32 	%f7253, 0f00000000;
	sub.f32 	%f7254, %f7253, %f7252;
	selp.f32 	%f7242, %f7252, %f7254, %p2674;
	// begin inline asm
	{  cvt.rn.f16.f32 %rs4065, %f7242;}

	// end inline asm
	ld.global.u16 	%rs4073, [%rd40+1216];
	ld.global.u16 	%rs4067, [%rd41+1216];
	// begin inline asm
	{mul.f16 %rs4066,%rs4067,%rs4065;
}
	// end inline asm
	// begin inline asm
	{mul.f16 %rs4069,%rs3340,%rs4066;
}
	// end inline asm
	// begin inline asm
	{fma.rn.f16 %rs4072,%rs4073,%rs4064,%rs4069;
}
	// end inline asm
	st.shared.u16 	[%r39+1216], %rs4072;
	// begin inline asm
	{mul.f16 %rs4076,%rs4067,%rs4064;
}
	// end inline asm
	// begin inline asm
	{fma.rn.f16 %rs4079,%rs4073,%rs4065,%rs4076;
}
	// end inline asm
	st.shared.u16 	[%r39+9408], %rs4079;
	mov.u32 	%r18311, %r18955;
	mov.f32 	%f10181, %f10342;
	@%p2672 bra 	$L__BB0_633;
	setp.eq.f32 	%p2675, %f66, 0f7F800000;
	@%p2675 bra 	$L__BB0_632;
	mov.b32 	%r1043, %f64;
	shl.b32 	%r13987, %r1043, 8;
	or.b32  	%r1044, %r13987, -2147483648;
	mov.b64 	%rd8866, 0;
	mov.b32 	%r18308, 0;
	mov.u64 	%rd8864, __cudart_i2opi_f;
	mov.u64 	%rd8865, %rd10;
$L__BB0_628:
	.pragma "nounroll";
	ld.global.nc.u32 	%r13988, [%rd8864];
	mad.wide.u32 	%rd7180, %r13988, %r1044, %rd8866;
	shr.u64 	%rd8866, %rd7180, 32;
	st.local.u32 	[%rd8865], %rd7180;
	add.s32 	%r18308, %r18308, 1;
	add.s64 	%rd8865, %rd8865, 4;
	add.s64 	%rd8864, %rd8864, 4;
	setp.ne.s32 	%p2676, %r18308, 6;
	@%p2676 bra 	$L__BB0_628;
	shr.u32 	%r13989, %r1043, 23;
	st.local.u32 	[%rd10+24], %rd8866;
	and.b32  	%r1047, %r13989, 31;
	and.b32  	%r13990, %r13989, 224;
	add.s32 	%r13991, %r13990, -128;
	shr.u32 	%r13992, %r13991, 5;
	mul.wide.u32 	%rd7181, %r13992, 4;
	sub.s64 	%rd566, %rd10, %rd7181;
	ld.local.u32 	%r18309, [%rd566+24];
	ld.local.u32 	%r18310, [%rd566+20];
	setp.eq.s32 	%p2677, %r1047, 0;
	@%p2677 bra 	$L__BB0_631;
	shf.l.wrap.b32 	%r18309, %r18310, %r18309, %r1047;
	ld.local.u32 	%r13993, [%rd566+16];
	shf.l.wrap.b32 	%r18310, %r13993, %r18310, %r1047;
$L__BB0_631:
	shr.u32 	%r13994, %r18309, 30;
	shf.l.wrap.b32 	%r13995, %r18310, %r18309, 2;
	shl.b32 	%r13996, %r18310, 2;
	shr.u32 	%r13997, %r13995, 31;
	add.s32 	%r13998, %r13997, %r13994;
	neg.s32 	%r13999, %r13998;
	setp.lt.s32 	%p2678, %r1043, 0;
	selp.b32 	%r18311, %r13999, %r13998, %p2678;
	xor.b32  	%r14000, %r13995, %r1043;
	shr.s32 	%r14001, %r13995, 31;
	xor.b32  	%r14002, %r14001, %r13995;
	xor.b32  	%r14003, %r14001, %r13996;
	cvt.u64.u32 	%rd7182, %r14002;
	shl.b64 	%rd7183, %rd7182, 32;
	cvt.u64.u32 	%rd7184, %r14003;
	or.b64  	%rd7185, %rd7183, %rd7184;
	cvt.rn.f64.s64 	%fd742, %rd7185;
	mul.f64 	%fd743, %fd742, 0d3BF921FB54442D19;
	cvt.rn.f32.f64 	%f7255, %fd743;
	neg.f32 	%f7256, %f7255;
	setp.lt.s32 	%p2679, %r14000, 0;
	selp.f32 	%f10181, %f7256, %f7255, %p2679;
	bra.uni 	$L__BB0_633;
$L__BB0_632:
	mov.f32 	%f7257, 0f00000000;
	mul.rn.f32 	%f10181, %f64, %f7257;
	mov.b32 	%r18311, 0;
$L__BB0_633:
	add.s32 	%r14005, %r18311, 1;
	mul.rn.f32 	%f7259, %f10181, %f10181;
	and.b32  	%r14006, %r18311, 1;
	setp.eq.b32 	%p2681, %r14006, 1;
	selp.f32 	%f7260, %f10181, 0f3F800000, %p2681;
	fma.rn.f32 	%f7261, %f7259, %f7260, 0f00000000;
	fma.rn.f32 	%f7262, %f7259, 0f37CBAC00, 0fBAB607ED;
	selp.f32 	%f7263, 0fB94D4153, %f7262, %p2681;
	selp.f32 	%f7264, 0f3C0885E4, 0f3D2AAABB, %p2681;
	fma.rn.f32 	%f7265, %f7263, %f7259, %f7264;
	selp.f32 	%f7266, 0fBE2AAAA8, 0fBEFFFFFF, %p2681;
	fma.rn.f32 	%f7267, %f7265, %f7259, %f7266;
	fma.rn.f32 	%f7268, %f7267, %f7261, %f7260;
	and.b32  	%r14007, %r14005, 2;
	setp.eq.s32 	%p2682, %r14007, 0;
	mov.f32 	%f7269, 0f00000000;
	sub.f32 	%f7270, %f7269, %f7268;
	selp.f32 	%f7258, %f7268, %f7270, %p2682;
	// begin inline asm
	{  cvt.rn.f16.f32 %rs4083, %f7258;}

	// end inline asm
	mov.u32 	%r18315, %r18955;
	mov.f32 	%f10182, %f10342;
	@%p2672 bra 	$L__BB0_641;
	setp.eq.f32 	%p2683, %f66, 0f7F800000;
	@%p2683 bra 	$L__BB0_640;
	mov.b32 	%r1056, %f64;
	shl.b32 	%r14009, %r1056, 8;
	or.b32  	%r1057, %r14009, -2147483648;
	mov.b64 	%rd8869, 0;
	mov.b32 	%r18312, 0;
	mov.u64 	%rd8867, __cudart_i2opi_f;
	mov.u64 	%rd8868, %rd9;
$L__BB0_636:
	.pragma "nounroll";
	ld.global.nc.u32 	%r14010, [%rd8867];
	mad.wide.u32 	%rd7188, %r14010, %r1057, %rd8869;
	shr.u64 	%rd8869, %rd7188, 32;
	st.local.u32 	[%rd8868], %rd7188;
	add.s32 	%r18312, %r18312, 1;
	add.s64 	%rd8868, %rd8868, 4;
	add.s64 	%rd8867, %rd8867, 4;
	setp.ne.s32 	%p2684, %r18312, 6;
	@%p2684 bra 	$L__BB0_636;
	shr.u32 	%r14011, %r1056, 23;
	st.local.u32 	[%rd9+24], %rd8869;
	and.b32  	%r1060, %r14011, 31;
	and.b32  	%r14012, %r14011, 224;
	add.s32 	%r14013, %r14012, -128;
	shr.u32 	%r14014, %r14013, 5;
	mul.wide.u32 	%rd7189, %r14014, 4;
	sub.s64 	%rd573, %rd9, %rd7189;
	ld.local.u32 	%r18313, [%rd573+24];
	ld.local.u32 	%r18314, [%rd573+20];
	setp.eq.s32 	%p2685, %r1060, 0;
	@%p2685 bra 	$L__BB0_639;
	shf.l.wrap.b32 	%r18313, %r18314, %r18313, %r1060;
	ld.local.u32 	%r14015, [%rd573+16];
	shf.l.wrap.b32 	%r18314, %r14015, %r18314, %r1060;
$L__BB0_639:
	shr.u32 	%r14016, %r18313, 30;
	shf.l.wrap.b32 	%r14017, %r18314, %r18313, 2;
	shl.b32 	%r14018, %r18314, 2;
	shr.u32 	%r14019, %r14017, 31;
	add.s32 	%r14020, %r14019, %r14016;
	neg.s32 	%r14021, %r14020;
	setp.lt.s32 	%p2686, %r1056, 0;
	selp.b32 	%r18315, %r14021, %r14020, %p2686;
	xor.b32  	%r14022, %r14017, %r1056;
	shr.s32 	%r14023, %r14017, 31;
	xor.b32  	%r14024, %r14023, %r14017;
	xor.b32  	%r14025, %r14023, %r14018;
	cvt.u64.u32 	%rd7190, %r14024;
	shl.b64 	%rd7191, %rd7190, 32;
	cvt.u64.u32 	%rd7192, %r14025;
	or.b64  	%rd7193, %rd7191, %rd7192;
	cvt.rn.f64.s64 	%fd744, %rd7193;
	mul.f64 	%fd745, %fd744, 0d3BF921FB54442D19;
	cvt.rn.f32.f64 	%f7271, %fd745;
	neg.f32 	%f7272, %f7271;
	setp.lt.s32 	%p2687, %r14022, 0;
	selp.f32 	%f10182, %f7272, %f7271, %p2687;
	bra.uni 	$L__BB0_641;
$L__BB0_640:
	mov.f32 	%f7273, 0f00000000;
	mul.rn.f32 	%f10182, %f64, %f7273;
	mov.b32 	%r18315, 0;
$L__BB0_641:
	setp.ltu.f32 	%p2688, %f75, 0f47CE4780;
	mul.rn.f32 	%f7275, %f10182, %f10182;
	and.b32  	%r14027, %r18315, 1;
	setp.eq.b32 	%p2689, %r14027, 1;
	selp.f32 	%f7276, 0f3F800000, %f10182, %p2689;
	fma.rn.f32 	%f7277, %f7275, %f7276, 0f00000000;
	fma.rn.f32 	%f7278, %f7275, 0f37CBAC00, 0fBAB607ED;
	selp.f32 	%f7279, %f7278, 0fB94D4153, %p2689;
	selp.f32 	%f7280, 0f3D2AAABB, 0f3C0885E4, %p2689;
	fma.rn.f32 	%f7281, %f7279, %f7275, %f7280;
	selp.f32 	%f7282, 0fBEFFFFFF, 0fBE2AAAA8, %p2689;
	fma.rn.f32 	%f7283, %f7281, %f7275, %f7282;
	fma.rn.f32 	%f7284, %f7283, %f7277, %f7276;
	and.b32  	%r14028, %r18315, 2;
	setp.eq.s32 	%p2690, %r14028, 0;
	mov.f32 	%f7285, 0f00000000;
	sub.f32 	%f7286, %f7285, %f7284;
	selp.f32 	%f7274, %f7284, %f7286, %p2690;
	// begin inline asm
	{  cvt.rn.f16.f32 %rs4084, %f7274;}

	// end inline asm
	ld.global.u16 	%rs4092, [%rd40+1248];
	ld.global.u16 	%rs4086, [%rd41+1248];
	// begin inline asm
	{mul.f16 %rs4085,%rs4086,%rs4084;
}
	// end inline asm
	// begin inline asm
	{mul.f16 %rs4088,%rs3340,%rs4085;
}
	// end inline asm
	// begin inline asm
	{fma.rn.f16 %rs4091,%rs4092,%rs4083,%rs4088;
}
	// end inline asm
	st.shared.u16 	[%r39+1248], %rs4091;
	// begin inline asm
	{mul.f16 %rs4095,%rs4086,%rs4083;
}
	// end inline asm
	// begin inline asm
	{fma.rn.f16 %rs4098,%rs4092,%rs4084,%rs4095;
}
	// end inline asm
	st.shared.u16 	[%r39+9440], %rs4098;
	mov.u32 	%r18319, %r18963;
	mov.f32 	%f10183, %f10344;
	@%p2688 bra 	$L__BB0_649;
	setp.eq.f32 	%p2691, %f75, 0f7F800000;
	@%p2691 bra 	$L__BB0_648;
	mov.b32 	%r1069, %f73;
	shl.b32 	%r14030, %r1069, 8;
	or.b32  	%r1070, %r14030, -2147483648;
	mov.b64 	%rd8872, 0;
	mov.b32 	%r18316, 0;
	mov.u64 	%rd8870, __cudart_i2opi_f;
	mov.u64 	%rd8871, %rd10;
$L__BB0_644:
	.pragma "nounroll";
	ld.global.nc.u32 	%r14031, [%rd8870];
	mad.wide.u32 	%rd7196, %r14031, %r1070, %rd8872;
	shr.u64 	%rd8872, %rd7196, 32;
	st.local.u32 	[%rd8871], %rd7196;
	add.s32 	%r18316, %r18316, 1;
	add.s64 	%rd8871, %rd8871, 4;
	add.s64 	%rd8870, %rd8870, 4;
	setp.ne.s32 	%p2692, %r18316, 6;
	@%p2692 bra 	$L__BB0_644;
	shr.u32 	%r14032, %r1069, 23;
	st.local.u32 	[%rd10+24], %rd8872;
	and.b32  	%r1073, %r14032, 31;
	and.b32  	%r14033, %r14032, 224;
	add.s32 	%r14034, %r14033, -128;
	shr.u32 	%r14035, %r14034, 5;
	mul.wide.u32 	%rd7197, %r14035, 4;
	sub.s64 	%rd580, %rd10, %rd7197;
	ld.local.u32 	%r18317, [%rd580+24];
	ld.local.u32 	%r18318, [%rd580+20];
	setp.eq.s32 	%p2693, %r1073, 0;
	@%p2693 bra 	$L__BB0_647;
	shf.l.wrap.b32 	%r18317, %r18318, %r18317, %r1073;
	ld.local.u32 	%r14036, [%rd580+16];
	shf.l.wrap.b32 	%r18318, %r14036, %r18318, %r1073;
$L__BB0_647:
	shr.u32 	%r14037, %r18317, 30;
	shf.l.wrap.b32 	%r14038, %r18318, %r18317, 2;
	shl.b32 	%r14039, %r18318, 2;
	shr.u32 	%r14040, %r14038, 31;
	add.s32 	%r14041, %r14040, %r14037;
	neg.s32 	%r14042, %r14041;
	setp.lt.s32 	%p2694, %r1069, 0;
	selp.b32 	%r18319, %r14042, %r14041, %p2694;
	xor.b32  	%r14043, %r14038, %r1069;
	shr.s32 	%r14044, %r14038, 31;
	xor.b32  	%r14045, %r14044, %r14038;
	xor.b32  	%r14046, %r14044, %r14039;
	cvt.u64.u32 	%rd7198, %r14045;
	shl.b64 	%rd7199, %rd7198, 32;
	cvt.u64.u32 	%rd7200, %r14046;
	or.b64  	%rd7201, %rd7199, %rd7200;
	cvt.rn.f64.s64 	%fd746, %rd7201;
	mul.f64 	%fd747, %fd746, 0d3BF921FB54442D19;
	cvt.rn.f32.f64 	%f7287, %fd747;
	neg.f32 	%f7288, %f7287;
	setp.lt.s32 	%p2695, %r14043, 0;
	selp.f32 	%f10183, %f7288, %f7287, %p2695;
	bra.uni 	$L__BB0_649;
$L__BB0_648:
	mov.f32 	%f7289, 0f00000000;
	mul.rn.f32 	%f10183, %f73, %f7289;
	mov.b32 	%r18319, 0;
$L__BB0_649:
	add.s32 	%r14048, %r18319, 1;
	mul.rn.f32 	%f7291, %f10183, %f10183;
	and.b32  	%r14049, %r18319, 1;
	setp.eq.b32 	%p2697, %r14049, 1;
	selp.f32 	%f7292, %f10183, 0f3F800000, %p2697;
	fma.rn.f32 	%f7293, %f7291, %f7292, 0f00000000;
	fma.rn.f32 	%f7294, %f7291, 0f37CBAC00, 0fBAB607ED;
	selp.f32 	%f7295, 0fB94D4153, %f7294, %p2697;
	selp.f32 	%f7296, 0f3C0885E4, 0f3D2AAABB, %p2697;
	fma.rn.f32 	%f7297, %f7295, %f7291, %f7296;
	selp.f32 	%f7298, 0fBE2AAAA8, 0fBEFFFFFF, %p2697;
	fma.rn.f32 	%f7299, %f7297, %f7291, %f7298;
	fma.rn.f32 	%f7300, %f7299, %f7293, %f7292;
	and.b32  	%r14050, %r14048, 2;
	setp.eq.s32 	%p2698, %r14050, 0;
	mov.f32 	%f7301, 0f00000000;
	sub.f32 	%f7302, %f7301, %f7300;
	selp.f32 	%f7290, %f7300, %f7302, %p2698;
	// begin inline asm
	{  cvt.rn.f16.f32 %rs4102, %f7290;}

	// end inline asm
	mov.u32 	%r18323, %r18963;
	mov.f32 	%f10184, %f10344;
	@%p2688 bra 	$L__BB0_657;
	setp.eq.f32 	%p2699, %f75, 0f7F800000;
	@%p2699 bra 	$L__BB0_656;
	mov.b32 	%r1082, %f73;
	shl.b32 	%r14052, %r1082, 8;
	or.b32  	%r1083, %r14052, -2147483648;
	mov.b64 	%rd8875, 0;
	mov.b32 	%r18320, 0;
	mov.u64 	%rd8873, __cudart_i2opi_f;
	mov.u64 	%rd8874, %rd9;
$L__BB0_652:
	.pragma "nounroll";
	ld.global.nc.u32 	%r14053, [%rd8873];
	mad.wide.u32 	%rd7204, %r14053, %r1083, %rd8875;
	shr.u64 	%rd8875, %rd7204, 32;
	st.local.u32 	[%rd8874], %rd7204;
	add.s32 	%r18320, %r18320, 1;
	add.s64 	%rd8874, %rd8874, 4;
	add.s64 	%rd8873, %rd8873, 4;
	setp.ne.s32 	%p2700, %r18320, 6;
	@%p2700 bra 	$L__BB0_652;
	shr.u32 	%r14054, %r1082, 23;
	st.local.u32 	[%rd9+24], %rd8875;
	and.b32  	%r1086, %r14054, 31;
	and.b32  	%r14055, %r14054, 224;
	add.s32 	%r14056, %r14055, -128;
	shr.u32 	%r14057, %r14056, 5;
	mul.wide.u32 	%rd7205, %r14057, 4;
	sub.s64 	%rd587, %rd9, %rd7205;
	ld.local.u32 	%r18321, [%rd587+24];
	ld.local.u32 	%r18322, [%rd587+20];
	setp.eq.s32 	%p2701, %r1086, 0;
	@%p2701 bra 	$L__BB0_655;
	shf.l.wrap.b32 	%r18321, %r18322, %r18321, %r1086;
	ld.local.u32 	%r14058, [%rd587+16];
	shf.l.wrap.b32 	%r18322, %r14058, %r18322, %r1086;
$L__BB0_655:
	shr.u32 	%r14059, %r18321, 30;
	shf.l.wrap.b32 	%r14060, %r18322, %r18321, 2;
	shl.b32 	%r14061, %r18322, 2;
	shr.u32 	%r14062, %r14060, 31;
	add.s32 	%r14063, %r14062, %r14059;
	neg.s32 	%r14064, %r14063;
	setp.lt.s32 	%p2702, %r1082, 0;
	selp.b32 	%r18323, %r14064, %r14063, %p2702;
	xor.b32  	%r14065, %r14060, %r1082;
	shr.s32 	%r14066, %r14060, 31;
	xor.b32  	%r14067, %r14066, %r14060;
	xor.b32  	%r14068, %r14066, %r14061;
	cvt.u64.u32 	%rd7206, %r14067;
	shl.b64 	%rd7207, %rd7206, 32;
	cvt.u64.u32 	%rd7208, %r14068;
	or.b64  	%rd7209, %rd7207, %rd7208;
	cvt.rn.f64.s64 	%fd748, %rd7209;
	mul.f64 	%fd749, %fd748, 0d3BF921FB54442D19;
	cvt.rn.f32.f64 	%f7303, %fd749;
	neg.f32 	%f7304, %f7303;
	setp.lt.s32 	%p2703, %r14065, 0;
	selp.f32 	%f10184, %f7304, %f7303, %p2703;
	bra.uni 	$L__BB0_657;
$L__BB0_656:
	mov.f32 	%f7305, 0f00000000;
	mul.rn.f32 	%f10184, %f73, %f7305;
	mov.b32 	%r18323, 0;
$L__BB0_657:
	setp.ltu.f32 	%p2704, %f84, 0f47CE4780;
	mul.rn.f32 	%f7307, %f10184, %f10184;
	and.b32  	%r14070, %r18323, 1;
	setp.eq.b32 	%p2705, %r14070, 1;
	selp.f32 	%f7308, 0f3F800000, %f10184, %p2705;
	fma.rn.f32 	%f7309, %f7307, %f7308, 0f00000000;
	fma.rn.f32 	%f7310, %f7307, 0f37CBAC00, 0fBAB607ED;
	selp.f32 	%f7311, %f7310, 0fB94D4153, %p2705;
	selp.f32 	%f7312, 0f3D2AAABB, 0f3C0885E4, %p2705;
	fma.rn.f32 	%f7313, %f7311, %f7307, %f7312;
	selp.f32 	%f7314, 0fBEFFFFFF, 0fBE2AAAA8, %p2705;
	fma.rn.f32 	%f7315, %f7313, %f7307, %f7314;
	fma.rn.f32 	%f7316, %f7315, %f7309, %f7308;
	and.b32  	%r14071, %r18323, 2;
	setp.eq.s32 	%p2706, %r14071, 0;
	mov.f32 	%f7317, 0f00000000;
	sub.f32 	%f7318, %f7317, %f7316;
	selp.f32 	%f7306, %f7316, %f7318, %p2706;
	// begin inline asm
	{  cvt.rn.f16.f32 %rs4103, %f7306;}

	// end inline asm
	ld.global.u16 	%rs4111, [%rd40+1280];
	ld.global.u16 	%rs4105, [%rd41+1280];
	// begin inline asm
	{mul.f16 %rs4104,%rs4105,%rs4103;
}
	// end inline asm
	// begin inline asm
	{mul.f16 %rs4107,%rs3340,%rs4104;
}
	// end inline asm
	// begin inline asm
	{fma.rn.f16 %rs4110,%rs4111,%rs4102,%rs4107;
}
	// end inline asm
	st.shared.u16 	[%r39+1280], %rs4110;
	// begin inline asm
	{mul.f16 %rs4114,%rs4105,%rs4102;
}
	// end inline asm
	// begin inline asm
	{fma.rn.f16 %rs4117,%rs4111,%rs4103,%rs4114;
}
	// end inline asm
	st.shared.u16 	[%r39+9472], %rs4117;
	mov.u32 	%r18327, %r18971;
	mov.f32 	%f10185, %f10346;
	@%p2704 bra 	$L__BB0_665;
	setp.eq.f32 	%p2707, %f84, 0f7F800000;
	@%p2707 bra 	$L__BB0_664;
	mov.b32 	%r1095, %f82;
	shl.b32 	%r14073, %r1095, 8;
	or.b32  	%r1096, %r14073, -2147483648;
	mov.b64 	%rd8878, 0;
	mov.b32 	%r18324, 0;
	mov.u64 	%rd8876, __cudart_i2opi_f;
	mov.u64 	%rd8877, %rd10;
$L__BB0_660:
	.pragma "nounroll";
	ld.global.nc.u32 	%r14074, [%rd8876];
	mad.wide.u32 	%rd7212, %r14074, %r1096, %rd8878;
	shr.u64 	%rd8878, %rd7212, 32;
	st.local.u32 	[%rd8877], %rd7212;
	add.s32 	%r18324, %r18324, 1;
	add.s64 	%rd8877, %rd8877, 4;
	add.s64 	%rd8876, %rd8876, 4;
	setp.ne.s32 	%p2708, %r18324, 6;
	@%p2708 bra 	$L__BB0_660;
	shr.u32 	%r14075, %r1095, 23;
	st.local.u32 	[%rd10+24], %rd8878;
	and.b32  	%r1099, %r14075, 31;
	and.b32  	%r14076, %r14075, 224;
	add.s32 	%r14077, %r14076, -128;
	shr.u32 	%r14078, %r14077, 5;
	mul.wide.u32 	%rd7213, %r14078, 4;
	sub.s64 	%rd594, %rd10, %rd7213;
	ld.local.u32 	%r18325, [%rd594+24];
	ld.local.u32 	%r18326, [%rd594+20];
	setp.eq.s32 	%p2709, %r1099, 0;
	@%p2709 bra 	$L__BB0_663;
	shf.l.wrap.b32 	%r18325, %r18326, %r18325, %r1099;
	ld.local.u32 	%r14079, [%rd594+16];
	shf.l.wrap.b32 	%r18326, %r14079, %r18326, %r1099;
$L__BB0_663:
	shr.u32 	%r14080, %r18325, 30;
	shf.l.wrap.b32 	%r14081, %r18326, %r18325, 2;
	shl.b32 	%r14082, %r18326, 2;
	shr.u32 	%r14083, %r14081, 31;
	add.s32 	%r14084, %r14083, %r14080;
	neg.s32 	%r14085, %r14084;
	setp.lt.s32 	%p2710, %r1095, 0;
	selp.b32 	%r18327, %r14085, %r14084, %p2710;
	xor.b32  	%r14086, %r14081, %r1095;
	shr.s32 	%r14087, %r14081, 31;
	xor.b32  	%r14088, %r14087, %r14081;
	xor.b32  	%r14089, %r14087, %r14082;
	cvt.u64.u32 	%rd7214, %r14088;
	shl.b64 	%rd7215, %rd7214, 32;
	cvt.u64.u32 	%rd7216, %r14089;
	or.b64  	%rd7217, %rd7215, %rd7216;
	cvt.rn.f64.s64 	%fd750, %rd7217;
	mul.f64 	%fd751, %fd750, 0d3BF921FB54442D19;
	cvt.rn.f32.f64 	%f7319, %fd751;
	neg.f32 	%f7320, %f7319;
	setp.lt.s32 	%p2711, %r14086, 0;
	selp.f32 	%f10185, %f7320, %f7319, %p2711;
	bra.uni 	$L__BB0_665;
$L__BB0_664:
	mov.f32 	%f7321, 0f00000000;
	mul.rn.f32 	%f10185, %f82, %f7321;
	mov.b32 	%r18327, 0;
$L__BB0_665:
	add.s32 	%r14091, %r18327, 1;
	mul.rn.f32 	%f7323, %f10185, %f10185;
	and.b32  	%r14092, %r18327, 1;
	setp.eq.b32 	%p2713, %r14092, 1;
	selp.f32 	%f7324, %f10185, 0f3F800000, %p2713;
	fma.rn.f32 	%f7325, %f7323, %f7324, 0f00000000;
	fma.rn.f32 	%f7326, %f7323, 0f37CBAC00, 0fBAB607ED;
	selp.f32 	%f7327, 0fB94D4153, %f7326, %p2713;
	selp.f32 	%f7328, 0f3C0885E4, 0f3D2AAABB, %p2713;
	fma.rn.f32 	%f7329, %f7327, %f7323, %f7328;
	selp.f32 	%f7330, 0fBE2AAAA8, 0fBEFFFFFF, %p2713;
	fma.rn.f32 	%f7331, %f7329, %f7323, %f7330;
	fma.rn.f32 	%f7332, %f7331, %f7325, %f7324;
	and.b32  	%r14093, %r14091, 2;
	setp.eq.s32 	%p2714, %r14093, 0;
	mov.f32 	%f7333, 0f00000000;
	sub.f32 	%f7334, %f7333, %f7332;
	selp.f32 	%f7322, %f7332, %f7334, %p2714;
	// begin inline asm
	{  cvt.rn.f16.f32 %rs4121, %f7322;}

	// end inline asm
	mov.u32 	%r18331, %r18971;
	mov.f32 	%f10186, %f10346;
	@%p2704 bra 	$L__BB0_673;
	setp.eq.f32 	%p2715, %f84, 0f7F800000;
	@%p2715 bra 	$L__BB0_672;
	mov.b32 	%r1108, %f82;
	shl.b32 	%r14095, %r1108, 8;
	or.b32  	%r1109, %r14095, -2147483648;
	mov.b64 	%rd8881, 0;
	mov.b32 	%r18328, 0;
	mov.u64 	%rd8879, __cudart_i2opi_f;
	mov.u64 	%rd8880, %rd9;
$L__BB0_668:
	.pragma "nounroll";
	ld.global.nc.u32 	%r14096, [%rd8879];
	mad.wide.u32 	%rd7220, %r14096, %r1109, %rd8881;
	shr.u64 	%rd8881, %rd7220, 32;
	st.local.u32 	[%rd8880], %rd7220;
	add.s32 	%r18328, %r18328, 1;
	add.s64 	%rd8880, %rd8880, 4;
	add.s64 	%rd8879, %rd8879, 4;
	setp.ne.s32 	%p2716, %r18328, 6;
	@%p2716 bra 	$L__BB0_668;
	shr.u32 	%r14097, %r1108, 23;
	st.local.u32 	[%rd9+24], %rd8881;
	and.b32  	%r1112, %r14097, 31;
	and.b32  	%r14098, %r14097, 224;
	add.s32 	%r14099, %r14098, -128;
	shr.u32 	%r14100, %r14099, 5;
	mul.wide.u32 	%rd7221, %r14100, 4;
	sub.s64 	%rd601, %rd9, %rd7221;
	ld.local.u32 	%r18329, [%rd601+24];
	ld.local.u32 	%r18330, [%rd601+20];
	setp.eq.s32 	%p2717, %r1112, 0;
	@%p2717 bra 	$L__BB0_671;
	shf.l.wrap.b32 	%r18329, %r18330, %r18329, %r1112;
	ld.local.u32 	%r14101, [%rd601+16];
	shf.l.wrap.b32 	%r18330, %r14101, %r18330, %r1112;
$L__BB0_671:
	shr.u32 	%r14102, %r18329, 30;
	shf.l.wrap.b32 	%r14103, %r18330, %r18329, 2;
	shl.b32 	%r14104, %r18330, 2;
	shr.u32 	%r14105, %r14103, 31;
	add.s32 	%r14106, %r14105, %r14102;
	neg.s32 	%r14107, %r14106;
	setp.lt.s32 	%p2718, %r1108, 0;
	selp.b32 	%r18331, %r14107, %r14106, %p2718;
	xor.b32  	%r14108, %r14103, %r1108;
	shr.s32 	%r14109, %r14103, 31;
	xor.b32  	%r14110, %r14109, %r14103;
	xor.b32  	%r14111, %r14109, %r14104;
	cvt.u64.u32 	%rd7222, %r14110;
	shl.b64 	%rd7223, %rd7222, 32;
	cvt.u64.u32 	%rd7224, %r14111;
	or.b64  	%rd7225, %rd7223, %rd7224;
	cvt.rn.f64.s64 	%fd752, %rd7225;
	mul.f64 	%fd753, %fd752, 0d3BF921FB54442D19;
	cvt.rn.f32.f64 	%f7335, %fd753;
	neg.f32 	%f7336, %f7335;
	setp.lt.s32 	%p2719, %r14108, 0;
	selp.f32 	%f10186, %f7336, %f7335, %p2719;
	bra.uni 	$L__BB0_673;
$L__BB0_672:
	mov.f32 	%f7337, 0f00000000;
	mul.rn.f32 	%f10186, %f82, %f7337;
	mov.b32 	%r18331, 0;
$L__BB0_673:
	setp.ltu.f32 	%p2720, %f93, 0f47CE4780;
	mul.rn.f32 	%f7339, %f10186, %f10186;
	and.b32  	%r14113, %r18331, 1;
	setp.eq.b32 	%p2721, %r14113, 1;
	selp.f32 	%f7340, 0f3F800000, %f10186, %p2721;
	fma.rn.f32 	%f7341, %f7339, %f7340, 0f00000000;
	fma.rn.f32 	%f7342, %f7339, 0f37CBAC00, 0fBAB607ED;
	selp.f32 	%f7343, %f7342, 0fB94D4153, %p2721;
	selp.f32 	%f7344, 0f3D2AAABB, 0f3C0885E4, %p2721;
	fma.rn.f32 	%f7345, %f7343, %f7339, %f7344;
	selp.f32 	%f7346, 0fBEFFFFFF, 0fBE2AAAA8, %p2721;
	fma.rn.f32 	%f7347, %f7345, %f7339, %f7346;
	fma.rn.f32 	%f7348, %f7347, %f7341, %f7340;
	and.b32  	%r14114, %r18331, 2;
	setp.eq.s32 	%p2722, %r14114, 0;
	mov.f32 	%f7349, 0f00000000;
	sub.f32 	%f7350, %f7349, %f7348;
	selp.f32 	%f7338, %f7348, %f7350, %p2722;
	// begin inline asm
	{  cvt.rn.f16.f32 %rs4122, %f7338;}

	// end inline asm
	ld.global.u16 	%rs4130, [%rd40+1312];
	ld.global.u16 	%rs4124, [%rd41+1312];
	// begin inline asm
	{mul.f16 %rs4123,%rs4124,%rs4122;
}
	// end inline asm
	// begin inline asm
	{mul.f16 %rs4126,%rs3340,%rs4123;
}
	// end inline asm
	// begin inline asm
	{fma.rn.f16 %rs4129,%rs4130,%rs4121,%rs4126;
}
	// end inline asm
	st.shared.u16 	[%r39+1312], %rs4129;
	// begin inline asm
	{mul.f16 %rs4133,%rs4124,%rs4121;
}
	// end inline asm
	// begin inline asm
	{fma.rn.f16 %rs4136,%rs4130,%rs4122,%rs4133;
}
	// end inline asm
	st.shared.u16 	[%r39+9504], %rs4136;
	mov.u32 	%r18335, %r18979;
	mov.f32 	%f10187, %f10348;
	@%p2720 bra 	$L__BB0_681;
	setp.eq.f32 	%p2723, %f93, 0f7F800000;
	@%p2723 bra 	$L__BB0_680;
	mov.b32 	%r1121, %f91;
	shl.b32 	%r14116, %r1121, 8;
	or.b32  	%r1122, %r14116, -2147483648;
	mov.b64 	%rd8884, 0;
	mov.b32 	%r18332, 0;
	mov.u64 	%rd8882, __cudart_i2opi_f;
	mov.u64 	%rd8883, %rd10;
$L__BB0_676:
	.pragma "nounroll";
	ld.global.nc.u32 	%r14117, [%rd8882];
	mad.wide.u32 	%rd7228, %r14117, %r1122, %rd8884;
	shr.u64 	%rd8884, %rd7228, 32;
	st.local.u32 	[%rd8883], %rd7228;
	add.s32 	%r18332, %r18332, 1;
	add.s64 	%rd8883, %rd8883, 4;
	add.s64 	%rd8882, %rd8882, 4;
	setp.ne.s32 	%p2724, %r18332, 6;
	@%p2724 bra 	$L__BB0_676;
	shr.u32 	%r14118, %r1121, 23;
	st.local.u32 	[%rd10+24], %rd8884;
	and.b32  	%r1125, %r14118, 31;
	and.b32  	%r14119, %r14118, 224;
	add.s32 	%r14120, %r14119, -128;
	shr.u32 	%r14121, %r14120, 5;
	mul.wide.u32 	%rd7229, %r14121, 4;
	sub.s64 	%rd608, %rd10, %rd7229;
	ld.local.u32 	%r18333, [%rd608+24];
	ld.local.u32 	%r18334, [%rd608+20];
	setp.eq.s32 	%p2725, %r1125, 0;
	@%p2725 bra 	$L__BB0_679;
	shf.l.wrap.b32 	%r18333, %r18334, %r18333, %r1125;
	ld.local.u32 	%r14122, [%rd608+16];
	shf.l.wrap.b32 	%r18334, %r14122, %r18334, %r1125;
$L__BB0_679:
	shr.u32 	%r14123, %r18333, 30;
	shf.l.wrap.b32 	%r14124, %r18334, %r18333, 2;
	shl.b32 	%r14125, %r18334, 2;
	shr.u32 	%r14126, %r14124, 31;
	add.s32 	%r14127, %r14126, %r14123;
	neg.s32 	%r14128, %r14127;
	setp.lt.s32 	%p2726, %r1121, 0;
	selp.b32 	%r18335, %r14128, %r14127, %p2726;
	xor.b32  	%r14129, %r14124, %r1121;
	shr.s32 	%r14130, %r14124, 31;
	xor.b32  	%r14131, %r14130, %r14124;
	xor.b32  	%r14132, %r14130, %r14125;
	cvt.u64.u32 	%rd7230, %r14131;
	shl.b64 	%rd7231, %rd7230, 32;
	cvt.u64.u32 	%rd7232, %r14132;
	or.b64  	%rd7233, %rd7231, %rd7232;
	cvt.rn.f64.s64 	%fd754, %rd7233;
	mul.f64 	%fd755, %fd754, 0d3BF921FB54442D19;
	cvt.rn.f32.f64 	%f7351, %fd755;
	neg.f32 	%f7352, %f7351;
	setp.lt.s32 	%p2727, %r14129, 0;
	selp.f32 	%f10187, %f7352, %f7351, %p2727;
	bra.uni 	$L__BB0_681;
$L__BB0_680:
	mov.f32 	%f7353, 0f00000000;
	mul.rn.f32 	%f10187, %f91, %f7353;
	mov.b32 	%r18335, 0;
$L__BB0_681:
	add.s32 	%r14134, %r18335, 1;
	mul.rn.f32 	%f7355, %f10187, %f10187;
	and.b32  	%r14135, %r18335, 1;
	setp.eq.b32 	%p2729, %r14135, 1;
	selp.f32 	%f7356, %f10187, 0f3F800000, %p2729;
	fma.rn.f32 	%f7357, %f7355, %f7356, 0f00000000;
	fma.rn.f32 	%f7358, %f7355, 0f37CBAC00, 0fBAB607ED;
	selp.f32 	%f7359, 0fB94D4153, %f7358, %p2729;
	selp.f32 	%f7360, 0f3C0885E4, 0f3D2AAABB, %p2729;
	fma.rn.f32 	%f7361, %f7359, %f7355, %f7360;
	selp.f32 	%f7362, 0fBE2AAAA8, 0fBEFFFFFF, %p2729;
	fma.rn.f32 	%f7363, %f7361, %f7355, %f7362;
	fma.rn.f32 	%f7364, %f7363, %f7357, %f7356;
	and.b32  	%r14136, %r14134, 2;
	setp.eq.s32 	%p2730, %r14136, 0;
	mov.f32 	%f7365, 0f00000000;
	sub.f32 	%f7366, %f7365, %f7364;
	selp.f32 	%f7354, %f7364, %f7366, %p2730;
	// begin inline asm
	{  cvt.rn.f16.f32 %rs4140, %f7354;}

	// end inline asm
	mov.u32 	%r18339, %r18979;
	mov.f32 	%f10188, %f10348;
	@%p2720 bra 	$L__BB0_689;
	setp.eq.f32 	%p2731, %f93, 0f7F800000;
	@%p2731 bra 	$L__BB0_688;
	mov.b32 	%r1134, %f91;
	shl.b32 	%r14138, %r1134, 8;
	or.b32  	%r1135, %r14138, -2147483648;
	mov.b64 	%rd8887, 0;
	mov.b32 	%r18336, 0;
	mov.u64 	%rd8885, __cudart_i2opi_f;
	mov.u64 	%rd8886, %rd9;
$L__BB0_684:
	.pragma "nounroll";
	ld.global.nc.u32 	%r14139, [%rd8885];
	mad.wide.u32 	%rd7236, %r14139, %r1135, %rd8887;
	shr.u64 	%rd8887, %rd7236, 32;
	st.local.u32 	[%rd8886], %rd7236;
	add.s32 	%r18336, %r18336, 1;
	add.s64 	%rd8886, %rd8886, 4;
	add.s64 	%rd8885, %rd8885, 4;
	setp.ne.s32 	%p2732, %r18336, 6;
	@%p2732 bra 	$L__BB0_684;
	shr.u32 	%r14140, %r1134, 23;
	st.local.u32 	[%rd9+24], %rd8887;
	and.b32  	%r1138, %r14140, 31;
	and.b32  	%r14141, %r14140, 224;
	add.s32 	%r14142, %r14141, -128;
	shr.u32 	%r14143, %r14142, 5;
	mul.wide.u32 	%rd7237, %r14143, 4;
	sub.s64 	%rd615, %rd9, %rd7237;
	ld.local.u32 	%r18337, [%rd615+24];
	ld.local.u32 	%r18338, [%rd615+20];
	setp.eq.s32 	%p2733, %r1138, 0;
	@%p2733 bra 	$L__BB0_687;
	shf.l.wrap.b32 	%r18337, %r18338, %r18337, %r1138;
	ld.local.u32 	%r14144, [%rd615+16];
	shf.l.wrap.b32 	%r18338, %r14144, %r18338, %r1138;
$L__BB0_687:
	shr.u32 	%r14145, %r18337, 30;
	shf.l.wrap.b32 	%r14146, %r18338, %r18337, 2;
	shl.b32 	%r14147, %r18338, 2;
	shr.u32 	%r14148, %r14146, 31;
	add.s32 	%r14149, %r14148, %r14145;
	neg.s32 	%r14150, %r14149;
	setp.lt.s32 	%p2734, %r1134, 0;
	selp.b32 	%r18339, %r14150, %r14149, %p2734;
	xor.b32  	%r14151, %r14146, %r1134;
	shr.s32 	%r14152, %r14146, 31;
	xor.b32  	%r14153, %r14152, %r14146;
	xor.b32  	%r14154, %r14152, %r14147;
	cvt.u64.u32 	%rd7238, %r14153;
	shl.b64 	%rd7239, %rd7238, 32;
	cvt.u64.u32 	%rd7240, %r14154;
	or.b64  	%rd7241, %rd7239, %rd7240;
	cvt.rn.f64.s64 	%fd756, %rd7241;
	mul.f64 	%fd757, %fd756, 0d3BF921FB54442D19;
	cvt.rn.f32.f64 	%f7367, %fd757;
	neg.f32 	%f7368, %f7367;
	setp.lt.s32 	%p2735, %r14151, 0;
	selp.f32 	%f10188, %f7368, %f7367, %p2735;
	bra.uni 	$L__BB0_689;
$L__BB0_688:
	mov.f32 	%f7369, 0f00000000;
	mul.rn.f32 	%f10188, %f91, %f7369;
	mov.b32 	%r18339, 0;
$L__BB0_689:
	mul.rn.f32 	%f7371, %f10188, %f10188;
	and.b32  	%r14156, %r18339, 1;
	setp.eq.b32 	%p2737, %r14156, 1;
	selp.f32 	%f7372, 0f3F800000, %f10188, %p2737;
	fma.rn.f32 	%f7373, %f7371, %f7372, 0f00000000;
	fma.rn.f32 	%f7374, %f7371, 0f37CBAC00, 0fBAB607ED;
	selp.f32 	%f7375, %f7374, 0fB94D4153, %p2737;
	selp.f32 	%f7376, 0f3D2AAABB, 0f3C0885E4, %p2737;
	fma.rn.f32 	%f7377, %f7375, %f7371, %f7376;
	selp.f32 	%f7378, 0fBEFFFFFF, 0fBE2AAAA8, %p2737;
	fma.rn.f32 	%f7379, %f7377, %f7371, %f7378;
	fma.rn.f32 	%f7380, %f7379, %f7373, %f7372;
	and.b32  	%r14157, %r18339, 2;
	setp.eq.s32 	%p2738, %r14157, 0;
	mov.f32 	%f7381, 0f00000000;
	sub.f32 	%f7382, %f7381, %f7380;
	selp.f32 	%f7370, %f7380, %f7382, %p2738;
	// begin inline asm
	{  cvt.rn.f16.f32 %rs4141, %f7370;}

	// end inline asm
	ld.global.u16 	%rs4149, [%rd40+1344];
	ld.global.u16 	%rs4143, [%rd41+1344];
	// begin inline asm
	{mul.f16 %rs4142,%rs4143,%rs4141;
}
	// end inline asm
	// begin inline asm
	{mul.f16 %rs4145,%rs3340,%rs4142;
}
	// end inline asm
	// begin inline asm
	{fma.rn.f16 %rs4148,%rs4149,%rs4140,%rs4145;
}
	// end inline asm
	st.shared.u16 	[%r39+1344], %rs4148;
	// begin inline asm
	{mul.f16 %rs4152,%rs4143,%rs4140;
}
	// end inline asm
	// begin inline asm
	{fma.rn.f16 %rs4155,%rs4149,%rs4141,%rs4152;
}
	// end inline asm
	st.shared.u16 	[%r39+9536], %rs4155;
	mov.u32 	%r18343, %r18987;
	mov.f32 	%f10189, %f10350;
	@%p2488 bra 	$L__BB0_697;
	setp.eq.f32 	%p2739, %f102, 0f7F800000;
	@%p2739 bra 	$L__BB0_696;
	mov.b32 	%r1147, %f100;
	shl.b32 	%r14159, %r1147, 8;
	or.b32  	%r1148, %r14159, -2147483648;
	mov.b64 	%rd8890, 0;
	mov.b32 	%r18340, 0;
	mov.u64 	%rd8888, __cudart_i2opi_f;
	mov.u64 	%rd8889, %rd10;
$L__BB0_692:
	.pragma "nounroll";
	ld.global.nc.u32 	%r14160, [%rd8888];
	mad.wide.u32 	%rd7244, %r14160, %r1148, %rd8890;
	shr.u64 	%rd8890, %rd7244, 32;
	st.local.u32 	[%rd8889], %rd7244;
	add.s32 	%r18340, %r18340, 1;
	add.s64 	%rd8889, %rd8889, 4;
	add.s64 	%rd8888, %rd8888, 4;
	setp.ne.s32 	%p2740, %r18340, 6;
	@%p2740 bra 	$L__BB0_692;
	shr.u32 	%r14161, %r1147, 23;
	st.local.u32 	[%rd10+24], %rd8890;
	and.b32  	%r1151, %r14161, 31;
	and.b32  	%r14162, %r14161, 224;
	add.s32 	%r14163, %r14162, -128;
	shr.u32 	%r14164, %r14163, 5;
	mul.wide.u32 	%rd7245, %r14164, 4;
	sub.s64 	%rd622, %rd10, %rd7245;
	ld.local.u32 	%r18341, [%rd622+24];
	ld.local.u32 	%r18342, [%rd622+20];
	setp.eq.s32 	%p2741, %r1151, 0;
	@%p2741 bra 	$L__BB0_695;
	shf.l.wrap.b32 	%r18341, %r18342, %r18341, %r1151;
	ld.local.u32 	%r14165, [%rd622+16];
	shf.l.wrap.b32 	%r18342, %r14165, %r18342, %r1151;
$L__BB0_695:
	shr.u32 	%r14166, %r18341, 30;
	shf.l.wrap.b32 	%r14167, %r18342, %r18341, 2;
	shl.b32 	%r14168, %r18342, 2;
	shr.u32 	%r14169, %r14167, 31;
	add.s32 	%r14170, %r14169, %r14166;
	neg.s32 	%r14171, %r14170;
	setp.lt.s32 	%p2742, %r1147, 0;
	selp.b32 	%r18343, %r14171, %r14170, %p2742;
	xor.b32  	%r14172, %r14167, %r1147;
	shr.s32 	%r14173, %r14167, 31;
	xor.b32  	%r14174, %r14173, %r14167;
	xor.b32  	%r14175, %r14173, %r14168;
	cvt.u64.u32 	%rd7246, %r14174;
	shl.b64 	%rd7247, %rd7246, 32;
	cvt.u64.u32 	%rd7248, %r14175;
	or.b64  	%rd7249, %rd7247, %rd7248;
	cvt.rn.f64.s64 	%fd758, %rd7249;
	mul.f64 	%fd759, %fd758, 0d3BF921FB54442D19;
	cvt.rn.f32.f64 	%f7383, %fd759;
	neg.f32 	%f7384, %f7383;
	setp.lt.s32 	%p2743, %r14172, 0;
	selp.f32 	%f10189, %f7384, %f7383, %p2743;
	bra.uni 	$L__BB0_697;
$L__BB0_696:
	mov.f32 	%f7385, 0f00000000;
	mul.rn.f32 	%f10189, %f100, %f7385;
	mov.b32 	%r18343, 0;
$L__BB0_697:
	add.s32 	%r14177, %r18343, 1;
	mul.rn.f32 	%f7387, %f10189, %f10189;
	and.b32  	%r14178, %r18343, 1;
	setp.eq.b32 	%p2745, %r14178, 1;
	selp.f32 	%f7388, %f10189, 0f3F800000, %p2745;
	fma.rn.f32 	%f7389, %f7387, %f7388, 0f00000000;
	fma.rn.f32 	%f7390, %f7387, 0f37CBAC00, 0fBAB607ED;
	selp.f32 	%f7391, 0fB94D4153, %f7390, %p2745;
	selp.f32 	%f7392, 0f3C0885E4, 0f3D2AAABB, %p2745;
	fma.rn.f32 	%f7393, %f7391, %f7387, %f7392;
	selp.f32 	%f7394, 0fBE2AAAA8, 0fBEFFFFFF, %p2745;
	fma.rn.f32 	%f7395, %f7393, %f7387, %f7394;
	fma.rn.f32 	%f7396, %f7395, %f7389, %f7388;
	and.b32  	%r14179, %r14177, 2;
	setp.eq.s32 	%p2746, %r14179, 0;
	mov.f32 	%f7397, 0f00000000;
	sub.f32 	%f7398, %f7397, %f7396;
	selp.f32 	%f7386, %f7396, %f7398, %p2746;
	// begin inline asm
	{  cvt.rn.f16.f32 %rs4159, %f7386;}

	// end inline asm
	mov.u32 	%r18347, %r18987;
	mov.f32 	%f10190, %f10350;
	@%p2488 bra 	$L__BB0_705;
	setp.eq.f32 	%p2747, %f102, 0f7F800000;
	@%p2747 bra 	$L__BB0_704;
	mov.b32 	%r1160, %f100;
	shl.b32 	%r14181, %r1160, 8;
	or.b32  	%r1161, %r14181, -2147483648;
	mov.b64 	%rd8893, 0;
	mov.b32 	%r18344, 0;
	mov.u64 	%rd8891, __cudart_i2opi_f;
	mov.u64 	%rd8892, %rd9;
$L__BB0_700:
	.pragma "nounroll";
	ld.global.nc.u32 	%r14182, [%rd8891];
	mad.wide.u32 	%rd7252, %r14182, %r1161, %rd8893;
	shr.u64 	%rd8893, %rd7252, 32;
	st.local.u32 	[%rd8892], %rd7252;
	add.s32 	%r18344, %r18344, 1;
	add.s64 	%rd8892, %rd8892, 4;
	add.s64 	%rd8891, %rd8891, 4;
	setp.ne.s32 	%p2748, %r18344, 6;
	@%p2748 bra 	$L__BB0_700;
	shr.u32 	%r14183, %r1160, 23;
	st.local.u32 	[%rd9+24], %rd8893;
	and.b32  	%r1164, %r14183, 31;
	and.b32  	%r14184, %r14183, 224;
	add.s32 	%r14185, %r14184, -128;
	shr.u32 	%r14186, %r14185, 5;
	mul.wide.u32 	%rd7253, %r14186, 4;
	sub.s64 	%rd629, %rd9, %rd7253;
	ld.local.u32 	%r18345, [%rd629+24];
	ld.local.u32 	%r18346, [%rd629+20];
	setp.eq.s32 	%p2749, %r1164, 0;
	@%p2749 bra 	$L__BB0_703;
	shf.l.wrap.b32 	%r18345, %r18346, %r18345, %r1164;
	ld.local.u32 	%r14187, [%rd629+16];
	shf.l.wrap.b32 	%r18346, %r14187, %r18346, %r1164;
$L__BB0_703:
	shr.u32 	%r14188, %r18345, 30;
	shf.l.wrap.b32 	%r14189, %r18346, %r18345, 2;
	shl.b32 	%r14190, %r18346, 2;
	shr.u32 	%r14191, %r14189, 31;
	add.s32 	%r14192, %r14191, %r14188;
	neg.s32 	%r14193, %r14192;
	setp.lt.s32 	%p2750, %r1160, 0;
	selp.b32 	%r18347, %r14193, %r14192, %p2750;
	xor.b32  	%r14194, %r14189, %r1160;
	shr.s32 	%r14195, %r14189, 31;
	xor.b32  	%r14196, %r14195, %r14189;
	xor.b32  	%r14197, %r14195, %r14190;
	cvt.u64.u32 	%rd7254, %r14196;
	shl.b64 	%rd7255, %rd7254, 32;
	cvt.u64.u32 	%rd7256, %r14197;
	or.b64  	%rd7257, %rd7255, %rd7256;
	cvt.rn.f64.s64 	%fd760, %rd7257;
	mul.f64 	%fd761, %fd760, 0d3BF921FB54442D19;
	cvt.rn.f32.f64 	%f7399, %fd761;
	neg.f32 	%f7400, %f7399;
	setp.lt.s32 	%p2751, %r14194, 0;
	selp.f32 	%f10190, %f7400, %f7399, %p2751;
	bra.uni 	$L__BB0_705;
$L__BB0_704:
	mov.f32 	%f7401, 0f00000000;
	mul.rn.f32 	%f10190, %f100, %f7401;
	mov.b32 	%r18347, 0;
$L__BB0_705:
	mul.rn.f32 	%f7403, %f10190, %f10190;
	and.b32  	%r14199, %r18347, 1;
	setp.eq.b32 	%p2753, %r14199, 1;
	selp.f32 	%f7404, 0f3F800000, %f10190, %p2753;
	fma.rn.f32 	%f7405, %f7403, %f7404, 0f00000000;
	fma.rn.f32 	%f7406, %f7403, 0f37CBAC00, 0fBAB607ED;
	selp.f32 	%f7407, %f7406, 0fB94D4153, %p2753;
	selp.f32 	%f7408, 0f3D2AAABB, 0f3C0885E4, %p2753;
	fma.rn.f32 	%f7409, %f7407, %f7403, %f7408;
	selp.f32 	%f7410, 0fBEFFFFFF, 0fBE2AAAA8, %p2753;
	fma.rn.f32 	%f7411, %f7409, %f7403, %f7410;
	fma.rn.f32 	%f7412, %f7411, %f7405, %f7404;
	and.b32  	%r14200, %r18347, 2;
	setp.eq.s32 	%p2754, %r14200, 0;
	mov.f32 	%f7413, 0f00000000;
	sub.f32 	%f7414, %f7413, %f7412;
	selp.f32 	%f7402, %f7412, %f7414, %p2754;
	// begin inline asm
	{  cvt.rn.f16.f32 %rs4160, %f7402;}

	// end inline asm
	ld.global.u16 	%rs4168, [%rd40+1376];
	ld.global.u16 	%rs4162, [%rd41+1376];
	// begin inline asm
	{mul.f16 %rs4161,%rs4162,%rs4160;
}
	// end inline asm
	// begin inline asm
	{mul.f16 %rs4164,%rs3340,%rs4161;
}
	// end inline asm
	// begin inline asm
	{fma.rn.f16 %rs4167,%rs4168,%rs4159,%rs4164;
}
	// end inline asm
	st.shared.u16 	[%r39+1376], %rs4167;
	// begin inline asm
	{mul.f16 %rs4171,%rs4162,%rs4159;
}
	// end inline asm
	// begin inline asm
	{fma.rn.f16 %rs4174,%rs4168,%rs4160,%rs4171;
}
	// end inline asm
	st.shared.u16 	[%r39+9568], %rs4174;
	mov.u32 	%r18351, %r18995;
	mov.f32 	%f10191, %f10352;
	@%p2496 bra 	$L__BB0_713;
	setp.eq.f32 	%p2755, %f111, 0f7F800000;
	@%p2755 bra 	$L__BB0_712;
	mov.b32 	%r1173, %f109;
	shl.b32 	%r14202, %r1173, 8;
	or.b32  	%r1174, %r14202, -2147483648;
	mov.b64 	%rd8896, 0;
	mov.b32 	%r18348, 0;
	mov.u64 	%rd8894, __cudart_i2opi_f;
	mov.u64 	%rd8895, %rd10;
$L__BB0_708:
	.pragma "nounroll";
	ld.global.nc.u32 	%r14203, [%rd8894];
	mad.wide.u32 	%rd7260, %r14203, %r1174, %rd8896;
	shr.u64 	%rd8896, %rd7260, 32;
	st.local.u32 	[%rd8895], %rd7260;
	add.s32 	%r18348, %r18348, 1;
	add.s64 	%rd8895, %rd8895, 4;
	add.s64 	%rd8894, %rd8894, 4;
	setp.ne.s32 	%p2756, %r18348, 6;
	@%p2756 bra 	$L__BB0_708;
	shr.u32 	%r14204, %r1173, 23;
	st.local.u32 	[%rd10+24], %rd8896;
	and.b32  	%r1177, %r14204, 31;
	and.b32  	%r14205, %r14204, 224;
	add.s32 	%r14206, %r14205, -128;
	shr.u32 	%r14207, %r14206, 5;
	mul.wide.u32 	%rd7261, %r14207, 4;
	sub.s64 	%rd636, %rd10, %rd7261;
	ld.local.u32 	%r18349, [%rd636+24];
	ld.local.u32 	%r18350, [%rd636+20];
	setp.eq.s32 	%p2757, %r1177, 0;
	@%p2757 bra 	$L__BB0_711;
	shf.l.wrap.b32 	%r18349, %r18350, %r18349, %r1177;
	ld.local.u32 	%r14208, [%rd636+16];
	shf.l.wrap.b32 	%r18350, %r14208, %r18350, %r1177;
$L__BB0_711:
	shr.u32 	%r14209, %r18349, 30;
	shf.l.wrap.b32 	%r14210, %r18350, %r18349, 2;
	shl.b32 	%r14211, %r18350, 2;
	shr.u32 	%r14212, %r14210, 31;
	add.s32 	%r14213, %r14212, %r14209;
	neg.s32 	%r14214, %r14213;
	setp.lt.s32 	%p2758, %r1173, 0;
	selp.b32 	%r18351, %r14214, %r14213, %p2758;
	xor.b32  	%r14215, %r14210, %r1173;
	shr.s32 	%r14216, %r14210, 31;
	xor.b32  	%r14217, %r14216, %r14210;
	xor.b32  	%r14218, %r14216, %r14211;
	cvt.u64.u32 	%rd7262, %r14217;
	shl.b64 	%rd7263, %rd7262, 32;
	cvt.u64.u32 	%rd7264, %r14218;
	or.b64  	%rd7265, %rd7263, %rd7264;
	cvt.rn.f64.s64 	%fd762, %rd7265;
	mul.f64 	%fd763, %fd762, 0d3BF921FB54442D19;
	cvt.rn.f32.f64 	%f7415, %fd763;
	neg.f32 	%f7416, %f7415;
	setp.lt.s32 	%p2759, %r14215, 0;
	selp.f32 	%f10191, %f7416, %f7415, %p2759;
	bra.uni 	$L__BB0_713;
$L__BB0_712:
	mov.f32 	%f7417, 0f00000000;
	mul.rn.f32 	%f10191, %f109, %f7417;
	mov.b32 	%r18351, 0;
$L__BB0_713:
	add.s32 	%r14220, %r18351, 1;
	mul.rn.f32 	%f7419, %f10191, %f10191;
	and.b32  	%r14221, %r18351, 1;
	setp.eq.b32 	%p2761, %r14221, 1;
	selp.f32 	%f7420, %f10191, 0f3F800000, %p2761;
	fma.rn.f32 	%f7421, %f7419, %f7420, 0f00000000;
	fma.rn.f32 	%f7422, %f7419, 0f37CBAC00, 0fBAB607ED;
	selp.f32 	%f7423, 0fB94D4153, %f7422, %p2761;
	selp.f32 	%f7424, 0f3C0885E4, 0f3D2AAABB, %p2761;
	fma.rn.f32 	%f7425, %f7423, %f7419, %f7424;
	selp.f32 	%f7426, 0fBE2AAAA8, 0fBEFFFFFF, %p2761;
	fma.rn.f32 	%f7427, %f7425, %f7419, %f7426;
	fma.rn.f32 	%f7428, %f7427, %f7421, %f7420;
	and.b32  	%r14222, %r14220, 2;
	setp.eq.s32 	%p2762, %r14222, 0;
	mov.f32 	%f7429, 0f00000000;
	sub.f32 	%f7430, %f7429, %f7428;
	selp.f32 	%f7418, %f7428, %f7430, %p2762;
	// begin inline asm
	{  cvt.rn.f16.f32 %rs4178, %f7418;}

	// end inline asm
	mov.u32 	%r18355, %r18995;
	mov.f32 	%f10192, %f10352;
	@%p2496 bra 	$L__BB0_721;
	setp.eq.f32 	%p2763, %f111, 0f7F800000;
	@%p2763 bra 	$L__BB0_720;
	mov.b32 	%r1186, %f109;
	shl.b32 	%r14224, %r1186, 8;
	or.b32  	%r1187, %r14224, -2147483648;
	mov.b64 	%rd8899, 0;
	mov.b32 	%r18352, 0;
	mov.u64 	%rd8897, __cudart_i2opi_f;
	mov.u64 	%rd8898, %rd9;
$L__BB0_716:
	.pragma "nounroll";
	ld.global.nc.u32 	%r14225, [%rd8897];
	mad.wide.u32 	%rd7268, %r14225, %r1187, %rd8899;
	shr.u64 	%rd8899, %rd7268, 32;
	st.local.u32 	[%rd8898], %rd7268;
	add.s32 	%r18352, %r18352, 1;
	add.s64 	%rd8898, %rd8898, 4;
	add.s64 	%rd8897, %rd8897, 4;
	setp.ne.s32 	%p2764, %r18352, 6;
	@%p2764 bra 	$L__BB0_716;
	shr.u32 	%r14226, %r1186, 23;
	st.local.u32 	[%rd9+24], %rd8899;
	and.b32  	%r1190, %r14226, 31;
	and.b32  	%r14227, %r14226, 224;
	add.s32 	%r14228, %r14227, -128;
	shr.u32 	%r14229, %r14228, 5;
	mul.wide.u32 	%rd7269, %r14229, 4;
	sub.s64 	%rd643, %rd9, %rd7269;
	ld.local.u32 	%r18353, [%rd643+24];
	ld.local.u32 	%r18354, [%rd643+20];
	setp.eq.s32 	%p2765, %r1190, 0;
	@%p2765 bra 	$L__BB0_719;
	shf.l.wrap.b32 	%r18353, %r18354, %r18353, %r1190;
	ld.local.u32 	%r14230, [%rd643+16];
	shf.l.wrap.b32 	%r18354, %r14230, %r18354, %r1190;
$L__BB0_719:
	shr.u32 	%r14231, %r18353, 30;
	shf.l.wrap.b32 	%r14232, %r18354, %r18353, 2;
	shl.b32 	%r14233, %r18354, 2;
	shr.u32 	%r14234, %r14232, 31;
	add.s32 	%r14235, %r14234, %r14231;
	neg.s32 	%r14236, %r14235;
	setp.lt.s32 	%p2766, %r1186, 0;
	selp.b32 	%r18355, %r14236, %r14235, %p2766;
	xor.b32  	%r14237, %r14232, %r1186;
	shr.s32 	%r14238, %r14232, 31;
	xor.b32  	%r14239, %r14238, %r14232;
	xor.b32  	%r14240, %r14238, %r14233;
	cvt.u64.u32 	%rd7270, %r14239;
	shl.b64 	%rd7271, %rd7270, 32;
	cvt.u64.u32 	%rd7272, %r14240;
	or.b64  	%rd7273, %rd7271, %rd7272;
	cvt.rn.f64.s64 	%fd764, %rd7273;
	mul.f64 	%fd765, %fd764, 0d3BF921FB54442D19;
	cvt.rn.f32.f64 	%f7431, %fd765;
	neg.f32 	%f7432, %f7431;
	setp.lt.s32 	%p2767, %r14237, 0;
	selp.f32 	%f10192, %f7432, %f7431, %p2767;
	bra.uni 	$L__BB0_721;
$L__BB0_720:
	mov.f32 	%f7433, 0f00000000;
	mul.rn.f32 	%f10192, %f109, %f7433;
	mov.b32 	%r18355, 0;
$L__BB0_721:
	mul.rn.f32 	%f7435, %f10192, %f10192;
	and.b32  	%r14242, %r18355, 1;
	setp.eq.b32 	%p2769, %r14242, 1;
	selp.f32 	%f7436, 0f3F800000, %f10192, %p2769;
	fma.rn.f32 	%f7437, %f7435, %f7436, 0f00000000;
	fma.rn.f32 	%f7438, %f7435, 0f37CBAC00, 0fBAB607ED;
	selp.f32 	%f7439, %f7438, 0fB94D4153, %p2769;
	selp.f32 	%f7440, 0f3D2AAABB, 0f3C0885E4, %p2769;
	fma.rn.f32 	%f7441, %f7439, %f7435, %f7440;
	selp.f32 	%f7442, 0fBEFFFFFF, 0fBE2AAAA8, %p2769;
	fma.rn.f32 	%f7443, %f7441, %f7435, %f7442;
	fma.rn.f32 	%f7444, %f7443, %f7437, %f7436;
	and.b32  	%r14243, %r18355, 2;
	setp.eq.s32 	%p2770, %r14243, 0;
	mov.f32 	%f7445, 0f00000000;
	sub.f32 	%f7446, %f7445, %f7444;
	selp.f32 	%f7434, %f7444, %f7446, %p2770;
	// begin inline asm
	{  cvt.rn.f16.f32 %rs4179, %f7434;}

	// end inline asm
	ld.global.u16 	%rs4187, [%rd40+1408];
	ld.global.u16 	%rs4181, [%rd41+1408];
	// begin inline asm
	{mul.f16 %rs4180,%rs4181,%rs4179;
}
	// end inline asm
	// begin inline asm
	{mul.f16 %rs4183,%rs3340,%rs4180;
}
	// end inline asm
	// begin inline asm
	{fma.rn.f16 %rs4186,%rs4187,%rs4178,%rs4183;
}
	// end inline asm
	st.shared.u16 	[%r39+1408], %rs4186;
	// begin inline asm
	{mul.f16 %rs4190,%rs4181,%rs4178;
}
	// end inline asm
	// begin inline asm
	{fma.rn.f16 %rs4193,%rs4187,%rs4179,%rs4190;
}
	// end inline asm
	st.shared.u16 	[%r39+9600], %rs4193;
	mov.u32 	%r18359, %r19003;
	mov.f32 	%f10193, %f10354;
	@%p2512 bra 	$L__BB0_729;
	setp.eq.f32 	%p2771, %f120, 0f7F800000;
	@%p2771 bra 	$L__BB0_728;
	mov.b32 	%r1199, %f118;
	shl.b32 	%r14245, %r1199, 8;
	or.b32  	%r1200, %r14245, -2147483648;
	mov.b64 	%rd8902, 0;
	mov.b32 	%r18356, 0;
	mov.u64 	%rd8900, __cudart_i2opi_f;
	mov.u64 	%rd8901, %rd10;
$L__BB0_724:
	.pragma "nounroll";
	ld.global.nc.u32 	%r14246, [%rd8900];
	mad.wide.u32 	%rd7276, %r14246, %r1200, %rd8902;
	shr.u64 	%rd8902, %rd7276, 32;
	st.local.u32 	[%rd8901], %rd7276;
	add.s32 	%r18356, %r18356, 1;
	add.s64 	%rd8901, %rd8901, 4;
	add.s64 	%rd8900, %rd8900, 4;
	setp.ne.s32 	%p2772, %r18356, 6;
	@%p2772 bra 	$L__BB0_724;
	shr.u32 	%r14247, %r1199, 23;
	st.local.u32 	[%rd10+24], %rd8902;
	and.b32  	%r1203, %r14247, 31;
	and.b32  	%r14248, %r14247, 224;
	add.s32 	%r14249, %r14248, -128;
	shr.u32 	%r14250, %r14249, 5;
	mul.wide.u32 	%rd7277, %r14250, 4;
	sub.s64 	%rd650, %rd10, %rd7277;
	ld.local.u32 	%r18357, [%rd650+24];
	ld.local.u32 	%r18358, [%rd650+20];
	setp.eq.s32 	%p2773, %r1203, 0;
	@%p2773 bra 	$L__BB0_727;
	shf.l.wrap.b32 	%r18357, %r18358, %r18357, %r1203;
	ld.local.u32 	%r14251, [%rd650+16];
	shf.l.wrap.b32 	%r18358, %r14251, %r18358, %r1203;
$L__BB0_727:
	shr.u32 	%r14252, %r18357, 30;
	shf.l.wrap.b32 	%r14253, %r18358, %r18357, 2;
	shl.b32 	%r14254, %r18358, 2;
	shr.u32 	%r14255, %r14253, 31;
	add.s32 	%r14256, %r14255, %r14252;
	neg.s32 	%r14257, %r14256;
	setp.lt.s32 	%p2774, %r1199, 0;
	selp.b32 	%r18359, %r14257, %r14256, %p2774;
	xor.b32  	%r14258, %r14253, %r1199;
	shr.s32 	%r14259, %r14253, 31;
	xor.b32  	%r14260, %r14259, %r14253;
	xor.b32  	%r14261, %r14259, %r14254;
	cvt.u64.u32 	%rd7278, %r14260;
	shl.b64 	%rd7279, %rd7278, 32;
	cvt.u64.u32 	%rd7280, %r14261;
	or.b64  	%rd7281, %rd7279, %rd7280;
	cvt.rn.f64.s64 	%fd766, %rd7281;
	mul.f64 	%fd767, %fd766, 0d3BF921FB54442D19;
	cvt.rn.f32.f64 	%f7447, %fd767;
	neg.f32 	%f7448, %f7447;
	setp.lt.s32 	%p2775, %r14258, 0;
	selp.f32 	%f10193, %f7448, %f7447, %p2775;
	bra.uni 	$L__BB0_729;
$L__BB0_728:
	mov.f32 	%f7449, 0f00000000;
	mul.rn.f32 	%f10193, %f118, %f7449;
	mov.b32 	%r18359, 0;
$L__BB0_729:
	add.s32 	%r14263, %r18359, 1;
	mul.rn.f32 	%f7451, %f10193, %f10193;
	and.b32  	%r14264, %r18359, 1;
	setp.eq.b32 	%p2777, %r14264, 1;
	selp.f32 	%f7452, %f10193, 0f3F800000, %p2777;
	fma.rn.f32 	%f7453, %f7451, %f7452, 0f00000000;
	fma.rn.f32 	%f7454, %f7451, 0f37CBAC00, 0fBAB607ED;
	selp.f32 	%f7455, 0fB94D4153, %f7454, %p2777;
	selp.f32 	%f7456, 0f3C0885E4, 0f3D2AAABB, %p2777;
	fma.rn.f32 	%f7457, %f7455, %f7451, %f7456;
	selp.f32 	%f7458, 0fBE2AAAA8, 0fBEFFFFFF, %p2777;
	fma.rn.f32 	%f7459, %f7457, %f7451, %f7458;
	fma.rn.f32 	%f7460, %f7459, %f7453, %f7452;
	and.b32  	%r14265, %r14263, 2;
	setp.eq.s32 	%p2778, %r14265, 0;
	mov.f32 	%f7461, 0f00000000;
	sub.f32 	%f7462, %f7461, %f7460;
	selp.f32 	%f7450, %f7460, %f7462, %p2778;
	// begin inline asm
	{  cvt.rn.f16.f32 %rs4197, %f7450;}

	// end inline asm
	mov.u32 	%r18363, %r19003;
	mov.f32 	%f10194, %f10354;
	@%p2512 bra 	$L__BB0_737;
	setp.eq.f32 	%p2779, %f120, 0f7F800000;
	@%p2779 bra 	$L__BB0_736;
	mov.b32 	%r1212, %f118;
	shl.b32 	%r14267, %r1212, 8;
	or.b32  	%r1213, %r14267, -2147483648;
	mov.b64 	%rd8905, 0;
	mov.b32 	%r18360, 0;
	mov.u64 	%rd8903, __cudart_i2opi_f;
	mov.u64 	%rd8904, %rd9;
$L__BB0_732:
	.pragma "nounroll";
	ld.global.nc.u32 	%r14268, [%rd8903];
	mad.wide.u32 	%rd7284, %r14268, %r1213, %rd8905;
	shr.u64 	%rd8905, %rd7284, 32;
	st.local.u32 	[%rd8904], %rd7284;
	add.s32 	%r18360, %r18360, 1;
	add.s64 	%rd8904, %rd8904, 4;
	add.s64 	%rd8903, %rd8903, 4;
	setp.ne.s32 	%p2780, %r18360, 6;
	@%p2780 bra 	$L__BB0_732;
	shr.u32 	%r14269, %r1212, 23;
	st.local.u32 	[%rd9+24], %rd8905;
	and.b32  	%r1216, %r14269, 31;
	and.b32  	%r14270, %r14269, 224;
	add.s32 	%r14271, %r14270, -128;
	shr.u32 	%r14272, %r14271, 5;
	mul.wide.u32 	%rd7285, %r14272, 4;
	sub.s64 	%rd657, %rd9, %rd7285;
	ld.local.u32 	%r18361, [%rd657+24];
	ld.local.u32 	%r18362, [%rd657+20];
	setp.eq.s32 	%p2781, %r1216, 0;
	@%p2781 bra 	$L__BB0_735;
	shf.l.wrap.b32 	%r18361, %r18362, %r18361, %r1216;
	ld.local.u32 	%r14273, [%rd657+16];
	shf.l.wrap.b32 	%r18362, %r14273, %r18362, %r1216;
$L__BB0_735:
	shr.u32 	%r14274, %r18361, 30;
	shf.l.wrap.b32 	%r14275, %r18362, %r18361, 2;
	shl.b32 	%r14276, %r18362, 2;
	shr.u32 	%r14277, %r14275, 31;
	add.s32 	%r14278, %r14277, %r14274;
	neg.s32 	%r14279, %r14278;
	setp.lt.s32 	%p2782, %r1212, 0;
	selp.b32 	%r18363, %r14279, %r14278, %p2782;
	xor.b32  	%r14280, %r14275, %r1212;
	shr.s32 	%r14281, %r14275, 31;
	xor.b32  	%r14282, %r14281, %r14275;
	xor.b32  	%r14283, %r14281, %r14276;
	cvt.u64.u32 	%rd7286, %r14282;
	shl.b64 	%rd7287, %rd7286, 32;
	cvt.u64.u32 	%rd7288, %r14283;
	or.b64  	%rd7289, %rd7287, %rd7288;
	cvt.rn.f64.s64 	%fd768, %rd7289;
	mul.f64 	%fd769, %fd768, 0d3BF921FB54442D19;
	cvt.rn.f32.f64 	%f7463, %fd769;
	neg.f32 	%f7464, %f7463;
	setp.lt.s32 	%p2783, %r14280, 0;
	selp.f32 	%f10194, %f7464, %f7463, %p2783;
	bra.uni 	$L__BB0_737;
$L__BB0_736:
	mov.f32 	%f7465, 0f00000000;
	mul.rn.f32 	%f10194, %f118, %f7465;
	mov.b32 	%r18363, 0;
$L__BB0_737:
	mul.rn.f32 	%f7467, %f10194, %f10194;
	and.b32  	%r14285, %r18363, 1;
	setp.eq.b32 	%p2785, %r14285, 1;
	selp.f32 	%f7468, 0f3F800000, %f10194, %p2785;
	fma.rn.f32 	%f7469, %f7467, %f7468, 0f00000000;
	fma.rn.f32 	%f7470, %f7467, 0f37CBAC00, 0fBAB607ED;
	selp.f32 	%f7471, %f7470, 0fB94D4153, %p2785;
	selp.f32 	%f7472, 0f3D2AAABB, 0f3C0885E4, %p2785;
	fma.rn.f32 	%f7473, %f7471, %f7467, %f7472;
	selp.f32 	%f7474, 0fBEFFFFFF, 0fBE2AAAA8, %p2785;
	fma.rn.f32 	%f7475, %f7473, %f7467, %f7474;
	fma.rn.f32 	%f7476, %f7475, %f7469, %f7468;
	and.b32  	%r14286, %r18363, 2;
	setp.eq.s32 	%p2786, %r14286, 0;
	mov.f32 	%f7477, 0f00000000;
	sub.f32 	%f7478, %f7477, %f7476;
	selp.f32 	%f7466, %f7476, %f7478, %p2786;
	// begin inline asm
	{  cvt.rn.f16.f32 %rs4198, %f7466;}

	// end inline asm
	ld.global.u16 	%rs4206, [%rd40+1440];
	ld.global.u16 	%rs4200, [%rd41+1440];
	// begin inline asm
	{mul.f16 %rs4199,%rs4200,%rs4198;
}
	// end inline asm
	// begin inline asm
	{mul.f16 %rs4202,%rs3340,%rs4199;
}
	// end inline asm
	// begin inline asm
	{fma.rn.f16 %rs4205,%rs4206,%rs4197,%rs4202;
}
	// end inline asm
	st.shared.u16 	[%r39+1440], %rs4205;
	// begin inline asm
	{mul.f16 %rs4209,%rs4200,%rs4197;
}
	// end inline asm
	// begin inline asm
	{fma.rn.f16 %rs4212,%rs4206,%rs4198,%rs4209;
}
	// end inline asm
	st.shared.u16 	[%r39+9632], %rs4212;
	mov.u32 	%r18367, %r19011;
	mov.f32 	%f10195, %f10356;
	@%p2528 bra 	$L__BB0_745;
	setp.eq.f32 	%p2787, %f129, 0f7F800000;
	@%p2787 bra 	$L__BB0_744;
	mov.b32 	%r1225, %f127;
	shl.b32 	%r14288, %r1225, 8;
	or.b32  	%r1226, %r14288, -2147483648;
	mov.b64 	%rd8908, 0;
	mov.b32 	%r18364, 0;
	mov.u64 	%rd8906, __cudart_i2opi_f;
	mov.u64 	%rd8907, %rd10;
$L__BB0_740:
	.pragma "nounroll";
	ld.global.nc.u32 	%r14289, [%rd8906];
	mad.wide.u32 	%rd7292, %r14289, %r1226, %rd8908;
	shr.u64 	%rd8908, %rd7292, 32;
	st.local.u32 	[%rd8907], %rd7292;
	add.s32 	%r18364, %r18364, 1;
	add.s64 	%rd8907, %rd8907, 4;
	add.s64 	%rd8906, %rd8906, 4;
	setp.ne.s32 	%p2788, %r18364, 6;
	@%p2788 bra 	$L__BB0_740;
	shr.u32 	%r14290, %r1225, 23;
	st.local.u32 	[%rd10+24], %rd8908;
	and.b32  	%r1229, %r14290, 31;
	and.b32  	%r14291, %r14290, 224;
	add.s32 	%r14292, %r14291, -128;
	shr.u32 	%r14293, %r14292, 5;
	mul.wide.u32 	%rd7293, %r14293, 4;
	sub.s64 	%rd664, %rd10, %rd7293;
	ld.local.u32 	%r18365, [%rd664+24];
	ld.local.u32 	%r18366, [%rd664+20];
	setp.eq.s32 	%p2789, %r1229, 0;
	@%p2789 bra 	$L__BB0_743;
	shf.l.wrap.b32 	%r18365, %r18366, %r18365, %r1229;
	ld.local.u32 	%r14294, [%rd664+16];
	shf.l.wrap.b32 	%r18366, %r14294, %r18366, %r1229;
$L__BB0_743:
	shr.u32 	%r14295, %r18365, 30;
	shf.l.wrap.b32 	%r14296, %r18366, %r18365, 2;
	shl.b32 	%r14297, %r18366, 2;
	shr.u32 	%r14298, %r14296, 31;
	add.s32 	%r14299, %r14298, %r14295;
	neg.s32 	%r14300, %r14299;
	setp.lt.s32 	%p2790, %r1225, 0;
	selp.b32 	%r18367, %r14300, %r14299, %p2790;
	xor.b32  	%r14301, %r14296, %r1225;
	shr.s32 	%r14302, %r14296, 31;
	xor.b32  	%r14303, %r14302, %r14296;
	xor.b32  	%r14304, %r14302, %r14297;
	cvt.u64.u32 	%rd7294, %r14303;
	shl.b64 	%rd7295, %rd7294, 32;
	cvt.u64.u32 	%rd7296, %r14304;
	or.b64  	%rd7297, %rd7295, %rd7296;
	cvt.rn.f64.s64 	%fd770, %rd7297;
	mul.f64 	%fd771, %fd770, 0d3BF921FB54442D19;
	cvt.rn.f32.f64 	%f7479, %fd771;
	neg.f32 	%f7480, %f7479;
	setp.lt.s32 	%p2791, %r14301, 0;
	selp.f32 	%f10195, %f7480, %f7479, %p2791;
	bra.uni 	$L__BB0_745;
$L__BB0_744:
	mov.f32 	%f7481, 0f00000000;
	mul.rn.f32 	%f10195, %f127, %f7481;
	mov.b32 	%r18367, 0;
$L__BB0_745:
	setp.ltu.f32 	%p2792, %f129, 0f47CE4780;
	add.s32 	%r14306, %r18367, 1;
	mul.rn.f32 	%f7483, %f10195, %f10195;
	and.b32  	%r14307, %r18367, 1;
	setp.eq.b32 	%p2793, %r14307, 1;
	selp.f32 	%f7484, %f10195, 0f3F800000, %p2793;
	fma.rn.f32 	%f7485, %f7483, %f7484, 0f00000000;
	fma.rn.f32 	%f7486, %f7483, 0f37CBAC00, 0fBAB607ED;
	selp.f32 	%f7487, 0fB94D4153, %f7486, %p2793;
	selp.f32 	%f7488, 0f3C0885E4, 0f3D2AAABB, %p2793;
	fma.rn.f32 	%f7489, %f7487, %f7483, %f7488;
	selp.f32 	%f7490, 0fBE2AAAA8, 0fBEFFFFFF, %p2793;
	fma.rn.f32 	%f7491, %f7489, %f7483, %f7490;
	fma.rn.f32 	%f7492, %f7491, %f7485, %f7484;
	and.b32  	%r14308, %r14306, 2;
	setp.eq.s32 	%p2794, %r14308, 0;
	mov.f32 	%f7493, 0f00000000;
	sub.f32 	%f7494, %f7493, %f7492;
	selp.f32 	%f7482, %f7492, %f7494, %p2794;
	// begin inline asm
	{  cvt.rn.f16.f32 %rs4216, %f7482;}

	// end inline asm
	mov.u32 	%r18371, %r19011;
	mov.f32 	%f10196, %f10356;
	@%p2792 bra 	$L__BB0_753;
	setp.eq.f32 	%p2795, %f129, 0f7F800000;
	@%p2795 bra 	$L__BB0_752;
	mov.b32 	%r1238, %f127;
	shl.b32 	%r14310, %r1238, 8;
	or.b32  	%r1239, %r14310, -2147483648;
	mov.b64 	%rd8911, 0;
	mov.b32 	%r18368, 0;
	mov.u64 	%rd8909, __cudart_i2opi_f;
	mov.u64 	%rd8910, %rd9;
$L__BB0_748:
	.pragma "nounroll";
	ld.global.nc.u32 	%r14311, [%rd8909];
	mad.wide.u32 	%rd7300, %r14311, %r1239, %rd8911;
	shr.u64 	%rd8911, %rd7300, 32;
	st.local.u32 	[%rd8910], %rd7300;
	add.s32 	%r18368, %r18368, 1;
	add.s64 	%rd8910, %rd8910, 4;
	add.s64 	%rd8909, %rd8909, 4;
	setp.ne.s32 	%p2796, %r18368, 6;
	@%p2796 bra 	$L__BB0_748;
	shr.u32 	%r14312, %r1238, 23;
	st.local.u32 	[%rd9+24], %rd8911;
	and.b32  	%r1242, %r14312, 31;
	and.b32  	%r14313, %r14312, 224;
	add.s32 	%r14314, %r14313, -128;
	shr.u32 	%r14315, %r14314, 5;
	mul.wide.u32 	%rd7301, %r14315, 4;
	sub.s64 	%rd671, %rd9, %rd7301;
	ld.local.u32 	%r18369, [%rd671+24];
	ld.local.u32 	%r18370, [%rd671+20];
	setp.eq.s32 	%p2797, %r1242, 0;
	@%p2797 bra 	$L__BB0_751;
	shf.l.wrap.b32 	%r18369, %r18370, %r18369, %r1242;
	ld.local.u32 	%r14316, [%rd671+16];
	shf.l.wrap.b32 	%r18370, %r14316, %r18370, %r1242;
$L__BB0_751:
	shr.u32 	%r14317, %r18369, 30;
	shf.l.wrap.b32 	%r14318, %r18370, %r18369, 2;
	shl.b32 	%r14319, %r18370, 2;
	shr.u32 	%r14320, %r14318, 31;
	add.s32 	%r14321, %r14320, %r14317;
	neg.s32 	%r14322, %r14321;
	setp.lt.s32 	%p2798, %r1238, 0;
	selp.b32 	%r18371, %r14322, %r14321, %p2798;
	xor.b32  	%r14323, %r14318, %r1238;
	shr.s32 	%r14324, %r14318, 31;
	xor.b32  	%r14325, %r14324, %r14318;
	xor.b32  	%r14326, %r14324, %r14319;
	cvt.u64.u32 	%rd7302, %r14325;
	shl.b64 	%rd7303, %rd7302, 32;
	cvt.u64.u32 	%rd7304, %r14326;
	or.b64  	%rd7305, %rd7303, %rd7304;
	cvt.rn.f64.s64 	%fd772, %rd7305;
	mul.f64 	%fd773, %fd772, 0d3BF921FB54442D19;
	cvt.rn.f32.f64 	%f7495, %fd773;
	neg.f32 	%f7496, %f7495;
	setp.lt.s32 	%p2799, %r14323, 0;
	selp.f32 	%f10196, %f7496, %f7495, %p2799;
	bra.uni 	$L__BB0_753;
$L__BB0_752:
	mov.f32 	%f7497, 0f00000000;
	mul.rn.f32 	%f10196, %f127, %f7497;
	mov.b32 	%r18371, 0;
$L__BB0_753:
	setp.ltu.f32 	%p2800, %f138, 0f47CE4780;
	mul.rn.f32 	%f7499, %f10196, %f10196;
	and.b32  	%r14328, %r18371, 1;
	setp.eq.b32 	%p2801, %r14328, 1;
	selp.f32 	%f7500, 0f3F800000, %f10196, %p2801;
	fma.rn.f32 	%f7501, %f7499, %f7500, 0f00000000;
	fma.rn.f32 	%f7502, %f7499, 0f37CBAC00, 0fBAB607ED;
	selp.f32 	%f7503, %f7502, 0fB94D4153, %p2801;
	selp.f32 	%f7504, 0f3D2AAABB, 0f3C0885E4, %p2801;
	fma.rn.f32 	%f7505, %f7503, %f7499, %f7504;
	selp.f32 	%f7506, 0fBEFFFFFF, 0fBE2AAAA8, %p2801;
	fma.rn.f32 	%f7507, %f7505, %f7499, %f7506;
	fma.rn.f32 	%f7508, %f7507, %f7501, %f7500;
	and.b32  	%r14329, %r18371, 2;
	setp.eq.s32 	%p2802, %r14329, 0;
	mov.f32 	%f7509, 0f00000000;
	sub.f32 	%f7510, %f7509, %f7508;
	selp.f32 	%f7498, %f7508, %f7510, %p2802;
	// begin inline asm
	{  cvt.rn.f16.f32 %rs4217, %f7498;}

	// end inline asm
	ld.global.u16 	%rs4225, [%rd40+1472];
	ld.global.u16 	%rs4219, [%rd41+1472];
	// begin inline asm
	{mul.f16 %rs4218,%rs4219,%rs4217;
}
	// end inline asm
	// begin inline asm
	{mul.f16 %rs4221,%rs3340,%rs4218;
}
	// end inline asm
	// begin inline asm
	{fma.rn.f16 %rs4224,%rs4225,%rs4216,%rs4221;
}
	// end inline asm
	st.shared.u16 	[%r39+1472], %rs4224;
	// begin inline asm
	{mul.f16 %rs4228,%rs4219,%rs4216;
}
	// end inline asm
	// begin inline asm
	{fma.rn.f16 %rs4231,%rs4225,%rs4217,%rs4228;
}
	// end inline asm
	st.shared.u16 	[%r39+9664], %rs4231;
	mov.u32 	%r18375, %r19019;
	mov.f32 	%f10197, %f10358;
	@%p2800 bra 	$L__BB0_761;
	setp.eq.f32 	%p2803, %f138, 0f7F800000;
	@%p2803 bra 	$L__BB0_760;
	mov.b32 	%r1251, %f136;
	shl.b32 	%r14331, %r1251, 8;
	or.b32  	%r1252, %r14331, -2147483648;
	mov.b64 	%rd8914, 0;
	mov.b32 	%r18372, 0;
	mov.u64 	%rd8912, __cudart_i2opi_f;
	mov.u64 	%rd8913, %rd10;
$L__BB0_756:
	.pragma "nounroll";
	ld.global.nc.u32 	%r14332, [%rd8912];
	mad.wide.u32 	%rd7308, %r14332, %r1252, %rd8914;
	shr.u64 	%rd8914, %rd7308, 32;
	st.local.u32 	[%rd8913], %rd7308;
	add.s32 	%r18372, %r18372, 1;
	add.s64 	%rd8913, %rd8913, 4;
	add.s64 	%rd8912, %rd8912, 4;
	setp.ne.s32 	%p2804, %r18372, 6;
	@%p2804 bra 	$L__BB0_756;
	shr.u32 	%r14333, %r1251, 23;
	st.local.u32 	[%rd10+24], %rd8914;
	and.b32  	%r1255, %r14333, 31;
	and.b32  	%r14334, %r14333, 224;
	add.s32 	%r14335, %r14334, -128;
	shr.u32 	%r14336, %r14335, 5;
	mul.wide.u32 	%rd7309, %r14336, 4;
	sub.s64 	%rd678, %rd10, %rd7309;
	ld.local.u32 	%r18373, [%rd678+24];
	ld.local.u32 	%r18374, [%rd678+20];
	setp.eq.s32 	%p2805, %r1255, 0;
	@%p2805 bra 	$L__BB0_759;
	shf.l.wrap.b32 	%r18373, %r18374, %r18373, %r1255;
	ld.local.u32 	%r14337, [%rd678+16];
	shf.l.wrap.b32 	%r18374, %r14337, %r18374, %r1255;
$L__BB0_759:
	shr.u32 	%r14338, %r18373, 30;
	shf.l.wrap.b32 	%r14339, %r18374, %r18373, 2;
	shl.b32 	%r14340, %r18374, 2;
	shr.u32 	%r14341, %r14339, 31;
	add.s32 	%r14342, %r14341, %r14338;
	neg.s32 	%r14343, %r14342;
	setp.lt.s32 	%p2806, %r1251, 0;
	selp.b32 	%r18375, %r14343, %r14342, %p2806;
	xor.b32  	%r14344, %r14339, %r1251;
	shr.s32 	%r14345, %r14339, 31;
	xor.b32  	%r14346, %r14345, %r14339;
	xor.b32  	%r14347, %r14345, %r14340;
	cvt.u64.u32 	%rd7310, %r14346;
	shl.b64 	%rd7311, %rd7310, 32;
	cvt.u64.u32 	%rd7312, %r14347;
	or.b64  	%rd7313, %rd7311, %rd7312;
	cvt.rn.f64.s64 	%fd774, %rd7313;
	mul.f64 	%fd775, %fd774, 0d3BF921FB54442D19;
	cvt.rn.f32.f64 	%f7511, %fd775;
	neg.f32 	%f7512, %f7511;
	setp.lt.s32 	%p2807, %r14344, 0;
	selp.f32 	%f10197, %f7512, %f7511, %p2807;
	bra.uni 	$L__BB0_761;
$L__BB0_760:
	mov.f32 	%f7513, 0f00000000;
	mul.rn.f32 	%f10197, %f136, %f7513;
	mov.b32 	%r18375, 0;
$L__BB0_761:
	add.s32 	%r14349, %r18375, 1;
	mul.rn.f32 	%f7515, %f10197, %f10197;
	and.b32  	%r14350, %r18375, 1;
	setp.eq.b32 	%p2809, %r14350, 1;
	selp.f32 	%f7516, %f10197, 0f3F800000, %p2809;
	fma.rn.f32 	%f7517, %f7515, %f7516, 0f00000000;
	fma.rn.f32 	%f7518, %f7515, 0f37CBAC00, 0fBAB607ED;
	selp.f32 	%f7519, 0fB94D4153, %f7518, %p2809;
	selp.f32 	%f7520, 0f3C0885E4, 0f3D2AAABB, %p2809;
	fma.rn.f32 	%f7521, %f7519, %f7515, %f7520;
	selp.f32 	%f7522, 0fBE2AAAA8, 0fBEFFFFFF, %p2809;
	fma.rn.f32 	%f7523, %f7521, %f7515, %f7522;
	fma.rn.f32 	%f7524, %f7523, %f7517, %f7516;
	and.b32  	%r14351, %r14349, 2;
	setp.eq.s32 	%p2810, %r14351, 0;
	mov.f32 	%f7525, 0f00000000;
	sub.f32 	%f7526, %f7525, %f7524;
	selp.f32 	%f7514, %f7524, %f7526, %p2810;
	// begin inline asm
	{  cvt.rn.f16.f32 %rs4235, %f7514;}

	// end inline asm
	mov.u32 	%r18379, %r19019;
	mov.f32 	%f10198, %f10358;
	@%p2800 bra 	$L__BB0_769;
	setp.eq.f32 	%p2811, %f138, 0f7F800000;
	@%p2811 bra 	$L__BB0_768;
	mov.b32 	%r1264, %f136;
	shl.b32 	%r14353, %r1264, 8;
	or.b32  	%r1265, %r14353, -2147483648;
	mov.b64 	%rd8917, 0;
	mov.b32 	%r18376, 0;
	mov.u64 	%rd8915, __cudart_i2opi_f;
	mov.u64 	%rd8916, %rd9;
$L__BB0_764:
	.pragma "nounroll";
	ld.global.nc.u32 	%r14354, [%rd8915];
	mad.wide.u32 	%rd7316, %r14354, %r1265, %rd8917;
	shr.u64 	%rd8917, %rd7316, 32;
	st.local.u32 	[%rd8916], %rd7316;
	add.s32 	%r18376, %r18376, 1;
	add.s64 	%rd8916, %rd8916, 4;
	add.s64 	%rd8915, %rd8915, 4;
	setp.ne.s32 	%p2812, %r18376, 6;
	@%p2812 bra 	$L__BB0_764;
	shr.u32 	%r14355, %r1264, 23;
	st.local.u32 	[%rd9+24], %rd8917;
	and.b32  	%r1268, %r14355, 31;
	and.b32  	%r14356, %r14355, 224;
	add.s32 	%r14357, %r14356, -128;
	shr.u32 	%r14358, %r14357, 5;
	mul.wide.u32 	%rd7317, %r14358, 4;
	sub.s64 	%rd685, %rd9, %rd7317;
	ld.local.u32 	%r18377, [%rd685+24];
	ld.local.u32 	%r18378, [%rd685+20];
	setp.eq.s32 	%p2813, %r1268, 0;
	@%p2813 bra 	$L__BB0_767;
	shf.l.wrap.b32 	%r18377, %r18378, %r18377, %r1268;
	ld.local.u32 	%r14359, [%rd685+16];
	shf.l.wrap.b32 	%r18378, %r14359, %r18378, %r1268;
$L__BB0_767:
	shr.u32 	%r14360, %r18377, 30;
	shf.l.wrap.b32 	%r14361, %r18378, %r18377, 2;
	shl.b32 	%r14362, %r18378, 2;
	shr.u32 	%r14363, %r14361, 31;
	add.s32 	%r14364, %r14363, %r14360;
	neg.s32 	%r14365, %r14364;
	setp.lt.s32 	%p2814, %r1264, 0;
	selp.b32 	%r18379, %r14365, %r14364, %p2814;
	xor.b32  	%r14366, %r14361, %r1264;
	shr.s32 	%r14367, %r14361, 31;
	xor.b32  	%r14368, %r14367, %r14361;
	xor.b32  	%r14369, %r14367, %r14362;
	cvt.u64.u32 	%rd7318, %r14368;
	shl.b64 	%rd7319, %rd7318, 32;
	cvt.u64.u32 	%rd7320, %r14369;
	or.b64  	%rd7321, %rd7319, %rd7320;
	cvt.rn.f64.s64 	%fd776, %rd7321;
	mul.f64 	%fd777, %fd776, 0d3BF921FB54442D19;
	cvt.rn.f32.f64 	%f7527, %fd777;
	neg.f32 	%f7528, %f7527;
	setp.lt.s32 	%p2815, %r14366, 0;
	selp.f32 	%f10198, %f7528, %f7527, %p2815;
	bra.uni 	$L__BB0_769;
$L__BB0_768:
	mov.f32 	%f7529, 0f00000000;
	mul.rn.f32 	%f10198, %f136, %f7529;
	mov.b32 	%r18379, 0;
$L__BB0_769:
	setp.ltu.f32 	%p2816, %f3, 0f47CE4780;
	mul.rn.f32 	%f7531, %f10198, %f10198;
	and.b32  	%r14371, %r18379, 1;
	setp.eq.b32 	%p2817, %r14371, 1;
	selp.f32 	%f7532, 0f3F800000, %f10198, %p2817;
	fma.rn.f32 	%f7533, %f7531, %f7532, 0f00000000;
	fma.rn.f32 	%f7534, %f7531, 0f37CBAC00, 0fBAB607ED;
	selp.f32 	%f7535, %f7534, 0fB94D4153, %p2817;
	selp.f32 	%f7536, 0f3D2AAABB, 0f3C0885E4, %p2817;
	fma.rn.f32 	%f7537, %f7535, %f7531, %f7536;
	selp.f32 	%f7538, 0fBEFFFFFF, 0fBE2AAAA8, %p2817;
	fma.rn.f32 	%f7539, %f7537, %f7531, %f7538;
	fma.rn.f32 	%f7540, %f7539, %f7533, %f7532;
	and.b32  	%r14372, %r18379, 2;
	setp.eq.s32 	%p2818, %r14372, 0;
	mov.f32 	%f7541, 0f00000000;
	sub.f32 	%f7542, %f7541, %f7540;
	selp.f32 	%f7530, %f7540, %f7542, %p2818;
	// begin inline asm
	{  cvt.rn.f16.f32 %rs4236, %f7530;}

	// end inline asm
	ld.global.u16 	%rs4244, [%rd40+1504];
	ld.global.u16 	%rs4238, [%rd41+1504];
	// begin inline asm
	{mul.f16 %rs4237,%rs4238,%rs4236;
}
	// end inline asm
	// begin inline asm
	{mul.f16 %rs4240,%rs3340,%rs4237;
}
	// end inline asm
	// begin inline asm
	{fma.rn.f16 %rs4243,%rs4244,%rs4235,%rs4240;
}
	// end inline asm
	st.shared.u16 	[%r39+1504], %rs4243;
	// begin inline asm
	{mul.f16 %rs4247,%rs4238,%rs4235;
}
	// end inline asm
	// begin inline asm
	{fma.rn.f16 %rs4250,%rs4244,%rs4236,%rs4247;
}
	// end inline asm
	st.shared.u16 	[%r39+9696], %rs4250;
	mov.u32 	%r18383, %r18899;
	mov.f32 	%f10199, %f10328;
	@%p2816 bra 	$L__BB0_777;
	setp.eq.f32 	%p2819, %f3, 0f7F800000;
	@%p2819 bra 	$L__BB0_776;
	mov.b32 	%r1277, %f1;
	shl.b32 	%r14374, %r1277, 8;
	or.b32  	%r1278, %r14374, -2147483648;
	mov.b64 	%rd8920, 0;
	mov.b32 	%r18380, 0;
	mov.u64 	%rd8918, __cudart_i2opi_f;
	mov.u64 	%rd8919, %rd10;
$L__BB0_772:
	.pragma "nounroll";
	ld.global.nc.u32 	%r14375, [%rd8918];
	mad.wide.u32 	%rd7324, %r14375, %r1278, %rd8920;
	shr.u64 	%rd8920, %rd7324, 32;
	st.local.u32 	[%rd8919], %rd7324;
	add.s32 	%r18380, %r18380, 1;
	add.s64 	%rd8919, %rd8919, 4;
	add.s64 	%rd8918, %rd8918, 4;
	setp.ne.s32 	%p2820, %r18380, 6;
	@%p2820 bra 	$L__BB0_772;
	shr.u32 	%r14376, %r1277, 23;
	st.local.u32 	[%rd10+24], %rd8920;
	and.b32  	%r1281, %r14376, 31;
	and.b32  	%r14377, %r14376, 224;
	add.s32 	%r14378, %r14377, -128;
	shr.u32 	%r14379, %r14378, 5;
	mul.wide.u32 	%rd7325, %r14379, 4;
	sub.s64 	%rd692, %rd10, %rd7325;
	ld.local.u32 	%r18381, [%rd692+24];
	ld.local.u32 	%r18382, [%rd692+20];
	setp.eq.s32 	%p2821, %r1281, 0;
	@%p2821 bra 	$L__BB0_775;
	shf.l.wrap.b32 	%r18381, %r18382, %r18381, %r1281;
	ld.local.u32 	%r14380, [%rd692+16];
	shf.l.wrap.b32 	%r18382, %r14380, %r18382, %r1281;
$L__BB0_775:
	shr.u32 	%r14381, %r18381, 30;
	shf.l.wrap.b32 	%r14382, %r18382, %r18381, 2;
	shl.b32 	%r14383, %r18382, 2;
	shr.u32 	%r14384, %r14382, 31;
	add.s32 	%r14385, %r14384, %r14381;
	neg.s32 	%r14386, %r14385;
	setp.lt.s32 	%p2822, %r1277, 0;
	selp.b32 	%r18383, %r14386, %r14385, %p2822;
	xor.b32  	%r14387, %r14382, %r1277;
	shr.s32 	%r14388, %r14382, 31;
	xor.b32  	%r14389, %r14388, %r14382;
	xor.b32  	%r14390, %r14388, %r14383;
	cvt.u64.u32 	%rd7326, %r14389;
	shl.b64 	%rd7327, %rd7326, 32;
	cvt.u64.u32 	%rd7328, %r14390;
	or.b64  	%rd7329, %rd7327, %rd7328;
	cvt.rn.f64.s64 	%fd778, %rd7329;
	mul.f64 	%fd779, %fd778, 0d3BF921FB54442D19;
	cvt.rn.f32.f64 	%f7543, %fd779;
	neg.f32 	%f7544, %f7543;
	setp.lt.s32 	%p2823, %r14387, 0;
	selp.f32 	%f10199, %f7544, %f7543, %p2823;
	bra.uni 	$L__BB0_777;
$L__BB0_776:
	mov.f32 	%f7545, 0f00000000;
	mul.rn.f32 	%f10199, %f1, %f7545;
	mov.b32 	%r18383, 0;
$L__BB0_777:
	add.s32 	%r14392, %r18383, 1;
	mul.rn.f32 	%f7547, %f10199, %f10199;
	and.b32  	%r14393, %r18383, 1;
	setp.eq.b32 	%p2825, %r14393, 1;
	selp.f32 	%f7548, %f10199, 0f3F800000, %p2825;
	fma.rn.f32 	%f7549, %f7547, %f7548, 0f00000000;
	fma.rn.f32 	%f7550, %f7547, 0f37CBAC00, 0fBAB607ED;
	selp.f32 	%f7551, 0fB94D4153, %f7550, %p2825;
	selp.f32 	%f7552, 0f3C0885E4, 0f3D2AAABB, %p2825;
	fma.rn.f32 	%f7553, %f7551, %f7547, %f7552;
	selp.f32 	%f7554, 0fBE2AAAA8, 0fBEFFFFFF, %p2825;
	fma.rn.f32 	%f7555, %f7553, %f7547, %f7554;
	fma.rn.f32 	%f7556, %f7555, %f7549, %f7548;
	and.b32  	%r14394, %r14392, 2;
	setp.eq.s32 	%p2826, %r14394, 0;
	mov.f32 	%f7557, 0f00000000;
	sub.f32 	%f7558, %f7557, %f7556;
	selp.f32 	%f7546, %f7556, %f7558, %p2826;
	// begin inline asm
	{  cvt.rn.f16.f32 %rs4254, %f7546;}

	// end inline asm
	mov.u32 	%r18387, %r18899;
	mov.f32 	%f10200, %f10328;
	@%p2816 bra 	$L__BB0_785;
	setp.eq.f32 	%p2827, %f3, 0f7F800000;
	@%p2827 bra 	$L__BB0_784;
	mov.b32 	%r1290, %f1;
	shl.b32 	%r14396, %r1290, 8;
	or.b32  	%r1291, %r14396, -2147483648;
	mov.b64 	%rd8923, 0;
	mov.b32 	%r18384, 0;
	mov.u64 	%rd8921, __cudart_i2opi_f;
	mov.u64 	%rd8922, %rd9;
$L__BB0_780:
	.pragma "nounroll";
	ld.global.nc.u32 	%r14397, [%rd8921];
	mad.wide.u32 	%rd7332, %r14397, %r1291, %rd8923;
	shr.u64 	%rd8923, %rd7332, 32;
	st.local.u32 	[%rd8922], %rd7332;
	add.s32 	%r18384, %r18384, 1;
	add.s64 	%rd8922, %rd8922, 4;
	add.s64 	%rd8921, %rd8921, 4;
	setp.ne.s32 	%p2828, %r18384, 6;
	@%p2828 bra 	$L__BB0_780;
	shr.u32 	%r14398, %r1290, 23;
	st.local.u32 	[%rd9+24], %rd8923;
	and.b32  	%r1294, %r14398, 31;
	and.b32  	%r14399, %r14398, 224;
	add.s32 	%r14400, %r14399, -128;
	shr.u32 	%r14401, %r14400, 5;
	mul.wide.u32 	%rd7333, %r14401, 4;
	sub.s64 	%rd699, %rd9, %rd7333;
	ld.local.u32 	%r18385, [%rd699+24];
	ld.local.u32 	%r18386, [%rd699+20];
	setp.eq.s32 	%p2829, %r1294, 0;
	@%p2829 bra 	$L__BB0_783;
	shf.l.wrap.b32 	%r18385, %r18386, %r18385, %r1294;
	ld.local.u32 	%r14402, [%rd699+16];
	shf.l.wrap.b32 	%r18386, %r14402, %r18386, %r1294;
$L__BB0_783:
	shr.u32 	%r14403, %r18385, 30;
	shf.l.wrap.b32 	%r14404, %r18386, %r18385, 2;
	shl.b32 	%r14405, %r18386, 2;
	shr.u32 	%r14406, %r14404, 31;
	add.s32 	%r14407, %r14406, %r14403;
	neg.s32 	%r14408, %r14407;
	setp.lt.s32 	%p2830, %r1290, 0;
	selp.b32 	%r18387, %r14408, %r14407, %p2830;
	xor.b32  	%r14409, %r14404, %r1290;
	shr.s32 	%r14410, %r14404, 31;
	xor.b32  	%r14411, %r14410, %r14404;
	xor.b32  	%r14412, %r14410, %r14405;
	cvt.u64.u32 	%rd7334, %r14411;
	shl.b64 	%rd7335, %rd7334, 32;
	cvt.u64.u32 	%rd7336, %r14412;
	or.b64  	%rd7337, %rd7335, %rd7336;
	cvt.rn.f64.s64 	%fd780, %rd7337;
	mul.f64 	%fd781, %fd780, 0d3BF921FB54442D19;
	cvt.rn.f32.f64 	%f7559, %fd781;
	neg.f32 	%f7560, %f7559;
	setp.lt.s32 	%p2831, %r14409, 0;
	selp.f32 	%f10200, %f7560, %f7559, %p2831;
	bra.uni 	$L__BB0_785;
$L__BB0_784:
	mov.f32 	%f7561, 0f00000000;
	mul.rn.f32 	%f10200, %f1, %f7561;
	mov.b32 	%r18387, 0;
$L__BB0_785:
	setp.ltu.f32 	%p2832, %f12, 0f47CE4780;
	mul.rn.f32 	%f7563, %f10200, %f10200;
	and.b32  	%r14414, %r18387, 1;
	setp.eq.b32 	%p2833, %r14414, 1;
	selp.f32 	%f7564, 0f3F800000, %f10200, %p2833;
	fma.rn.f32 	%f7565, %f7563, %f7564, 0f00000000;
	fma.rn.f32 	%f7566, %f7563, 0f37CBAC00, 0fBAB607ED;
	selp.f32 	%f7567, %f7566, 0fB94D4153, %p2833;
	selp.f32 	%f7568, 0f3D2AAABB, 0f3C0885E4, %p2833;
	fma.rn.f32 	%f7569, %f7567, %f7563, %f7568;
	selp.f32 	%f7570, 0fBEFFFFFF, 0fBE2AAAA8, %p2833;
	fma.rn.f32 	%f7571, %f7569, %f7563, %f7570;
	fma.rn.f32 	%f7572, %f7571, %f7565, %f7564;
	and.b32  	%r14415, %r18387, 2;
	setp.eq.s32 	%p2834, %r14415, 0;
	mov.f32 	%f7573, 0f00000000;
	sub.f32 	%f7574, %f7573, %f7572;
	selp.f32 	%f7562, %f7572, %f7574, %p2834;
	// begin inline asm
	{  cvt.rn.f16.f32 %rs4255, %f7562;}

	// end inline asm
	ld.global.u16 	%rs4263, [%rd40+1536];
	ld.global.u16 	%rs4257, [%rd41+1536];
	// begin inline asm
	{mul.f16 %rs4256,%rs4257,%rs4255;
}
	// end inline asm
	// begin inline asm
	{mul.f16 %rs4259,%rs3340,%rs4256;
}
	// end inline asm
	// begin inline asm
	{fma.rn.f16 %rs4262,%rs4263,%rs4254,%rs4259;
}
	// end inline asm
	st.shared.u16 	[%r39+1536], %rs4262;
	// begin inline asm
	{mul.f16 %rs4266,%rs4257,%rs4254;
}
	// end inline asm
	// begin inline asm
	{fma.rn.f16 %rs4269,%rs4263,%rs4255,%rs4266;
}
	// end inline asm
	st.shared.u16 	[%r39+9728], %rs4269;
	mov.u32 	%r18391, %r18907;
	mov.f32 	%f10201, %f10330;
	@%p2832 bra 	$L__BB0_793;
	setp.eq.f32 	%p2835, %f12, 0f7F800000;
	@%p2835 bra 	$L__BB0_792;
	mov.b32 	%r1303, %f10;
	shl.b32 	%r14417, %r1303, 8;
	or.b32  	%r1304, %r14417, -2147483648;
	mov.b64 	%rd8926, 0;
	mov.b32 	%r18388, 0;
	mov.u64 	%rd8924, __cudart_i2opi_f;
	mov.u64 	%rd8925, %rd10;
$L__BB0_788:
	.pragma "nounroll";
	ld.global.nc.u32 	%r14418, [%rd8924];
	mad.wide.u32 	%rd7340, %r14418, %r1304, %rd8926;
	shr.u64 	%rd8926, %rd7340, 32;
	st.local.u32 	[%rd8925], %rd7340;
	add.s32 	%r18388, %r18388, 1;
	add.s64 	%rd8925, %rd8925, 4;
	add.s64 	%rd8924, %rd8924, 4;
	setp.ne.s32 	%p2836, %r18388, 6;
	@%p2836 bra 	$L__BB0_788;
	shr.u32 	%r14419, %r1303, 23;
	st.local.u32 	[%rd10+24], %rd8926;
	and.b32  	%r1307, %r14419, 31;
	and.b32  	%r14420, %r14419, 224;
	add.s32 	%r14421, %r14420, -128;
	shr.u32 	%r14422, %r14421, 5;
	mul.wide.u32 	%rd7341, %r14422, 4;
	sub.s64 	%rd706, %rd10, %rd7341;
	ld.local.u32 	%r18389, [%rd706+24];
	ld.local.u32 	%r18390, [%rd706+20];
	setp.eq.s32 	%p2837, %r1307, 0;
	@%p2837 bra 	$L__BB0_791;
	shf.l.wrap.b32 	%r18389, %r18390, %r18389, %r1307;
	ld.local.u32 	%r14423, [%rd706+16];
	shf.l.wrap.b32 	%r18390, %r14423, %r18390, %r1307;
$L__BB0_791:
	shr.u32 	%r14424, %r18389, 30;
	shf.l.wrap.b32 	%r14425, %r18390, %r18389, 2;
	shl.b32 	%r14426, %r18390, 2;
	shr.u32 	%r14427, %r14425, 31;
	add.s32 	%r14428, %r14427, %r14424;
	neg.s32 	%r14429, %r14428;
	setp.lt.s32 	%p2838, %r1303, 0;
	selp.b32 	%r18391, %r14429, %r14428, %p2838;
	xor.b32  	%r14430, %r14425, %r1303;
	shr.s32 	%r14431, %r14425, 31;
	xor.b32  	%r14432, %r14431, %r14425;
	xor.b32  	%r14433, %r14431, %r14426;
	cvt.u64.u32 	%rd7342, %r14432;
	shl.b64 	%rd7343, %rd7342, 32;
	cvt.u64.u32 	%rd7344, %r14433;
	or.b64  	%rd7345, %rd7343, %rd7344;
	cvt.rn.f64.s64 	%fd782, %rd7345;
	mul.f64 	%fd783, %fd782, 0d3BF921FB54442D19;
	cvt.rn.f32.f64 	%f7575, %fd783;
	neg.f32 	%f7576, %f7575;
	setp.lt.s32 	%p2839, %r14430, 0;
	selp.f32 	%f10201, %f7576, %f7575, %p2839;
	bra.uni 	$L__BB0_793;
$L__BB0_792:
	mov.f32 	%f7577, 0f00000000;
	mul.rn.f32 	%f10201, %f10, %f7577;
	mov.b32 	%r18391, 0;
$L__BB0_793:
	add.s32 	%r14435, %r18391, 1;
	mul.rn.f32 	%f7579, %f10201, %f10201;
	and.b32  	%r14436, %r18391, 1;
	setp.eq.b32 	%p2841, %r14436, 1;
	selp.f32 	%f7580, %f10201, 0f3F800000, %p2841;
	fma.rn.f32 	%f7581, %f7579, %f7580, 0f00000000;
	fma.rn.f32 	%f7582, %f7579, 0f37CBAC00, 0fBAB607ED;
	selp.f32 	%f7583, 0fB94D4153, %f7582, %p2841;
	selp.f32 	%f7584, 0f3C0885E4, 0f3D2AAABB, %p2841;
	fma.rn.f32 	%f7585, %f7583, %f7579, %f7584;
	selp.f32 	%f7586, 0fBE2AAAA8, 0fBEFFFFFF, %p2841;
	fma.rn.f32 	%f7587, %f7585, %f7579, %f7586;
	fma.rn.f32 	%f7588, %f7587, %f7581, %f7580;
	and.b32  	%r14437, %r14435, 2;
	setp.eq.s32 	%p2842, %r14437, 0;
	mov.f32 	%f7589, 0f00000000;
	sub.f32 	%f7590, %f7589, %f7588;
	selp.f32 	%f7578, %f7588, %f7590, %p2842;
	// begin inline asm
	{  cvt.rn.f16.f32 %rs4273, %f7578;}

	// end inline asm
	mov.u32 	%r18395, %r18907;
	mov.f32 	%f10202, %f10330;
	@%p2832 bra 	$L__BB0_801;
	setp.eq.f32 	%p2843, %f12, 0f7F800000;
	@%p2843 bra 	$L__BB0_800;
	mov.b32 	%r1316, %f10;
	shl.b32 	%r14439, %r1316, 8;
	or.b32  	%r1317, %r14439, -2147483648;
	mov.b64 	%rd8929, 0;
	mov.b32 	%r18392, 0;
	mov.u64 	%rd8927, __cudart_i2opi_f;
	mov.u64 	%rd8928, %rd9;
$L__BB0_796:
	.pragma "nounroll";
	ld.global.nc.u32 	%r14440, [%rd8927];
	mad.wide.u32 	%rd7348, %r14440, %r1317, %rd8929;
	shr.u64 	%rd8929, %rd7348, 32;
	st.local.u32 	[%rd8928], %rd7348;
	add.s32 	%r18392, %r18392, 1;
	add.s64 	%rd8928, %rd8928, 4;
	add.s64 	%rd8927, %rd8927, 4;
	setp.ne.s32 	%p2844, %r18392, 6;
	@%p2844 bra 	$L__BB0_796;
	shr.u32 	%r14441, %r1316, 23;
	st.local.u32 	[%rd9+24], %rd8929;
	and.b32  	%r1320, %r14441, 31;
	and.b32  	%r14442, %r14441, 224;
	add.s32 	%r14443, %r14442, -128;
	shr.u32 	%r14444, %r14443, 5;
	mul.wide.u32 	%rd7349, %r14444, 4;
	sub.s64 	%rd713, %rd9, %rd7349;
	ld.local.u32 	%r18393, [%rd713+24];
	ld.local.u32 	%r18394, [%rd713+20];
	setp.eq.s32 	%p2845, %r1320, 0;
	@%p2845 bra 	$L__BB0_799;
	shf.l.wrap.b32 	%r18393, %r18394, %r18393, %r1320;
	ld.local.u32 	%r14445, [%rd713+16];
	shf.l.wrap.b32 	%r18394, %r14445, %r18394, %r1320;
$L__BB0_799:
	shr.u32 	%r14446, %r18393, 30;
	shf.l.wrap.b32 	%r14447, %r18394, %r18393, 2;
	shl.b32 	%r14448, %r18394, 2;
	shr.u32 	%r14449, %r14447, 31;
	add.s32 	%r14450, %r14449, %r14446;
	neg.s32 	%r14451, %r14450;
	setp.lt.s32 	%p2846, %r1316, 0;
	selp.b32 	%r18395, %r14451, %r14450, %p2846;
	xor.b32  	%r14452, %r14447, %r1316;
	shr.s32 	%r14453, %r14447, 31;
	xor.b32  	%r14454, %r14453, %r14447;
	xor.b32  	%r14455, %r14453, %r14448;
	cvt.u64.u32 	%rd7350, %r14454;
	shl.b64 	%rd7351, %rd7350, 32;
	cvt.u64.u32 	%rd7352, %r14455;
	or.b64  	%rd7353, %rd7351, %rd7352;
	cvt.rn.f64.s64 	%fd784, %rd7353;
	mul.f64 	%fd785, %fd784, 0d3BF921FB54442D19;
	cvt.rn.f32.f64 	%f7591, %fd785;
	neg.f32 	%f7592, %f7591;
	setp.lt.s32 	%p2847, %r14452, 0;
	selp.f32 	%f10202, %f7592, %f7591, %p2847;
	bra.uni 	$L__BB0_801;
$L__BB0_800:
	mov.f32 	%f7593, 0f00000000;
	mul.rn.f32 	%f10202, %f10, %f7593;
	mov.b32 	%r18395, 0;
$L__BB0_801:
	setp.ltu.f32 	%p2848, %f21, 0f47CE4780;
	mul.rn.f32 	%f7595, %f10202, %f10202;
	and.b32  	%r14457, %r18395, 1;
	setp.eq.b32 	%p2849, %r14457, 1;
	selp.f32 	%f7596, 0f3F800000, %f10202, %p2849;
	fma.rn.f32 	%f7597, %f7595, %f7596, 0f00000000;
	fma.rn.f32 	%f7598, %f7595, 0f37CBAC00, 0fBAB607ED;
	selp.f32 	%f7599, %f7598, 0fB94D4153, %p2849;
	selp.f32 	%f7600, 0f3D2AAABB, 0f3C0885E4, %p2849;
	fma.rn.f32 	%f7601, %f7599, %f7595, %f7600;
	selp.f32 	%f7602, 0fBEFFFFFF, 0fBE2AAAA8, %p2849;
	fma.rn.f32 	%f7603, %f7601, %f7595, %f7602;
	fma.rn.f32 	%f7604, %f7603, %f7597, %f7596;
	and.b32  	%r14458, %r18395, 2;
	setp.eq.s32 	%p2850, %r14458, 0;
	mov.f32 	%f7605, 0f00000000;
	sub.f32 	%f7606, %f7605, %f7604;
	selp.f32 	%f7594, %f7604, %f7606, %p2850;
	// begin inline asm
	{  cvt.rn.f16.f32 %rs4274, %f7594;}

	// end inline asm
	ld.global.u16 	%rs4282, [%rd40+1568];
	ld.global.u16 	%rs4276, [%rd41+1568];
	// begin inline asm
	{mul.f16 %rs4275,%rs4276,%rs4274;
}
	// end inline asm
	// begin inline asm
	{mul.f16 %rs4278,%rs3340,%rs4275;
}
	// end inline asm
	// begin inline asm
	{fma.rn.f16 %rs4281,%rs4282,%rs4273,%rs4278;
}
	// end inline asm
	st.shared.u16 	[%r39+1568], %rs4281;
	// begin inline asm
	{mul.f16 %rs4285,%rs4276,%rs4273;
}
	// end inline asm
	// begin inline asm
	{fma.rn.f16 %rs4288,%rs4282,%rs4274,%rs4285;
}
	// end inline asm
	st.shared.u16 	[%r39+9760], %rs4288;
	mov.u32 	%r18399, %r18915;
	mov.f32 	%f10203, %f10332;
	@%p2848 bra 	$L__BB0_809;
	setp.eq.f32 	%p2851, %f21, 0f7F800000;
	@%p2851 bra 	$L__BB0_808;
	mov.b32 	%r1329, %f19;
	shl.b32 	%r14460, %r1329, 8;
	or.b32  	%r1330, %r14460, -2147483648;
	mov.b64 	%rd8932, 0;
	mov.b32 	%r18396, 0;
	mov.u64 	%rd8930, __cudart_i2opi_f;
	mov.u64 	%rd8931, %rd10;
$L__BB0_804:
	.pragma "nounroll";
	ld.global.nc.u32 	%r14461, [%rd8930];
	mad.wide.u32 	%rd7356, %r14461, %r1330, %rd8932;
	shr.u64 	%rd8932, %rd7356, 32;
	st.local.u32 	[%rd8931], %rd7356;
	add.s32 	%r18396, %r18396, 1;
	add.s64 	%rd8931, %rd8931, 4;
	add.s64 	%rd8930, %rd8930, 4;
	setp.ne.s32 	%p2852, %r18396, 6;
	@%p2852 bra 	$L__BB0_804;
	shr.u32 	%r14462, %r1329, 23;
	st.local.u32 	[%rd10+24], %rd8932;
	and.b32  	%r1333, %r14462, 31;
	and.b32  	%r14463, %r14462, 224;
	add.s32 	%r14464, %r14463, -128;
	shr.u32 	%r14465, %r14464, 5;
	mul.wide.u32 	%rd7357, %r14465, 4;
	sub.s64 	%rd720, %rd10, %rd7357;
	ld.local.u32 	%r18397, [%rd720+24];
	ld.local.u32 	%r18398, [%rd720+20];
	setp.eq.s32 	%p2853, %r1333, 0;
	@%p2853 bra 	$L__BB0_807;
	shf.l.wrap.b32 	%r18397, %r18398, %r18397, %r1333;
	ld.local.u32 	%r14466, [%rd720+16];
	shf.l.wrap.b32 	%r18398, %r14466, %r18398, %r1333;
$L__BB0_807:
	shr.u32 	%r14467, %r18397, 30;
	shf.l.wrap.b32 	%r14468, %r18398, %r18397, 2;
	shl.b32 	%r14469, %r18398, 2;
	shr.u32 	%r14470, %r14468, 31;
	add.s32 	%r14471, %r14470, %r14467;
	neg.s32 	%r14472, %r14471;
	setp.lt.s32 	%p2854, %r1329, 0;
	selp.b32 	%r18399, %r14472, %r14471, %p2854;
	xor.b32  	%r14473, %r14468, %r1329;
	shr.s32 	%r14474, %r14468, 31;
	xor.b32  	%r14475, %r14474, %r14468;
	xor.b32  	%r14476, %r14474, %r14469;
	cvt.u64.u32 	%rd7358, %r14475;
	shl.b64 	%rd7359, %rd7358, 32;
	cvt.u64.u32 	%rd7360, %r14476;
	or.b64  	%rd7361, %rd7359, %rd7360;
	cvt.rn.f64.s64 	%fd786, %rd7361;
	mul.f64 	%fd787, %fd786, 0d3BF921FB54442D19;
	cvt.rn.f32.f64 	%f7607, %fd787;
	neg.f32 	%f7608, %f7607;
	setp.lt.s32 	%p2855, %r14473, 0;
	selp.f32 	%f10203, %f7608, %f7607, %p2855;
	bra.uni 	$L__BB0_809;
$L__BB0_808:
	mov.f32 	%f7609, 0f00000000;
	mul.rn.f32 	%f10203, %f19, %f7609;
	mov.b32 	%r18399, 0;
$L__BB0_809:
	add.s32 	%r14478, %r18399, 1;
	mul.rn.f32 	%f7611, %f10203, %f10203;
	and.b32  	%r14479, %r18399, 1;
	setp.eq.b32 	%p2857, %r14479, 1;
	selp.f32 	%f7612, %f10203, 0f3F800000, %p2857;
	fma.rn.f32 	%f7613, %f7611, %f7612, 0f00000000;
	fma.rn.f32 	%f7614, %f7611, 0f37CBAC00, 0fBAB607ED;
	selp.f32 	%f7615, 0fB94D4153, %f7614, %p2857;
	selp.f32 	%f7616, 0f3C0885E4, 0f3D2AAABB, %p2857;
	fma.rn.f32 	%f7617, %f7615, %f7611, %f7616;
	selp.f32 	%f7618, 0fBE2AAAA8, 0fBEFFFFFF, %p2857;
	fma.rn.f32 	%f7619, %f7617, %f7611, %f7618;
	fma.rn.f32 	%f7620, %f7619, %f7613, %f7612;
	and.b32  	%r14480, %r14478, 2;
	setp.eq.s32 	%p2858, %r14480, 0;
	mov.f32 	%f7621, 0f00000000;
	sub.f32 	%f7622, %f7621, %f7620;
	selp.f32 	%f7610, %f7620, %f7622, %p2858;
	// begin inline asm
	{  cvt.rn.f16.f32 %rs4292, %f7610;}

	// end inline asm
	mov.u32 	%r18403, %r18915;
	mov.f32 	%f10204, %f10332;
	@%p2848 bra 	$L__BB0_817;
	setp.eq.f32 	%p2859, %f21, 0f7F800000;
	@%p2859 bra 	$L__BB0_816;
	mov.b32 	%r1342, %f19;
	shl.b32 	%r14482, %r1342, 8;
	or.b32  	%r1343, %r14482, -2147483648;
	mov.b64 	%rd8935, 0;
	mov.b32 	%r18400, 0;
	mov.u64 	%rd8933, __cudart_i2opi_f;
	mov.u64 	%rd8934, %rd9;
$L__BB0_812:
	.pragma "nounroll";
	ld.global.nc.u32 	%r14483, [%rd8933];
	mad.wide.u32 	%rd7364, %r14483, %r1343, %rd8935;
	shr.u64 	%rd8935, %rd7364, 32;
	st.local.u32 	[%rd8934], %rd7364;
	add.s32 	%r18400, %r18400, 1;
	add.s64 	%rd8934, %rd8934, 4;
	add.s64 	%rd8933, %rd8933, 4;
	setp.ne.s32 	%p2860, %r18400, 6;
	@%p2860 bra 	$L__BB0_812;
	shr.u32 	%r14484, %r1342, 23;
	st.local.u32 	[%rd9+24], %rd8935;
	and.b32  	%r1346, %r14484, 31;
	and.b32  	%r14485, %r14484, 224;
	add.s32 	%r14486, %r14485, -128;
	shr.u32 	%r14487, %r14486, 5;
	mul.wide.u32 	%rd7365, %r14487, 4;
	sub.s64 	%rd727, %rd9, %rd7365;
	ld.local.u32 	%r18401, [%rd727+24];
	ld.local.u32 	%r18402, [%rd727+20];
	setp.eq.s32 	%p2861, %r1346, 0;
	@%p2861 bra 	$L__BB0_815;
	shf.l.wrap.b32 	%r18401, %r18402, %r18401, %r1346;
	ld.local.u32 	%r14488, [%rd727+16];
	shf.l.wrap.b32 	%r18402, %r14488, %r18402, %r1346;
$L__BB0_815:
	shr.u32 	%r14489, %r18401, 30;
	shf.l.wrap.b32 	%r14490, %r18402, %r18401, 2;
	shl.b32 	%r14491, %r18402, 2;
	shr.u32 	%r14492, %r14490, 31;
	add.s32 	%r14493, %r14492, %r14489;
	neg.s32 	%r14494, %r14493;
	setp.lt.s32 	%p2862, %r1342, 0;
	selp.b32 	%r18403, %r14494, %r14493, %p2862;
	xor.b32  	%r14495, %r14490, %r1342;
	shr.s32 	%r14496, %r14490, 31;
	xor.b32  	%r14497, %r14496, %r14490;
	xor.b32  	%r14498, %r14496, %r14491;
	cvt.u64.u32 	%rd7366, %r14497;
	shl.b64 	%rd7367, %rd7366, 32;
	cvt.u64.u32 	%rd7368, %r14498;
	or.b64  	%rd7369, %rd7367, %rd7368;
	cvt.rn.f64.s64 	%fd788, %rd7369;
	mul.f64 	%fd789, %fd788, 0d3BF921FB54442D19;
	cvt.rn.f32.f64 	%f7623, %fd789;
	neg.f32 	%f7624, %f7623;
	setp.lt.s32 	%p2863, %r14495, 0;
	selp.f32 	%f10204, %f7624, %f7623, %p2863;
	bra.uni 	$L__BB0_817;
$L__BB0_816:
	mov.f32 	%f7625, 0f00000000;
	mul.rn.f32 	%f10204, %f19, %f7625;
	mov.b32 	%r18403, 0;
$L__BB0_817:
	setp.ltu.f32 	%p2864, %f30, 0f47CE4780;
	mul.rn.f32 	%f7627, %f10204, %f10204;
	and.b32  	%r14500, %r18403, 1;
	setp.eq.b32 	%p2865, %r14500, 1;
	selp.f32 	%f7628, 0f3F800000, %f10204, %p2865;
	fma.rn.f32 	%f7629, %f7627, %f7628, 0f00000000;
	fma.rn.f32 	%f7630, %f7627, 0f37CBAC00, 0fBAB607ED;
	selp.f32 	%f7631, %f7630, 0fB94D4153, %p2865;
	selp.f32 	%f7632, 0f3D2AAABB, 0f3C0885E4, %p2865;
	fma.rn.f32 	%f7633, %f7631, %f7627, %f7632;
	selp.f32 	%f7634, 0fBEFFFFFF, 0fBE2AAAA8, %p2865;
	fma.rn.f32 	%f7635, %f7633, %f7627, %f7634;
	fma.rn.f32 	%f7636, %f7635, %f7629, %f7628;
	and.b32  	%r14501, %r18403, 2;
	setp.eq.s32 	%p2866, %r14501, 0;
	mov.f32 	%f7637, 0f00000000;
	sub.f32 	%f7638, %f7637, %f7636;
	selp.f32 	%f7626, %f7636, %f7638, %p2866;
	// begin inline asm
	{  cvt.rn.f16.f32 %rs4293, %f7626;}

	// end inline asm
	ld.global.u16 	%rs4301, [%rd40+1600];
	ld.global.u16 	%rs4295, [%rd41+1600];
	// begin inline asm
	{mul.f16 %rs4294,%rs4295,%rs4293;
}
	// end inline asm
	// begin inline asm
	{mul.f16 %rs4297,%rs3340,%rs4294;
}
	// end inline asm
	// begin inline asm
	{fma.rn.f16 %rs4300,%rs4301,%rs4292,%rs4297;
}
	// end inline asm
	st.shared.u16 	[%r39+1600], %rs4300;
	// begin inline asm
	{mul.f16 %rs4304,%rs4295,%rs4292;
}
	// end inline asm
	// begin inline asm
	{fma.rn.f16 %rs4307,%rs4301,%rs4293,%rs4304;
}
	// end inline asm
	st.shared.u16 	[%r39+9792], %rs4307;
	mov.u32 	%r18407, %r18923;
	mov.f32 	%f10205, %f10334;
	@%p2864 bra 	$L__BB0_825;
	setp.eq.f32 	%p2867, %f30, 0f7F800000;
	@%p2867 bra 	$L__BB0_824;
	mov.b32 	%r1355, %f28;
	shl.b32 	%r14503, %r1355, 8;
	or.b32  	%r1356, %r14503, -2147483648;
	mov.b64 	%rd8938, 0;
	mov.b32 	%r18404, 0;
	mov.u64 	%rd8936, __cudart_i2opi_f;
	mov.u64 	%rd8937, %rd10;
$L__BB0_820:
	.pragma "nounroll";
	ld.global.nc.u32 	%r14504, [%rd8936];
	mad.wide.u32 	%rd7372, %r14504, %r1356, %rd8938;
	shr.u64 	%rd8938, %rd7372, 32;
	st.local.u32 	[%rd8937], %rd7372;
	add.s32 	%r18404, %r18404, 1;
	add.s64 	%rd8937, %rd8937, 4;
	add.s64 	%rd8936, %rd8936, 4;
	setp.ne.s32 	%p2868, %r18404, 6;
	@%p2868 bra 	$L__BB0_820;
	shr.u32 	%r14505, %r1355, 23;
	st.local.u32 	[%rd10+24], %rd8938;
	and.b32  	%r1359, %r14505, 31;
	and.b32  	%r14506, %r14505, 224;
	add.s32 	%r14507, %r14506, -128;
	shr.u32 	%r14508, %r14507, 5;
	mul.wide.u32 	%rd7373, %r14508, 4;
	sub.s64 	%rd734, %rd10, %rd7373;
	ld.local.u32 	%r18405, [%rd734+24];
	ld.local.u32 	%r18406, [%rd734+20];
	setp.eq.s32 	%p2869, %r1359, 0;
	@%p2869 bra 	$L__BB0_823;
	shf.l.wrap.b32 	%r18405, %r18406, %r18405, %r1359;
	ld.local.u32 	%r14509, [%rd734+16];
	shf.l.wrap.b32 	%r18406, %r14509, %r18406, %r1359;
$L__BB0_823:
	shr.u32 	%r14510, %r18405, 30;
	shf.l.wrap.b32 	%r14511, %r18406, %r18405, 2;
	shl.b32 	%r14512, %r18406, 2;
	shr.u32 	%r14513, %r14511, 31;
	add.s32 	%r14514, %r14513, %r14510;
	neg.s32 	%r14515, %r14514;
	setp.lt.s32 	%p2870, %r1355, 0;
	selp.b32 	%r18407, %r14515, %r14514, %p2870;
	xor.b32  	%r14516, %r14511, %r1355;
	shr.s32 	%r14517, %r14511, 31;
	xor.b32  	%r14518, %r14517, %r14511;
	xor.b32  	%r14519, %r14517, %r14512;
	cvt.u64.u32 	%rd7374, %r14518;
	shl.b64 	%rd7375, %rd7374, 32;
	cvt.u64.u32 	%rd7376, %r14519;
	or.b64  	%rd7377, %rd7375, %rd7376;
	cvt.rn.f64.s64 	%fd790, %rd7377;
	mul.f64 	%fd791, %fd790, 0d3BF921FB54442D19;
	cvt.rn.f32.f64 	%f7639, %fd791;
	neg.f32 	%f7640, %f7639;
	setp.lt.s32 	%p2871, %r14516, 0;
	selp.f32 	%f10205, %f7640, %f7639, %p2871;
	bra.uni 	$L__BB0_825;
$L__BB0_824:
	mov.f32 	%f7641, 0f00000000;
	mul.rn.f32 	%f10205, %f28, %f7641;
	mov.b32 	%r18407, 0;
$L__BB0_825:
	add.s32 	%r14521, %r18407, 1;
	mul.rn.f32 	%f7643, %f10205, %f10205;
	and.b32  	%r14522, %r18407, 1;
	setp.eq.b32 	%p2873, %r14522, 1;
	selp.f32 	%f7644, %f10205, 0f3F800000, %p2873;
	fma.rn.f32 	%f7645, %f7643, %f7644, 0f00000000;
	fma.rn.f32 	%f7646, %f7643, 0f37CBAC00, 0fBAB607ED;
	selp.f32 	%f7647, 0fB94D4153, %f7646, %p2873;
	selp.f32 	%f7648, 0f3C0885E4, 0f3D2AAABB, %p2873;
	fma.rn.f32 	%f7649, %f7647, %f7643, %f7648;
	selp.f32 	%f7650, 0fBE2AAAA8, 0fBEFFFFFF, %p2873;
	fma.rn.f32 	%f7651, %f7649, %f7643, %f7650;
	fma.rn.f32 	%f7652, %f7651, %f7645, %f7644;
	and.b32  	%r14523, %r14521, 2;
	setp.eq.s32 	%p2874, %r14523, 0;
	mov.f32 	%f7653, 0f00000000;
	sub.f32 	%f7654, %f7653, %f7652;
	selp.f32 	%f7642, %f7652, %f7654, %p2874;
	// begin inline asm
	{  cvt.rn.f16.f32 %rs4311, %f7642;}

	// end inline asm
	mov.u32 	%r18411, %r18923;
	mov.f32 	%f10206, %f10334;
	@%p2864 bra 	$L__BB0_833;
	setp.eq.f32 	%p2875, %f30, 0f7F800000;
	@%p2875 bra 	$L__BB0_832;
	mov.b32 	%r1368, %f28;
	shl.b32 	%r14525, %r1368, 8;
	or.b32  	%r1369, %r14525, -2147483648;
	mov.b64 	%rd8941, 0;
	mov.b32 	%r18408, 0;
	mov.u64 	%rd8939, __cudart_i2opi_f;
	mov.u64 	%rd8940, %rd9;
$L__BB0_828:
	.pragma "nounroll";
	ld.global.nc.u32 	%r14526, [%rd8939];
	mad.wide.u32 	%rd7380, %r14526, %r1369, %rd8941;
	shr.u64 	%rd8941, %rd7380, 32;
	st.local.u32 	[%rd8940], %rd7380;
	add.s32 	%r18408, %r18408, 1;
	add.s64 	%rd8940, %rd8940, 4;
	add.s64 	%rd8939, %rd8939, 4;
	setp.ne.s32 	%p2876, %r18408, 6;
	@%p2876 bra 	$L__BB0_828;
	shr.u32 	%r14527, %r1368, 23;
	st.local.u32 	[%rd9+24], %rd8941;
	and.b32  	%r1372, %r14527, 31;
	and.b32  	%r14528, %r14527, 224;
	add.s32 	%r14529, %r14528, -128;
	shr.u32 	%r14530, %r14529, 5;
	mul.wide.u32 	%rd7381, %r14530, 4;
	sub.s64 	%rd741, %rd9, %rd7381;
	ld.local.u32 	%r18409, [%rd741+24];
	ld.local.u32 	%r18410, [%rd741+20];
	setp.eq.s32 	%p2877, %r1372, 0;
	@%p2877 bra 	$L__BB0_831;
	shf.l.wrap.b32 	%r18409, %r18410, %r18409, %r1372;
	ld.local.u32 	%r14531, [%rd741+16];
	shf.l.wrap.b32 	%r18410, %r14531, %r18410, %r1372;
$L__BB0_831:
	shr.u32 	%r14532, %r18409, 30;
	shf.l.wrap.b32 	%r14533, %r18410, %r18409, 2;
	shl.b32 	%r14534, %r18410, 2;
	shr.u32 	%r14535, %r14533, 31;
	add.s32 	%r14536, %r14535, %r14532;
	neg.s32 	%r14537, %r14536;
	setp.lt.s32 	%p2878, %r1368, 0;
	selp.b32 	%r18411, %r14537, %r14536, %p2878;
	xor.b32  	%r14538, %r14533, %r1368;
	shr.s32 	%r14539, %r14533, 31;
	xor.b32  	%r14540, %r14539, %r14533;
	xor.b32  	%r14541, %r14539, %r14534;
	cvt.u64.u32 	%rd7382, %r14540;
	shl.b64 	%rd7383, %rd7382, 32;
	cvt.u64.u32 	%rd7384, %r14541;
	or.b64  	%rd7385, %rd7383, %rd7384;
	cvt.rn.f64.s64 	%fd792, %rd7385;
	mul.f64 	%fd793, %fd792, 0d3BF921FB54442D19;
	cvt.rn.f32.f64 	%f7655, %fd793;
	neg.f32 	%f7656, %f7655;
	setp.lt.s32 	%p2879, %r14538, 0;
	selp.f32 	%f10206, %f7656, %f7655, %p2879;
	bra.uni 	$L__BB0_833;
$L__BB0_832:
	mov.f32 	%f7657, 0f00000000;
	mul.rn.f32 	%f10206, %f28, %f7657;
	mov.b32 	%r18411, 0;
$L__BB0_833:
	setp.ltu.f32 	%p2880, %f39, 0f47CE4780;
	mul.rn.f32 	%f7659, %f10206, %f10206;
	and.b32  	%r14543, %r18411, 1;
	setp.eq.b32 	%p2881, %r14543, 1;
	selp.f32 	%f7660, 0f3F800000, %f10206, %p2881;
	fma.rn.f32 	%f7661, %f7659, %f7660, 0f00000000;
	fma.rn.f32 	%f7662, %f7659, 0f37CBAC00, 0fBAB607ED;
	selp.f32 	%f7663, %f7662, 0fB94D4153, %p2881;
	selp.f32 	%f7664, 0f3D2AAABB, 0f3C0885E4, %p2881;
	fma.rn.f32 	%f7665, %f7663, %f7659, %f7664;
	selp.f32 	%f7666, 0fBEFFFFFF, 0fBE2AAAA8, %p2881;
	fma.rn.f32 	%f7667, %f7665, %f7659, %f7666;
	fma.rn.f32 	%f7668, %f7667, %f7661, %f7660;
	and.b32  	%r14544, %r18411, 2;
	setp.eq.s32 	%p2882, %r14544, 0;
	mov.f32 	%f7669, 0f00000000;
	sub.f32 	%f7670, %f7669, %f7668;
	selp.f32 	%f7658, %f7668, %f7670, %p2882;
	// begin inline asm
	{  cvt.rn.f16.f32 %rs4312, %f7658;}

	// end inline asm
	ld.global.u16 	%rs4320, [%rd40+1632];
	ld.global.u16 	%rs4314, [%rd41+1632];
	// begin inline asm
	{mul.f16 %rs4313,%rs4314,%rs4312;
}
	// end inline asm
	// begin inline asm
	{mul.f16 %rs4316,%rs3340,%rs4313;
}
	// end inline asm
	// begin inline asm
	{fma.rn.f16 %rs4319,%rs4320,%rs4311,%rs4316;
}
	// end inline asm
	st.shared.u16 	[%r39+1632], %rs4319;
	// begin inline asm
	{mul.f16 %rs4323,%rs4314,%rs4311;
}
	// end inline asm
	// begin inline asm
	{fma.rn.f16 %rs4326,%rs4320,%rs4312,%rs4323;
}
	// end inline asm
	st.shared.u16 	[%r39+9824], %rs4326;
	mov.u32 	%r18415, %r18931;
	mov.f32 	%f10207, %f10336;
	@%p2880 bra 	$L__BB0_841;
	setp.eq.f32 	%p2883, %f39, 0f7F800000;
	@%p2883 bra 	$L__BB0_840;
	mov.b32 	%r1381, %f37;
	shl.b32 	%r14546, %r1381, 8;
	or.b32  	%r1382, %r14546, -2147483648;
	mov.b64 	%rd8944, 0;
	mov.b32 	%r18412, 0;
	mov.u64 	%rd8942, __cudart_i2opi_f;
	mov.u64 	%rd8943, %rd10;
$L__BB0_836:
	.pragma "nounroll";
	ld.global.nc.u32 	%r14547, [%rd8942];
	mad.wide.u32 	%rd7388, %r14547, %r1382, %rd8944;
	shr.u64 	%rd8944, %rd7388, 32;
	st.local.u32 	[%rd8943], %rd7388;
	add.s32 	%r18412, %r18412, 1;
	add.s64 	%rd8943, %rd8943, 4;
	add.s64 	%rd8942, %rd8942, 4;
	setp.ne.s32 	%p2884, %r18412, 6;
	@%p2884 bra 	$L__BB0_836;
	shr.u32 	%r14548, %r1381, 23;
	st.local.u32 	[%rd10+24], %rd8944;
	and.b32  	%r1385, %r14548, 31;
	and.b32  	%r14549, %r14548, 224;
	add.s32 	%r14550, %r14549, -128;
	shr.u32 	%r14551, %r14550, 5;
	mul.wide.u32 	%rd7389, %r14551, 4;
	sub.s64 	%rd748, %rd10, %rd7389;
	ld.local.u32 	%r18413, [%rd748+24];
	ld.local.u32 	%r18414, [%rd748+20];
	setp.eq.s32 	%p2885, %r1385, 0;
	@%p2885 bra 	$L__BB0_839;
	shf.l.wrap.b32 	%r18413, %r18414, %r18413, %r1385;
	ld.local.u32 	%r14552, [%rd748+16];
	shf.l.wrap.b32 	%r18414, %r14552, %r18414, %r1385;
$L__BB0_839:
	shr.u32 	%r14553, %r18413, 30;
	shf.l.wrap.b32 	%r14554, %r18414, %r18413, 2;
	shl.b32 	%r14555, %r18414, 2;
	shr.u32 	%r14556, %r14554, 31;
	add.s32 	%r14557, %r14556, %r14553;
	neg.s32 	%r14558, %r14557;
	setp.lt.s32 	%p2886, %r1381, 0;
	selp.b32 	%r18415, %r14558, %r14557, %p2886;
	xor.b32  	%r14559, %r14554, %r1381;
	shr.s32 	%r14560, %r14554, 31;
	xor.b32  	%r14561, %r14560, %r14554;
	xor.b32  	%r14562, %r14560, %r14555;
	cvt.u64.u32 	%rd7390, %r14561;
	shl.b64 	%rd7391, %rd7390, 32;
	cvt.u64.u32 	%rd7392, %r14562;
	or.b64  	%rd7393, %rd7391, %rd7392;
	cvt.rn.f64.s64 	%fd794, %rd7393;
	mul.f64 	%fd795, %fd794, 0d3BF921FB54442D19;
	cvt.rn.f32.f64 	%f7671, %fd795;
	neg.f32 	%f7672, %f7671;
	setp.lt.s32 	%p2887, %r14559, 0;
	selp.f32 	%f10207, %f7672, %f7671, %p2887;
	bra.uni 	$L__BB0_841;
$L__BB0_840:
	mov.f32 	%f7673, 0f00000000;
	mul.rn.f32 	%f10207, %f37, %f7673;
	mov.b32 	%r18415, 0;
$L__BB0_841:
	add.s32 	%r14564, %r18415, 1;
	mul.rn.f32 	%f7675, %f10207, %f10207;
	and.b32  	%r14565, %r18415, 1;
	setp.eq.b32 	%p2889, %r14565, 1;
	selp.f32 	%f7676, %f10207, 0f3F800000, %p2889;
	fma.rn.f32 	%f7677, %f7675, %f7676, 0f00000000;
	fma.rn.f32 	%f7678, %f7675, 0f37CBAC00, 0fBAB607ED;
	selp.f32 	%f7679, 0fB94D4153, %f7678, %p2889;
	selp.f32 	%f7680, 0f3C0885E4, 0f3D2AAABB, %p2889;
	fma.rn.f32 	%f7681, %f7679, %f7675, %f7680;
	selp.f32 	%f7682, 0fBE2AAAA8, 0fBEFFFFFF, %p2889;
	fma.rn.f32 	%f7683, %f7681, %f7675, %f7682;
	fma.rn.f32 	%f7684, %f7683, %f7677, %f7676;
	and.b32  	%r14566, %r14564, 2;
	setp.eq.s32 	%p2890, %r14566, 0;
	mov.f32 	%f7685, 0f00000000;
	sub.f32 	%f7686, %f7685, %f7684;
	selp.f32 	%f7674, %f7684, %f7686, %p2890;
	// begin inline asm
	{  cvt.rn.f16.f32 %rs4330, %f7674;}

	// end inline asm
	mov.u32 	%r18419, %r18931;
	mov.f32 	%f10208, %f10336;
	@%p2880 bra 	$L__BB0_849;
	setp.eq.f32 	%p2891, %f39, 0f7F800000;
	@%p2891 bra 	$L__BB0_848;
	mov.b32 	%r1394, %f37;
	shl.b32 	%r14568, %r1394, 8;
	or.b32  	%r1395, %r14568, -2147483648;
	mov.b64 	%rd8947, 0;
	mov.b32 	%r18416, 0;
	mov.u64 	%rd8945, __cudart_i2opi_f;
	mov.u64 	%rd8946, %rd9;
$L__BB0_844:
	.pragma "nounroll";
	ld.global.nc.u32 	%r14569, [%rd8945];
	mad.wide.u32 	%rd7396, %r14569, %r1395, %rd8947;
	shr.u64 	%rd8947, %rd7396, 32;
	st.local.u32 	[%rd8946], %rd7396;
	add.s32 	%r18416, %r18416, 1;
	add.s64 	%rd8946, %rd8946, 4;
	add.s64 	%rd8945, %rd8945, 4;
	setp.ne.s32 	%p2892, %r18416, 6;
	@%p2892 bra 	$L__BB0_844;
	shr.u32 	%r14570, %r1394, 23;
	st.local.u32 	[%rd9+24], %rd8947;
	and.b32  	%r1398, %r14570, 31;
	and.b32  	%r14571, %r14570, 224;
	add.s32 	%r14572, %r14571, -128;
	shr.u32 	%r14573, %r14572, 5;
	mul.wide.u32 	%rd7397, %r14573, 4;
	sub.s64 	%rd755, %rd9, %rd7397;
	ld.local.u32 	%r18417, [%rd755+24];
	ld.local.u32 	%r18418, [%rd755+20];
	setp.eq.s32 	%p2893, %r1398, 0;
	@%p2893 bra 	$L__BB0_847;
	shf.l.wrap.b32 	%r18417, %r18418, %r18417, %r1398;
	ld.local.u32 	%r14574, [%rd755+16];
	shf.l.wrap.b32 	%r18418, %r14574, %r18418, %r1398;
$L__BB0_847:
	shr.u32 	%r14575, %r18417, 30;
	shf.l.wrap.b32 	%r14576, %r18418, %r18417, 2;
	shl.b32 	%r14577, %r18418, 2;
	shr.u32 	%r14578, %r14576, 31;
	add.s32 	%r14579, %r14578, %r14575;
	neg.s32 	%r14580, %r14579;
	setp.lt.s32 	%p2894, %r1394, 0;
	selp.b32 	%r18419, %r14580, %r14579, %p2894;
	xor.b32  	%r14581, %r14576, %r1394;
	shr.s32 	%r14582, %r14576, 31;
	xor.b32  	%r14583, %r14582, %r14576;
	xor.b32  	%r14584, %r14582, %r14577;
	cvt.u64.u32 	%rd7398, %r14583;
	shl.b64 	%rd7399, %rd7398, 32;
	cvt.u64.u32 	%rd7400, %r14584;
	or.b64  	%rd7401, %rd7399, %rd7400;
	cvt.rn.f64.s64 	%fd796, %rd7401;
	mul.f64 	%fd797, %fd796, 0d3BF921FB54442D19;
	cvt.rn.f32.f64 	%f7687, %fd797;
	neg.f32 	%f7688, %f7687;
	setp.lt.s32 	%p2895, %r14581, 0;
	selp.f32 	%f10208, %f7688, %f7687, %p2895;
	bra.uni 	$L__BB0_849;
$L__BB0_848:
	mov.f32 	%f7689, 0f00000000;
	mul.rn.f32 	%f10208, %f37, %f7689;
	mov.b32 	%r18419, 0;
$L__BB0_849:
	setp.ltu.f32 	%p2896, %f48, 0f47CE4780;
	mul.rn.f32 	%f7691, %f10208, %f10208;
	and.b32  	%r14586, %r18419, 1;
	setp.eq.b32 	%p2897, %r14586, 1;
	selp.f32 	%f7692, 0f3F800000, %f10208, %p2897;
	fma.rn.f32 	%f7693, %f7691, %f7692, 0f00000000;
	fma.rn.f32 	%f7694, %f7691, 0f37CBAC00, 0fBAB607ED;
	selp.f32 	%f7695, %f7694, 0fB94D4153, %p2897;
	selp.f32 	%f7696, 0f3D2AAABB, 0f3C0885E4, %p2897;
	fma.rn.f32 	%f7697, %f7695, %f7691, %f7696;
	selp.f32 	%f7698, 0fBEFFFFFF, 0fBE2AAAA8, %p2897;
	fma.rn.f32 	%f7699, %f7697, %f7691, %f7698;
	fma.rn.f32 	%f7700, %f7699, %f7693, %f7692;
	and.b32  	%r14587, %r18419, 2;
	setp.eq.s32 	%p2898, %r14587, 0;
	mov.f32 	%f7701, 0f00000000;
	sub.f32 	%f7702, %f7701, %f7700;
	selp.f32 	%f7690, %f7700, %f7702, %p2898;
	// begin inline asm
	{  cvt.rn.f16.f32 %rs4331, %f7690;}

	// end inline asm
	ld.global.u16 	%rs4339, [%rd40+1664];
	ld.global.u16 	%rs4333, [%rd41+1664];
	// begin inline asm
	{mul.f16 %rs4332,%rs4333,%rs4331;
}
	// end inline asm
	// begin inline asm
	{mul.f16 %rs4335,%rs3340,%rs4332;
}
	// end inline asm
	// begin inline asm
	{fma.rn.f16 %rs4338,%rs4339,%rs4330,%rs4335;
}
	// end inline asm
	st.shared.u16 	[%r39+1664], %rs4338;
	// begin inline asm
	{mul.f16 %rs4342,%rs4333,%rs4330;
}
	// end inline asm
	// begin inline asm
	{fma.rn.f16 %rs4345,%rs4339,%rs4331,%rs4342;
}
	// end inline asm
	st.shared.u16 	[%r39+9856], %rs4345;
	mov.u32 	%r18423, %r18939;
	mov.f32 	%f10209, %f10338;
	@%p2896 bra 	$L__BB0_857;
	setp.eq.f32 	%p2899, %f48, 0f7F800000;
	@%p2899 bra 	$L__BB0_856;
	mov.b32 	%r1407, %f46;
	shl.b32 	%r14589, %r1407, 8;
	or.b32  	%r1408, %r14589, -2147483648;
	mov.b64 	%rd8950, 0;
	mov.b32 	%r18420, 0;
	mov.u64 	%rd8948, __cudart_i2opi_f;
	mov.u64 	%rd8949, %rd10;
$L__BB0_852:
	.pragma "nounroll";
	ld.global.nc.u32 	%r14590, [%rd8948];
	mad.wide.u32 	%rd7404, %r14590, %r1408, %rd8950;
	shr.u64 	%rd8950, %rd7404, 32;
	st.local.u32 	[%rd8949], %rd7404;
	add.s32 	%r18420, %r18420, 1;
	add.s64 	%rd8949, %rd8949, 4;
	add.s64 	%rd8948, %rd8948, 4;
	setp.ne.s32 	%p2900, %r18420, 6;
	@%p2900 bra 	$L__BB0_852;
	shr.u32 	%r14591, %r1407, 23;
	st.local.u32 	[%rd10+24], %rd8950;
	and.b32  	%r1411, %r14591, 31;
	and.b32  	%r14592, %r14591, 224;
	add.s32 	%r14593, %r14592, -128;
	shr.u32 	%r14594, %r14593, 5;
	mul.wide.u32 	%rd7405, %r14594, 4;
	sub.s64 	%rd762, %rd10, %rd7405;
	ld.local.u32 	%r18421, [%rd762+24];
	ld.local.u32 	%r18422, [%rd762+20];
	setp.eq.s32 	%p2901, %r1411, 0;
	@%p2901 bra 	$L__BB0_855;
	shf.l.wrap.b32 	%r18421, %r18422, %r18421, %r1411;
	ld.local.u32 	%r14595, [%rd762+16];
	shf.l.wrap.b32 	%r18422, %r14595, %r18422, %r1411;
$L__BB0_855:
	shr.u32 	%r14596, %r18421, 30;
	shf.l.wrap.b32 	%r14597, %r18422, %r18421, 2;
	shl.b32 	%r14598, %r18422, 2;
	shr.u32 	%r14599, %r14597, 31;
	add.s32 	%r14600, %r14599, %r14596;
	neg.s32 	%r14601, %r14600;
	setp.lt.s32 	%p2902, %r1407, 0;
	selp.b32 	%r18423, %r14601, %r14600, %p2902;
	xor.b32  	%r14602, %r14597, %r1407;
	shr.s32 	%r14603, %r14597, 31;
	xor.b32  	%r14604, %r14603, %r14597;
	xor.b32  	%r14605, %r14603, %r14598;
	cvt.u64.u32 	%rd7406, %r14604;
	shl.b64 	%rd7407, %rd7406, 32;
	cvt.u64.u32 	%rd7408, %r14605;
	or.b64  	%rd7409, %rd7407, %rd7408;
	cvt.rn.f64.s64 	%fd798, %rd7409;
	mul.f64 	%fd799, %fd798, 0d3BF921FB54442D19;
	cvt.rn.f32.f64 	%f7703, %fd799;
	neg.f32 	%f7704, %f7703;
	setp.lt.s32 	%p2903, %r14602, 0;
	selp.f32 	%f10209, %f7704, %f7703, %p2903;
	bra.uni 	$L__BB0_857;
$L__BB0_856:
	mov.f32 	%f7705, 0f00000000;
	mul.rn.f32 	%f10209, %f46, %f7705;
	mov.b32 	%r18423, 0;
$L__BB0_857:
	add.s32 	%r14607, %r18423, 1;
	mul.rn.f32 	%f7707, %f10209, %f10209;
	and.b32  	%r14608, %r18423, 1;
	setp.eq.b32 	%p2905, %r14608, 1;
	selp.f32 	%f7708, %f10209, 0f3F800000, %p2905;
	fma.rn.f32 	%f7709, %f7707, %f7708, 0f00000000;
	fma.rn.f32 	%f7710, %f7707, 0f37CBAC00, 0fBAB607ED;
	selp.f32 	%f7711, 0fB94D4153, %f7710, %p2905;
	selp.f32 	%f7712, 0f3C0885E4, 0f3D2AAABB, %p2905;
	fma.rn.f32 	%f7713, %f7711, %f7707, %f7712;
	selp.f32 	%f7714, 0fBE2AAAA8, 0fBEFFFFFF, %p2905;
	fma.rn.f32 	%f7715, %f7713, %f7707, %f7714;
	fma.rn.f32 	%f7716, %f7715, %f7709, %f7708;
	and.b32  	%r14609, %r14607, 2;
	setp.eq.s32 	%p2906, %r14609, 0;
	mov.f32 	%f7717, 0f00000000;
	sub.f32 	%f7718, %f7717, %f7716;
	selp.f32 	%f7706, %f7716, %f7718, %p2906;
	// begin inline asm
	{  cvt.rn.f16.f32 %rs4349, %f7706;}

	// end inline asm
	mov.u32 	%r18427, %r18939;
	mov.f32 	%f10210, %f10338;
	@%p2896 bra 	$L__BB0_865;
	setp.eq.f32 	%p2907, %f48, 0f7F800000;
	@%p2907 bra 	$L__BB0_864;
	mov.b32 	%r1420, %f46;
	shl.b32 	%r14611, %r1420, 8;
	or.b32  	%r1421, %r14611, -2147483648;
	mov.b64 	%rd8953, 0;
	mov.b32 	%r18424, 0;
	mov.u64 	%rd8951, __cudart_i2opi_f;
	mov.u64 	%rd8952, %rd9;
$L__BB0_860:
	.pragma "nounroll";
	ld.global.nc.u32 	%r14612, [%rd8951];
	mad.wide.u32 	%rd7412, %r14612, %r1421, %rd8953;
	shr.u64 	%rd8953, %rd7412, 32;
	st.local.u32 	[%rd8952], %rd7412;
	add.s32 	%r18424, %r18424, 1;
	add.s64 	%rd8952, %rd8952, 4;
	add.s64 	%rd8951, %rd8951, 4;
	setp.ne.s32 	%p2908, %r18424, 6;
	@%p2908 bra 	$L__BB0_860;
	shr.u32 	%r14613, %r1420, 23;
	st.local.u32 	[%rd9+24], %rd8953;
	and.b32  	%r1424, %r14613, 31;
	and.b32  	%r14614, %r14613, 224;
	add.s32 	%r14615, %r14614, -128;
	shr.u32 	%r14616, %r14615, 5;
	mul.wide.u32 	%rd7413, %r14616, 4;
	sub.s64 	%rd769, %rd9, %rd7413;
	ld.local.u32 	%r18425, [%rd769+24];
	ld.local.u32 	%r18426, [%rd769+20];
	setp.eq.s32 	%p2909, %r1424, 0;
	@%p2909 bra 	$L__BB0_863;
	shf.l.wrap.b32 	%r18425, %r18426, %r18425, %r1424;
	ld.local.u32 	%r14617, [%rd769+16];
	shf.l.wrap.b32 	%r18426, %r14617, %r18426, %r1424;
$L__BB0_863:
	shr.u32 	%r14618, %r18425, 30;
	shf.l.wrap.b32 	%r14619, %r18426, %r18425, 2;
	shl.b32 	%r14620, %r18426, 2;
	shr.u32 	%r14621, %r14619, 31;
	add.s32 	%r14622, %r14621, %r14618;
	neg.s32 	%r14623, %r14622;
	setp.lt.s32 	%p2910, %r1420, 0;
	selp.b32 	%r18427, %r14623, %r14622, %p2910;
	xor.b32  	%r14624, %r14619, %r1420;
	shr.s32 	%r14625, %r14619, 31;
	xor.b32  	%r14626, %r14625, %r14619;
	xor.b32  	%r14627, %r14625, %r14620;
	cvt.u64.u32 	%rd7414, %r14626;
	shl.b64 	%rd7415, %rd7414, 32;
	cvt.u64.u32 	%rd7416, %r14627;
	or.b64  	%rd7417, %rd7415, %rd7416;
	cvt.rn.f64.s64 	%fd800, %rd7417;
	mul.f64 	%fd801, %fd800, 0d3BF921FB54442D19;
	cvt.rn.f32.f64 	%f7719, %fd801;
	neg.f32 	%f7720, %f7719;
	setp.lt.s32 	%p2911, %r14624, 0;
	selp.f32 	%f10210, %f7720, %f7719, %p2911;
	bra.uni 	$L__BB0_865;
$L__BB0_864:
	mov.f32 	%f7721, 0f00000000;
	mul.rn.f32 	%f10210, %f46, %f7721;
	mov.b32 	%r18427, 0;
$L__BB0_865:
	setp.ltu.f32 	%p2912, %f57, 0f47CE4780;
	mul.rn.f32 	%f7723, %f10210, %f10210;
	and.b32  	%r14629, %r18427, 1;
	setp.eq.b32 	%p2913, %r14629, 1;
	selp.f32 	%f7724, 0f3F800000, %f10210, %p2913;
	fma.rn.f32 	%f7725, %f7723, %f7724, 0f00000000;
	fma.rn.f32 	%f7726, %f7723, 0f37CBAC00, 0fBAB607ED;
	selp.f32 	%f7727, %f7726, 0fB94D4153, %p2913;
	selp.f32 	%f7728, 0f3D2AAABB, 0f3C0885E4, %p2913;
	fma.rn.f32 	%f7729, %f7727, %f7723, %f7728;
	selp.f32 	%f7730, 0fBEFFFFFF, 0fBE2AAAA8, %p2913;
	fma.rn.f32 	%f7731, %f7729, %f7723, %f7730;
	fma.rn.f32 	%f7732, %f7731, %f7725, %f7724;
	and.b32  	%r14630, %r18427, 2;
	setp.eq.s32 	%p2914, %r14630, 0;
	mov.f32 	%f7733, 0f00000000;
	sub.f32 	%f7734, %f7733, %f7732;
	selp.f32 	%f7722, %f7732, %f7734, %p2914;
	// begin inline asm
	{  cvt.rn.f16.f32 %rs4350, %f7722;}

	// end inline asm
	ld.global.u16 	%rs4358, [%rd40+1696];
	ld.global.u16 	%rs4352, [%rd41+1696];
	// begin inline asm
	{mul.f16 %rs4351,%rs4352,%rs4350;
}
	// end inline asm
	// begin inline asm
	{mul.f16 %rs4354,%rs3340,%rs4351;
}
	// end inline asm
	// begin inline asm
	{fma.rn.f16 %rs4357,%rs4358,%rs4349,%rs4354;
}
	// end inline asm
	st.shared.u16 	[%r39+1696], %rs4357;
	// begin inline asm
	{mul.f16 %rs4361,%rs4352,%rs4349;
}
	// end inline asm
	// begin inline asm
	{fma.rn.f16 %rs4364,%rs4358,%rs4350,%rs4361;
}
	// end inline asm
	st.shared.u16 	[%r39+9888], %rs4364;
	mov.u32 	%r18431, %r18947;
	mov.f32 	%f10211, %f10340;
	@%p2912 bra 	$L__BB0_873;
	setp.eq.f32 	%p2915, %f57, 0f7F800000;
	@%p2915 bra 	$L__BB0_872;
	mov.b32 	%r1433, %f55;
	shl.b32 	%r14632, %r1433, 8;
	or.b32  	%r1434, %r14632, -2147483648;
	mov.b64 	%rd8956, 0;
	mov.b32 	%r18428, 0;
	mov.u64 	%rd8954, __cudart_i2opi_f;
	mov.u64 	%rd8955, %rd10;
$L__BB0_868:
	.pragma "nounroll";
	ld.global.nc.u32 	%r14633, [%rd8954];
	mad.wide.u32 	%rd7420, %r14633, %r1434, %rd8956;
	shr.u64 	%rd8956, %rd7420, 32;
	st.local.u32 	[%rd8955], %rd7420;
	add.s32 	%r18428, %r18428, 1;
	add.s64 	%rd8955, %rd8955, 4;
	add.s64 	%rd8954, %rd8954, 4;
	setp.ne.s32 	%p2916, %r18428, 6;
	@%p2916 bra 	$L__BB0_868;
	shr.u32 	%r14634, %r1433, 23;
	st.local.u32 	[%rd10+24], %rd8956;
	and.b32  	%r1437, %r14634, 31;
	and.b32  	%r14635, %r14634, 224;
	add.s32 	%r14636, %r14635, -128;
	shr.u32 	%r14637, %r14636, 5;
	mul.wide.u32 	%rd7421, %r14637, 4;
	sub.s64 	%rd776, %rd10, %rd7421;
	ld.local.u32 	%r18429, [%rd776+24];
	ld.local.u32 	%r18430, [%rd776+20];
	setp.eq.s32 	%p2917, %r1437, 0;
	@%p2917 bra 	$L__BB0_871;
	shf.l.wrap.b32 	%r18429, %r18430, %r18429, %r1437;
	ld.local.u32 	%r14638, [%rd776+16];
	shf.l.wrap.b32 	%r18430, %r14638, %r18430, %r1437;
$L__BB0_871:
	shr.u32 	%r14639, %r18429, 30;
	shf.l.wrap.b32 	%r14640, %r18430, %r18429, 2;
	shl.b32 	%r14641, %r18430, 2;
	shr.u32 	%r14642, %r14640, 31;
	add.s32 	%r14643, %r14642, %r14639;
	neg.s32 	%r14644, %r14643;
	setp.lt.s32 	%p2918, %r1433, 0;
	selp.b32 	%r18431, %r14644, %r14643, %p2918;
	xor.b32  	%r14645, %r14640, %r1433;
	shr.s32 	%r14646, %r14640, 31;
	xor.b32  	%r14647, %r14646, %r14640;
	xor.b32  	%r14648, %r14646, %r14641;
	cvt.u64.u32 	%rd7422, %r14647;
	shl.b64 	%rd7423, %rd7422, 32;
	cvt.u64.u32 	%rd7424, %r14648;
	or.b64  	%rd7425, %rd7423, %rd7424;
	cvt.rn.f64.s64 	%fd802, %rd7425;
	mul.f64 	%fd803, %fd802, 0d3BF921FB54442D19;
	cvt.rn.f32.f64 	%f7735, %fd803;
	neg.f32 	%f7736, %f7735;
	setp.lt.s32 	%p2919, %r14645, 0;
	selp.f32 	%f10211, %f7736, %f7735, %p2919;
	bra.uni 	$L__BB0_873;
$L__BB0_872:
	mov.f32 	%f7737, 0f00000000;
	mul.rn.f32 	%f10211, %f55, %f7737;
	mov.b32 	%r18431, 0;
$L__BB0_873:
	add.s32 	%r14650, %r18431, 1;
	mul.rn.f32 	%f7739, %f10211, %f10211;
	and.b32  	%r14651, %r18431, 1;
	setp.eq.b32 	%p2921, %r14651, 1;
	selp.f32 	%f7740, %f10211, 0f3F800000, %p2921;
	fma.rn.f32 	%f7741, %f7739, %f7740, 0f00000000;
	fma.rn.f32 	%f7742, %f7739, 0f37CBAC00, 0fBAB607ED;
	selp.f32 	%f7743, 0fB94D4153, %f7742, %p2921;
	selp.f32 	%f7744, 0f3C0885E4, 0f3D2AAABB, %p2921;
	fma.rn.f32 	%f7745, %f7743, %f7739, %f7744;
	selp.f32 	%f7746, 0fBE2AAAA8, 0fBEFFFFFF, %p2921;
	fma.rn.f32 	%f7747, %f7745, %f7739, %f7746;
	fma.rn.f32 	%f7748, %f7747, %f7741, %f7740;
	and.b32  	%r14652, %r14650, 2;
	setp.eq.s32 	%p2922, %r14652, 0;
	mov.f32 	%f7749, 0f00000000;
	sub.f32 	%f7750, %f7749, %f7748;
	selp.f32 	%f7738, %f7748, %f7750, %p2922;
	// begin inline asm
	{  cvt.rn.f16.f32 %rs4368, %f7738;}

	// end inline asm
	mov.u32 	%r18435, %r18947;
	mov.f32 	%f10212, %f10340;
	@%p2912 bra 	$L__BB0_881;
	setp.eq.f32 	%p2923, %f57, 0f7F800000;
	@%p2923 bra 	$L__BB0_880;
	mov.b32 	%r1446, %f55;
	shl.b32 	%r14654, %r1446, 8;
	or.b32  	%r1447, %r14654, -2147483648;
	mov.b64 	%rd8959, 0;
	mov.b32 	%r18432, 0;
	mov.u64 	%rd8957, __cudart_i2opi_f;
	mov.u64 	%rd8958, %rd9;
$L__BB0_876:
	.pragma "nounroll";
	ld.global.nc.u32 	%r14655, [%rd8957];
	mad.wide.u32 	%rd7428, %r14655, %r1447, %rd8959;
	shr.u64 	%rd8959, %rd7428, 32;
	st.local.u32 	[%rd8958], %rd7428;
	add.s32 	%r18432, %r18432, 1;
	add.s64 	%rd8958, %rd8958, 4;
	add.s64 	%rd8957, %rd8957, 4;
	setp.ne.s32 	%p2924, %r18432, 6;
	@%p2924 bra 	$L__BB0_876;
	shr.u32 	%r14656, %r1446, 23;
	st.local.u32 	[%rd9+24], %rd8959;
	and.b32  	%r1450, %r14656, 31;
	and.b32  	%r14657, %r14656, 224;
	add.s32 	%r14658, %r14657, -128;
	shr.u32 	%r14659, %r14658, 5;
	mul.wide.u32 	%rd7429, %r14659, 4;
	sub.s64 	%rd783, %rd9, %rd7429;
	ld.local.u32 	%r18433, [%rd783+24];
	ld.local.u32 	%r18434, [%rd783+20];
	setp.eq.s32 	%p2925, %r1450, 0;
	@%p2925 bra 	$L__BB0_879;
	shf.l.wrap.b32 	%r18433, %r18434, %r18433, %r1450;
	ld.local.u32 	%r14660, [%rd783+16];
	shf.l.wrap.b32 	%r18434, %r14660, %r18434, %r1450;
$L__BB0_879:
	shr.u32 	%r14661, %r18433, 30;
	shf.l.wrap.b32 	%r14662, %r18434, %r18433, 2;
	shl.b32 	%r14663, %r18434, 2;
	shr.u32 	%r14664, %r14662, 31;
	add.s32 	%r14665, %r14664, %r14661;
	neg.s32 	%r14666, %r14665;
	setp.lt.s32 	%p2926, %r1446, 0;
	selp.b32 	%r18435, %r14666, %r14665, %p2926;
	xor.b32  	%r14667, %r14662, %r1446;
	shr.s32 	%r14668, %r14662, 31;
	xor.b32  	%r14669, %r14668, %r14662;
	xor.b32  	%r14670, %r14668, %r14663;
	cvt.u64.u32 	%rd7430, %r14669;
	shl.b64 	%rd7431, %rd7430, 32;
	cvt.u64.u32 	%rd7432, %r14670;
	or.b64  	%rd7433, %rd7431, %rd7432;
	cvt.rn.f64.s64 	%fd804, %rd7433;
	mul.f64 	%fd805, %fd804, 0d3BF921FB54442D19;
	cvt.rn.f32.f64 	%f7751, %fd805;
	neg.f32 	%f7752, %f7751;
	setp.lt.s32 	%p2927, %r14667, 0;
	selp.f32 	%f10212, %f7752, %f7751, %p2927;
	bra.uni 	$L__BB0_881;
$L__BB0_880:
	mov.f32 	%f7753, 0f00000000;
	mul.rn.f32 	%f10212, %f55, %f7753;
	mov.b32 	%r18435, 0;
$L__BB0_881:
	setp.ltu.f32 	%p2928, %f66, 0f47CE4780;
	mul.rn.f32 	%f7755, %f10212, %f10212;
	and.b32  	%r14672, %r18435, 1;
	setp.eq.b32 	%p2929, %r14672, 1;
	selp.f32 	%f7756, 0f3F800000, %f10212, %p2929;
	fma.rn.f32 	%f7757, %f7755, %f7756, 0f00000000;
	fma.rn.f32 	%f7758, %f7755, 0f37CBAC00, 0fBAB607ED;
	selp.f32 	%f7759, %f7758, 0fB94D4153, %p2929;
	selp.f32 	%f7760, 0f3D2AAABB, 0f3C0885E4, %p2929;
	fma.rn.f32 	%f7761, %f7759, %f7755, %f7760;
	selp.f32 	%f7762, 0fBEFFFFFF, 0fBE2AAAA8, %p2929;
	fma.rn.f32 	%f7763, %f7761, %f7755, %f7762;
	fma.rn.f32 	%f7764, %f7763, %f7757, %f7756;
	and.b32  	%r14673, %r18435, 2;
	setp.eq.s32 	%p2930, %r14673, 0;
	mov.f32 	%f7765, 0f00000000;
	sub.f32 	%f7766, %f7765, %f7764;
	selp.f32 	%f7754, %f7764, %f7766, %p2930;
	// begin inline asm
	{  cvt.rn.f16.f32 %rs4369, %f7754;}

	// end inline asm
	ld.global.u16 	%rs4377, [%rd40+1728];
	ld.global.u16 	%rs4371, [%rd41+1728];
	// begin inline asm
	{mul.f16 %rs4370,%rs4371,%rs4369;
}
	// end inline asm
	// begin inline asm
	{mul.f16 %rs4373,%rs3340,%rs4370;
}
	// end inline asm
	// begin inline asm
	{fma.rn.f16 %rs4376,%rs4377,%rs4368,%rs4373;
}
	// end inline asm
	st.shared.u16 	[%r39+1728], %rs4376;
	// begin inline asm
	{mul.f16 %rs4380,%rs4371,%rs4368;
}
	// end inline asm
	// begin inline asm
	{fma.rn.f16 %rs4383,%rs4377,%rs4369,%rs4380;
}
	// end inline asm
	st.shared.u16 	[%r39+9920], %rs4383;
	mov.u32 	%r18439, %r18955;
	mov.f32 	%f10213, %f10342;
	@%p2928 bra 	$L__BB0_889;
	setp.eq.f32 	%p2931, %f66, 0f7F800000;
	@%p2931 bra 	$L__BB0_888;
	mov.b32 	%r1459, %f64;
	shl.b32 	%r14675, %r1459, 8;
	or.b32  	%r1460, %r14675, -2147483648;
	mov.b64 	%rd8962, 0;
	mov.b32 	%r18436, 0;
	mov.u64 	%rd8960, __cudart_i2opi_f;
	mov.u64 	%rd8961, %rd10;
$L__BB0_884:
	.pragma "nounroll";
	ld.global.nc.u32 	%r14676, [%rd8960];
	mad.wide.u32 	%rd7436, %r14676, %r1460, %rd8962;
	shr.u64 	%rd8962, %rd7436, 32;
	st.local.u32 	[%rd8961], %rd7436;
	add.s32 	%r18436, %r18436, 1;
	add.s64 	%rd8961, %rd8961, 4;
	add.s64 	%rd8960, %rd8960, 4;
	setp.ne.s32 	%p2932, %r18436, 6;
	@%p2932 bra 	$L__BB0_884;
	shr.u32 	%r14677, %r1459, 23;
	st.local.u32 	[%rd10+24], %rd8962;
	and.b32  	%r1463, %r14677, 31;
	and.b32  	%r14678, %r14677, 224;
	add.s32 	%r14679, %r14678, -128;
	shr.u32 	%r14680, %r14679, 5;
	mul.wide.u32 	%rd7437, %r14680, 4;
	sub.s64 	%rd790, %rd10, %rd7437;
	ld.local.u32 	%r18437, [%rd790+24];
	ld.local.u32 	%r18438, [%rd790+20];
	setp.eq.s32 	%p2933, %r1463, 0;
	@%p2933 bra 	$L__BB0_887;
	shf.l.wrap.b32 	%r18437, %r18438, %r18437, %r1463;
	ld.local.u32 	%r14681, [%rd790+16];
	shf.l.wrap.b32 	%r18438, %r14681, %r18438, %r1463;
$L__BB0_887:
	shr.u32 	%r14682, %r18437, 30;
	shf.l.wrap.b32 	%r14683, %r18438, %r18437, 2;
	shl.b32 	%r14684, %r18438, 2;
	shr.u32 	%r14685, %r14683, 31;
	add.s32 	%r14686, %r14685, %r14682;
	neg.s32 	%r14687, %r14686;
	setp.lt.s32 	%p2934, %r1459, 0;
	selp.b32 	%r18439, %r14687, %r14686, %p2934;
	xor.b32  	%r14688, %r14683, %r1459;
	shr.s32 	%r14689, %r14683, 31;
	xor.b32  	%r14690, %r14689, %r14683;
	xor.b32  	%r14691, %r14689, %r14684;
	cvt.u64.u32 	%rd7438, %r14690;
	shl.b64 	%rd7439, %rd7438, 32;
	cvt.u64.u32 	%rd7440, %r14691;
	or.b64  	%rd7441, %rd7439, %rd7440;
	cvt.rn.f64.s64 	%fd806, %rd7441;
	mul.f64 	%fd807, %fd806, 0d3BF921FB54442D19;
	cvt.rn.f32.f64 	%f7767, %fd807;
	neg.f32 	%f7768, %f7767;
	setp.lt.s32 	%p2935, %r14688, 0;
	selp.f32 	%f10213, %f7768, %f7767, %p2935;
	bra.uni 	$L__BB0_889;
$L__BB0_888:
	mov.f32 	%f7769, 0f00000000;
	mul.rn.f32 	%f10213, %f64, %f7769;
	mov.b32 	%r18439, 0;
$L__BB0_889:
	add.s32 	%r14693, %r18439, 1;
	mul.rn.f32 	%f7771, %f10213, %f10213;
	and.b32  	%r14694, %r18439, 1;
	setp.eq.b32 	%p2937, %r14694, 1;
	selp.f32 	%f7772, %f10213, 0f3F800000, %p2937;
	fma.rn.f32 	%f7773, %f7771, %f7772, 0f00000000;
	fma.rn.f32 	%f7774, %f7771, 0f37CBAC00, 0fBAB607ED;
	selp.f32 	%f7775, 0fB94D4153, %f7774, %p2937;
	selp.f32 	%f7776, 0f3C0885E4, 0f3D2AAABB, %p2937;
	fma.rn.f32 	%f7777, %f7775, %f7771, %f7776;
	selp.f32 	%f7778, 0fBE2AAAA8, 0fBEFFFFFF, %p2937;
	fma.rn.f32 	%f7779, %f7777, %f7771, %f7778;
	fma.rn.f32 	%f7780, %f7779, %f7773, %f7772;
	and.b32  	%r14695, %r14693, 2;
	setp.eq.s32 	%p2938, %r14695, 0;
	mov.f32 	%f7781, 0f00000000;
	sub.f32 	%f7782, %f7781, %f7780;
	selp.f32 	%f7770, %f7780, %f7782, %p2938;
	// begin inline asm
	{  cvt.rn.f16.f32 %rs4387, %f7770;}

	// end inline asm
	mov.u32 	%r18443, %r18955;
	mov.f32 	%f10214, %f10342;
	@%p2928 bra 	$L__BB0_897;
	setp.eq.f32 	%p2939, %f66, 0f7F800000;
	@%p2939 bra 	$L__BB0_896;
	mov.b32 	%r1472, %f64;
	shl.b32 	%r14697, %r1472, 8;
	or.b32  	%r1473, %r14697, -2147483648;
	mov.b64 	%rd8965, 0;
	mov.b32 	%r18440, 0;
	mov.u64 	%rd8963, __cudart_i2opi_f;
	mov.u64 	%rd8964, %rd9;
$L__BB0_892:
	.pragma "nounroll";
	ld.global.nc.u32 	%r14698, [%rd8963];
	mad.wide.u32 	%rd7444, %r14698, %r1473, %rd8965;
	shr.u64 	%rd8965, %rd7444, 32;
	st.local.u32 	[%rd8964], %rd7444;
	add.s32 	%r18440, %r18440, 1;
	add.s64 	%rd8964, %rd8964, 4;
	add.s64 	%rd8963, %rd8963, 4;
	setp.ne.s32 	%p2940, %r18440, 6;
	@%p2940 bra 	$L__BB0_892;
	shr.u32 	%r14699, %r1472, 23;
	st.local.u32 	[%rd9+24], %rd8965;
	and.b32  	%r1476, %r14699, 31;
	and.b32  	%r14700, %r14699, 224;
	add.s32 	%r14701, %r14700, -128;
	shr.u32 	%r14702, %r14701, 5;
	mul.wide.u32 	%rd7445, %r14702, 4;
	sub.s64 	%rd797, %rd9, %rd7445;
	ld.local.u32 	%r18441, [%rd797+24];
	ld.local.u32 	%r18442, [%rd797+20];
	setp.eq.s32 	%p2941, %r1476, 0;
	@%p2941 bra 	$L__BB0_895;
	shf.l.wrap.b32 	%r18441, %r18442, %r18441, %r1476;
	ld.local.u32 	%r14703, [%rd797+16];
	shf.l.wrap.b32 	%r18442, %r14703, %r18442, %r1476;
$L__BB0_895:
	shr.u32 	%r14704, %r18441, 30;
	shf.l.wrap.b32 	%r14705, %r18442, %r18441, 2;
	shl.b32 	%r14706, %r18442, 2;
	shr.u32 	%r14707, %r14705, 31;
	add.s32 	%r14708, %r14707, %r14704;
	neg.s32 	%r14709, %r14708;
	setp.lt.s32 	%p2942, %r1472, 0;
	selp.b32 	%r18443, %r14709, %r14708, %p2942;
	xor.b32  	%r14710, %r14705, %r1472;
	shr.s32 	%r14711, %r14705, 31;
	xor.b32  	%r14712, %r14711, %r14705;
	xor.b32  	%r14713, %r14711, %r14706;
	cvt.u64.u32 	%rd7446, %r14712;
	shl.b64 	%rd7447, %rd7446, 32;
	cvt.u64.u32 	%rd7448, %r14713;
	or.b64  	%rd7449, %rd7447, %rd7448;
	cvt.rn.f64.s64 	%fd808, %rd7449;
	mul.f64 	%fd809, %fd808, 0d3BF921FB54442D19;
	cvt.rn.f32.f64 	%f7783, %fd809;
	neg.f32 	%f7784, %f7783;
	setp.lt.s32 	%p2943, %r14710, 0;
	selp.f32 	%f10214, %f7784, %f7783, %p2943;
	bra.uni 	$L__BB0_897;
$L__BB0_896:
	mov.f32 	%f7785, 0f00000000;
	mul.rn.f32 	%f10214, %f64, %f7785;
	mov.b32 	%r18443, 0;
$L__BB0_897:
	setp.ltu.f32 	%p2944, %f75, 0f47CE4780;
	mul.rn.f32 	%f7787, %f10214, %f10214;
	and.b32  	%r14715, %r18443, 1;
	setp.eq.b32 	%p2945, %r14715, 1;
	selp.f32 	%f7788, 0f3F800000, %f10214, %p2945;
	fma.rn.f32 	%f7789, %f7787, %f7788, 0f00000000;
	fma.rn.f32 	%f7790, %f7787, 0f37CBAC00, 0fBAB607ED;
	selp.f32 	%f7791, %f7790, 0fB94D4153, %p2945;
	selp.f32 	%f7792, 0f3D2AAABB, 0f3C0885E4, %p2945;
	fma.rn.f32 	%f7793, %f7791, %f7787, %f7792;
	selp.f32 	%f7794, 0fBEFFFFFF, 0fBE2AAAA8, %p2945;
	fma.rn.f32 	%f7795, %f7793, %f7787, %f7794;
	fma.rn.f32 	%f7796, %f7795, %f7789, %f7788;
	and.b32  	%r14716, %r18443, 2;
	setp.eq.s32 	%p2946, %r14716, 0;
	mov.f32 	%f7797, 0f00000000;
	sub.f32 	%f7798, %f7797, %f7796;
	selp.f32 	%f7786, %f7796, %f7798, %p2946;
	// begin inline asm
	{  cvt.rn.f16.f32 %rs4388, %f7786;}

	// end inline asm
	ld.global.u16 	%rs4396, [%rd40+1760];
	ld.global.u16 	%rs4390, [%rd41+1760];
	// begin inline asm
	{mul.f16 %rs4389,%rs4390,%rs4388;
}
	// end inline asm
	// begin inline asm
	{mul.f16 %rs4392,%rs3340,%rs4389;
}
	// end inline asm
	// begin inline asm
	{fma.rn.f16 %rs4395,%rs4396,%rs4387,%rs4392;
}
	// end inline asm
	st.shared.u16 	[%r39+1760], %rs4395;
	// begin inline asm
	{mul.f16 %rs4399,%rs4390,%rs4387;
}
	// end inline asm
	// begin inline asm
	{fma.rn.f16 %rs4402,%rs4396,%rs4388,%rs4399;
}
	// end inline asm
	st.shared.u16 	[%r39+9952], %rs4402;
	mov.u32 	%r18447, %r18963;
	mov.f32 	%f10215, %f10344;
	@%p2944 bra 	$L__BB0_905;
	setp.eq.f32 	%p2947, %f75, 0f7F800000;
	@%p2947 bra 	$L__BB0_904;
	mov.b32 	%r1485, %f73;
	shl.b32 	%r14718, %r1485, 8;
	or.b32  	%r1486, %r14718, -2147483648;
	mov.b64 	%rd8968, 0;
	mov.b32 	%r18444, 0;
	mov.u64 	%rd8966, __cudart_i2opi_f;
	mov.u64 	%rd8967, %rd10;
$L__BB0_900:
	.pragma "nounroll";
	ld.global.nc.u32 	%r14719, [%rd8966];
	mad.wide.u32 	%rd7452, %r14719, %r1486, %rd8968;
	shr.u64 	%rd8968, %rd7452, 32;
	st.local.u32 	[%rd8967], %rd7452;
	add.s32 	%r18444, %r18444, 1;
	add.s64 	%rd8967, %rd8967, 4;
	add.s64 	%rd8966, %rd8966, 4;
	setp.ne.s32 	%p2948, %r18444, 6;
	@%p2948 bra 	$L__BB0_900;
	shr.u32 	%r14720, %r1485, 23;
	st.local.u32 	[%rd10+24], %rd8968;
	and.b32  	%r1489, %r14720, 31;
	and.b32  	%r14721, %r14720, 224;
	add.s32 	%r14722, %r14721, -128;
	shr.u32 	%r14723, %r14722, 5;
	mul.wide.u32 	%rd7453, %r14723, 4;
	sub.s64 	%rd804, %rd10, %rd7453;
	ld.local.u32 	%r18445, [%rd804+24];
	ld.local.u32 	%r18446, [%rd804+20];
	setp.eq.s32 	%p2949, %r1489, 0;
	@%p2949 bra 	$L__BB0_903;
	shf.l.wrap.b32 	%r18445, %r18446, %r18445, %r1489;
	ld.local.u32 	%r14724, [%rd804+16];
	shf.l.wrap.b32 	%r18446, %r14724, %r18446, %r1489;
$L__BB0_903:
	shr.u32 	%r14725, %r18445, 30;
	shf.l.wrap.b32 	%r14726, %r18446, %r18445, 2;
	shl.b32 	%r14727, %r18446, 2;
	shr.u32 	%r14728, %r14726, 31;
	add.s32 	%r14729, %r14728, %r14725;
	neg.s32 	%r14730, %r14729;
	setp.lt.s32 	%p2950, %r1485, 0;
	selp.b32 	%r18447, %r14730, %r14729, %p2950;
	xor.b32  	%r14731, %r14726, %r1485;
	shr.s32 	%r14732, %r14726, 31;
	xor.b32  	%r14733, %r14732, %r14726;
	xor.b32  	%r14734, %r14732, %r14727;
	cvt.u64.u32 	%rd7454, %r14733;
	shl.b64 	%rd7455, %rd7454, 32;
	cvt.u64.u32 	%rd7456, %r14734;
	or.b64  	%rd7457, %rd7455, %rd7456;
	cvt.rn.f64.s64 	%fd810, %rd7457;
	mul.f64 	%fd811, %fd810, 0d3BF921FB54442D19;
	cvt.rn.f32.f64 	%f7799, %fd811;
	neg.f32 	%f7800, %f7799;
	setp.lt.s32 	%p2951, %r14731, 0;
	selp.f32 	%f10215, %f7800, %f7799, %p2951;
	bra.uni 	$L__BB0_905;
$L__BB0_904:
	mov.f32 	%f7801, 0f00000000;
	mul.rn.f32 	%f10215, %f73, %f7801;
	mov.b32 	%r18447, 0;
$L__BB0_905:
	add.s32 	%r14736, %r18447, 1;
	mul.rn.f32 	%f7803, %f10215, %f10215;
	and.b32  	%r14737, %r18447, 1;
	setp.eq.b32 	%p2953, %r14737, 1;
	selp.f32 	%f7804, %f10215, 0f3F800000, %p2953;
	fma.rn.f32 	%f7805, %f7803, %f7804, 0f00000000;
	fma.rn.f32 	%f7806, %f7803, 0f37CBAC00, 0fBAB607ED;
	selp.f32 	%f7807, 0fB94D4153, %f7806, %p2953;
	selp.f32 	%f7808, 0f3C0885E4, 0f3D2AAABB, %p2953;
	fma.rn.f32 	%f7809, %f7807, %f7803, %f7808;
	selp.f32 	%f7810, 0fBE2AAAA8, 0fBEFFFFFF, %p2953;
	fma.rn.f32 	%f7811, %f7809, %f7803, %f7810;
	fma.rn.f32 	%f7812, %f7811, %f7805, %f7804;
	and.b32  	%r14738, %r14736, 2;
	setp.eq.s32 	%p2954, %r14738, 0;
	mov.f32 	%f7813, 0f00000000;
	sub.f32 	%f7814, %f7813, %f7812;
	selp.f32 	%f7802, %f7812, %f7814, %p2954;
	// begin inline asm
	{  cvt.rn.f16.f32 %rs4406, %f7802;}

	// end inline asm
	mov.u32 	%r18451, %r18963;
	mov.f32 	%f10216, %f10344;
	@%p2944 bra 	$L__BB0_913;
	setp.eq.f32 	%p2955, %f75, 0f7F800000;
	@%p2955 bra 	$L__BB0_912;
	mov.b32 	%r1498, %f73;
	shl.b32 	%r14740, %r1498, 8;
	or.b32  	%r1499, %r14740, -2147483648;
	mov.b64 	%rd8971, 0;
	mov.b32 	%r18448, 0;
	mov.u64 	%rd8969, __cudart_i2opi_f;
	mov.u64 	%rd8970, %rd9;
$L__BB0_908:
	.pragma "nounroll";
	ld.global.nc.u32 	%r14741, [%rd8969];
	mad.wide.u32 	%rd7460, %r14741, %r1499, %rd8971;
	shr.u64 	%rd8971, %rd7460, 32;
	st.local.u32 	[%rd8970], %rd7460;
	add.s32 	%r18448, %r18448, 1;
	add.s64 	%rd8970, %rd8970, 4;
	add.s64 	%rd8969, %rd8969, 4;
	setp.ne.s32 	%p2956, %r18448, 6;
	@%p2956 bra 	$L__BB0_908;
	shr.u32 	%r14742, %r1498, 23;
	st.local.u32 	[%rd9+24], %rd8971;
	and.b32  	%r1502, %r14742, 31;
	and.b32  	%r14743, %r14742, 224;
	add.s32 	%r14744, %r14743, -128;
	shr.u32 	%r14745, %r14744, 5;
	mul.wide.u32 	%rd7461, %r14745, 4;
	sub.s64 	%rd811, %rd9, %rd7461;
	ld.local.u32 	%r18449, [%rd811+24];
	ld.local.u32 	%r18450, [%rd811+20];
	setp.eq.s32 	%p2957, %r1502, 0;
	@%p2957 bra 	$L__BB0_911;
	shf.l.wrap.b32 	%r18449, %r18450, %r18449, %r1502;
	ld.local.u32 	%r14746, [%rd811+16];
	shf.l.wrap.b32 	%r18450, %r14746, %r18450, %r1502;
$L__BB0_911:
	shr.u32 	%r14747, %r18449, 30;
	shf.l.wrap.b32 	%r14748, %r18450, %r18449, 2;
	shl.b32 	%r14749, %r18450, 2;
	shr.u32 	%r14750, %r14748, 31;
	add.s32 	%r14751, %r14750, %r14747;
	neg.s32 	%r14752, %r14751;
	setp.lt.s32 	%p2958, %r1498, 0;
	selp.b32 	%r18451, %r14752, %r14751, %p2958;
	xor.b32  	%r14753, %r14748, %r1498;
	shr.s32 	%r14754, %r14748, 31;
	xor.b32  	%r14755, %r14754, %r14748;
	xor.b32  	%r14756, %r14754, %r14749;
	cvt.u64.u32 	%rd7462, %r14755;
	shl.b64 	%rd7463, %rd7462, 32;
	cvt.u64.u32 	%rd7464, %r14756;
	or.b64  	%rd7465, %rd7463, %rd7464;
	cvt.rn.f64.s64 	%fd812, %rd7465;
	mul.f64 	%fd813, %fd812, 0d3BF921FB54442D19;
	cvt.rn.f32.f64 	%f7815, %fd813;
	neg.f32 	%f7816, %f7815;
	setp.lt.s32 	%p2959, %r14753, 0;
	selp.f32 	%f10216, %f7816, %f7815, %p2959;
	bra.uni 	$L__BB0_913;
$L__BB0_912:
	mov.f32 	%f7817, 0f00000000;
	mul.rn.f32 	%f10216, %f73, %f7817;
	mov.b32 	%r18451, 0;
$L__BB0_913:
	setp.ltu.f32 	%p2960, %f84, 0f47CE4780;
	mul.rn.f32 	%f7819, %f10216, %f10216;
	and.b32  	%r14758, %r18451, 1;
	setp.eq.b32 	%p2961, %r14758, 1;
	selp.f32 	%f7820, 0f3F800000, %f10216, %p2961;
	fma.rn.f32 	%f7821, %f7819, %f7820, 0f00000000;
	fma.rn.f32 	%f7822, %f7819, 0f37CBAC00, 0fBAB607ED;
	selp.f32 	%f7823, %f7822, 0fB94D4153, %p2961;
	selp.f32 	%f7824, 0f3D2AAABB, 0f3C0885E4, %p2961;
	fma.rn.f32 	%f7825, %f7823, %f7819, %f7824;
	selp.f32 	%f7826, 0fBEFFFFFF, 0fBE2AAAA8, %p2961;
	fma.rn.f32 	%f7827, %f7825, %f7819, %f7826;
	fma.rn.f32 	%f7828, %f7827, %f7821, %f7820;
	and.b32  	%r14759, %r18451, 2;
	setp.eq.s32 	%p2962, %r14759, 0;
	mov.f32 	%f7829, 0f00000000;
	sub.f32 	%f7830, %f7829, %f7828;
	selp.f32 	%f7818, %f7828, %f7830, %p2962;
	// begin inline asm
	{  cvt.rn.f16.f32 %rs4407, %f7818;}

	// end inline asm
	ld.global.u16 	%rs4415, [%rd40+1792];
	ld.global.u16 	%rs4409, [%rd41+1792];
	// begin inline asm
	{mul.f16 %rs4408,%rs4409,%rs4407;
}
	// end inline asm
	// begin inline asm
	{mul.f16 %rs4411,%rs3340,%rs4408;
}
	// end inline asm
	// begin inline asm
	{fma.rn.f16 %rs4414,%rs4415,%rs4406,%rs4411;
}
	// end inline asm
	st.shared.u16 	[%r39+1792], %rs4414;
	// begin inline asm
	{mul.f16 %rs4418,%rs4409,%rs4406;
}
	// end inline asm
	// begin inline asm
	{fma.rn.f16 %rs4421,%rs4415,%rs4407,%rs4418;
}
	// end inline asm
	st.shared.u16 	[%r39+9984], %rs4421;
	mov.u32 	%r18455, %r18971;
	mov.f32 	%f10217, %f10346;
	@%p2960 bra 	$L__BB0_921;
	setp.eq.f32 	%p2963, %f84, 0f7F800000;
	@%p2963 bra 	$L__BB0_920;
	mov.b32 	%r1511, %f82;
	shl.b32 	%r14761, %r1511, 8;
	or.b32  	%r1512, %r14761, -2147483648;
	mov.b64 	%rd8974, 0;
	mov.b32 	%r18452, 0;
	mov.u64 	%rd8972, __cudart_i2opi_f;
	mov.u64 	%rd8973, %rd10;
$L__BB0_916:
	.pragma "nounroll";
	ld.global.nc.u32 	%r14762, [%rd8972];
	mad.wide.u32 	%rd7468, %r14762, %r1512, %rd8974;
	shr.u64 	%rd8974, %rd7468, 32;
	st.local.u32 	[%rd8973], %rd7468;
	add.s32 	%r18452, %r18452, 1;
	add.s64 	%rd8973, %rd8973, 4;
	add.s64 	%rd8972, %rd8972, 4;
	setp.ne.s32 	%p2964, %r18452, 6;
	@%p2964 bra 	$L__BB0_916;
	shr.u32 	%r14763, %r1511, 23;
	st.local.u32 	[%rd10+24], %rd8974;
	and.b32  	%r1515, %r14763, 31;
	and.b32  	%r14764, %r14763, 224;
	add.s32 	%r14765, %r14764, -128;
	shr.u32 	%r14766, %r14765, 5;
	mul.wide.u32 	%rd7469, %r14766, 4;
	sub.s64 	%rd818, %rd10, %rd7469;
	ld.local.u32 	%r18453, [%rd818+24];
	ld.local.u32 	%r18454, [%rd818+20];
	setp.eq.s32 	%p2965, %r1515, 0;
	@%p2965 bra 	$L__BB0_919;
	shf.l.wrap.b32 	%r18453, %r18454, %r18453, %r1515;
	ld.local.u32 	%r14767, [%rd818+16];
	shf.l.wrap.b32 	%r18454, %r14767, %r18454, %r1515;
$L__BB0_919:
	shr.u32 	%r14768, %r18453, 30;
	shf.l.wrap.b32 	%r14769, %r18454, %r18453, 2;
	shl.b32 	%r14770, %r18454, 2;
	shr.u32 	%r14771, %r14769, 31;
	add.s32 	%r14772, %r14771, %r14768;
	neg.s32 	%r14773, %r14772;
	setp.lt.s32 	%p2966, %r1511, 0;
	selp.b32 	%r18455, %r14773, %r14772, %p2966;
	xor.b32  	%r14774, %r14769, %r1511;
	shr.s32 	%r14775, %r14769, 31;
	xor.b32  	%r14776, %r14775, %r14769;
	xor.b32  	%r14777, %r14775, %r14770;
	cvt.u64.u32 	%rd7470, %r14776;
	shl.b64 	%rd7471, %rd7470, 32;
	cvt.u64.u32 	%rd7472, %r14777;
	or.b64  	%rd7473, %rd7471, %rd7472;
	cvt.rn.f64.s64 	%fd814, %rd7473;
	mul.f64 	%fd815, %fd814, 0d3BF921FB54442D19;
	cvt.rn.f32.f64 	%f7831, %fd815;
	neg.f32 	%f7832, %f7831;
	setp.lt.s32 	%p2967, %r14774, 0;
	selp.f32 	%f10217, %f7832, %f7831, %p2967;
	bra.uni 	$L__BB0_921;
$L__BB0_920:
	mov.f32 	%f7833, 0f00000000;
	mul.rn.f32 	%f10217, %f82, %f7833;
	mov.b32 	%r18455, 0;
$L__BB0_921:
	add.s32 	%r14779, %r18455, 1;
	mul.rn.f32 	%f7835, %f10217, %f10217;
	and.b32  	%r14780, %r18455, 1;
	setp.eq.b32 	%p2969, %r14780, 1;
	selp.f32 	%f7836, %f10217, 0f3F800000, %p2969;
	fma.rn.f32 	%f7837, %f7835, %f7836, 0f00000000;
	fma.rn.f32 	%f7838, %f7835, 0f37CBAC00, 0fBAB607ED;
	selp.f32 	%f7839, 0fB94D4153, %f7838, %p2969;
	selp.f32 	%f7840, 0f3C0885E4, 0f3D2AAABB, %p2969;
	fma.rn.f32 	%f7841, %f7839, %f7835, %f7840;
	selp.f32 	%f7842, 0fBE2AAAA8, 0fBEFFFFFF, %p2969;
	fma.rn.f32 	%f7843, %f7841, %f7835, %f7842;
	fma.rn.f32 	%f7844, %f7843, %f7837, %f7836;
	and.b32  	%r14781, %r14779, 2;
	setp.eq.s32 	%p2970, %r14781, 0;
	mov.f32 	%f7845, 0f00000000;
	sub.f32 	%f7846, %f7845, %f7844;
	selp.f32 	%f7834, %f7844, %f7846, %p2970;
	// begin inline asm
	{  cvt.rn.f16.f32 %rs4425, %f7834;}

	// end inline asm
	mov.u32 	%r18459, %r18971;
	mov.f32 	%f10218, %f10346;
	@%p2960 bra 	$L__BB0_929;
	setp.eq.f32 	%p2971, %f84, 0f7F800000;
	@%p2971 bra 	$L__BB0_928;
	mov.b32 	%r1524, %f82;
	shl.b32 	%r14783, %r1524, 8;
	or.b32  	%r1525, %r14783, -2147483648;
	mov.b64 	%rd8977, 0;
	mov.b32 	%r18456, 0;
	mov.u64 	%rd8975, __cudart_i2opi_f;
	mov.u64 	%rd8976, %rd9;
$L__BB0_924:
	.pragma "nounroll";
	ld.global.nc.u32 	%r14784, [%rd8975];
	mad.wide.u32 	%rd7476, %r14784, %r1525, %rd8977;
	shr.u64 	%rd8977, %rd7476, 32;
	st.local.u32 	[%rd8976], %rd7476;
	add.s32 	%r18456, %r18456, 1;
	add.s64 	%rd8976, %rd8976, 4;
	add.s64 	%rd8975, %rd8975, 4;
	setp.ne.s32 	%p2972, %r18456, 6;
	@%p2972 bra 	$L__BB0_924;
	shr.u32 	%r14785, %r1524, 23;
	st.local.u32 	[%rd9+24], %rd8977;
	and.b32  	%r1528, %r14785, 31;
	and.b32  	%r14786, %r14785, 224;
	add.s32 	%r14787, %r14786, -128;
	shr.u32 	%r14788, %r14787, 5;
	mul.wide.u32 	%rd7477, %r14788, 4;
	sub.s64 	%rd825, %rd9, %rd7477;
	ld.local.u32 	%r18457, [%rd825+24];
	ld.local.u32 	%r18458, [%rd825+20];
	setp.eq.s32 	%p2973, %r1528, 0;
	@%p2973 bra 	$L__BB0_927;
	shf.l.wrap.b32 	%r18457, %r18458, %r18457, %r1528;
	ld.local.u32 	%r14789, [%rd825+16];
	shf.l.wrap.b32 	%r18458, %r14789, %r18458, %r1528;
$L__BB0_927:
	shr.u32 	%r14790, %r18457, 30;
	shf.l.wrap.b32 	%r14791, %r18458, %r18457, 2;
	shl.b32 	%r14792, %r18458, 2;
	shr.u32 	%r14793, %r14791, 31;
	add.s32 	%r14794, %r14793, %r14790;
	neg.s32 	%r14795, %r14794;
	setp.lt.s32 	%p2974, %r1524, 0;
	selp.b32 	%r18459, %r14795, %r14794, %p2974;
	xor.b32  	%r14796, %r14791, %r1524;
	shr.s32 	%r14797, %r14791, 31;
	xor.b32  	%r14798, %r14797, %r14791;
	xor.b32  	%r14799, %r14797, %r14792;
	cvt.u64.u32 	%rd7478, %r14798;
	shl.b64 	%rd7479, %rd7478, 32;
	cvt.u64.u32 	%rd7480, %r14799;
	or.b64  	%rd7481, %rd7479, %rd7480;
	cvt.rn.f64.s64 	%fd816, %rd7481;
	mul.f64 	%fd817, %fd816, 0d3BF921FB54442D19;
	cvt.rn.f32.f64 	%f7847, %fd817;
	neg.f32 	%f7848, %f7847;
	setp.lt.s32 	%p2975, %r14796, 0;
	selp.f32 	%f10218, %f7848, %f7847, %p2975;
	bra.uni 	$L__BB0_929;
$L__BB0_928:
	mov.f32 	%f7849, 0f00000000;
	mul.rn.f32 	%f10218, %f82, %f7849;
	mov.b32 	%r18459, 0;
$L__BB0_929:
	setp.ltu.f32 	%p2976, %f93, 0f47CE4780;
	mul.rn.f32 	%f7851, %f10218, %f10218;
	and.b32  	%r14801, %r18459, 1;
	setp.eq.b32 	%p2977, %r14801, 1;
	selp.f32 	%f7852, 0f3F800000, %f10218, %p2977;
	fma.rn.f32 	%f7853, %f7851, %f7852, 0f00000000;
	fma.rn.f32 	%f7854, %f7851, 0f37CBAC00, 0fBAB607ED;
	selp.f32 	%f7855, %f7854, 0fB94D4153, %p2977;
	selp.f32 	%f7856, 0f3D2AAABB, 0f3C0885E4, %p2977;
	fma.rn.f32 	%f7857, %f7855, %f7851, %f7856;
	selp.f32 	%f7858, 0fBEFFFFFF, 0fBE2AAAA8, %p2977;
	fma.rn.f32 	%f7859, %f7857, %f7851, %f7858;
	fma.rn.f32 	%f7860, %f7859, %f7853, %f7852;
	and.b32  	%r14802, %r18459, 2;
	setp.eq.s32 	%p2978, %r14802, 0;
	mov.f32 	%f7861, 0f00000000;
	sub.f32 	%f7862, %f7861, %f7860;
	selp.f32 	%f7850, %f7860, %f7862, %p2978;
	// begin inline asm
	{  cvt.rn.f16.f32 %rs4426, %f7850;}

	// end inline asm
	ld.global.u16 	%rs4434, [%rd40+1824];
	ld.global.u16 	%rs4428, [%rd41+1824];
	// begin inline asm
	{mul.f16 %rs4427,%rs4428,%rs4426;
}
	// end inline asm
	// begin inline asm
	{mul.f16 %rs4430,%rs3340,%rs4427;
}
	// end inline asm
	// begin inline asm
	{fma.rn.f16 %rs4433,%rs4434,%rs4425,%rs4430;
}
	// end inline asm
	st.shared.u16 	[%r39+1824], %rs4433;
	// begin inline asm
	{mul.f16 %rs4437,%rs4428,%rs4425;
}
	// end inline asm
	// begin inline asm
	{fma.rn.f16 %rs4440,%rs4434,%rs4426,%rs4437;
}
	// end inline asm
	st.shared.u16 	[%r39+10016], %rs4440;
	mov.u32 	%r18463, %r18979;
	mov.f32 	%f10219, %f10348;
	@%p2976 bra 	$L__BB0_937;
	setp.eq.f32 	%p2979, %f93, 0f7F800000;
	@%p2979 bra 	$L__BB0_936;
	mov.b32 	%r1537, %f91;
	shl.b32 	%r14804, %r1537, 8;
	or.b32  	%r1538, %r14804, -2147483648;
	mov.b64 	%rd8980, 0;
	mov.b32 	%r18460, 0;
	mov.u64 	%rd8978, __cudart_i2opi_f;
	mov.u64 	%rd8979, %rd10;
$L__BB0_932:
	.pragma "nounroll";
	ld.global.nc.u32 	%r14805, [%rd8978];
	mad.wide.u32 	%rd7484, %r14805, %r1538, %rd8980;
	shr.u64 	%rd8980, %rd7484, 32;
	st.local.u32 	[%rd8979], %rd7484;
	add.s32 	%r18460, %r18460, 1;
	add.s64 	%rd8979, %rd8979, 4;
	add.s64 	%rd8978, %rd8978, 4;
	setp.ne.s32 	%p2980, %r18460, 6;
	@%p2980 bra 	$L__BB0_932;
	shr.u32 	%r14806, %r1537, 23;
	st.local.u32 	[%rd10+24], %rd8980;
	and.b32  	%r1541, %r14806, 31;
	and.b32  	%r14807, %r14806, 224;
	add.s32 	%r14808, %r14807, -128;
	shr.u32 	%r14809, %r14808, 5;
	mul.wide.u32 	%rd7485, %r14809, 4;
	sub.s64 	%rd832, %rd10, %rd7485;
	ld.local.u32 	%r18461, [%rd832+24];
	ld.local.u32 	%r18462, [%rd832+20];
	setp.eq.s32 	%p2981, %r1541, 0;
	@%p2981 bra 	$L__BB0_935;
	shf.l.wrap.b32 	%r18461, %r18462, %r18461, %r1541;
	ld.local.u32 	%r14810, [%rd832+16];
	shf.l.wrap.b32 	%r18462, %r14810, %r18462, %r1541;
$L__BB0_935:
	shr.u32 	%r14811, %r18461, 30;
	shf.l.wrap.b32 	%r14812, %r18462, %r18461, 2;
	shl.b32 	%r14813, %r18462, 2;
	shr.u32 	%r14814, %r14812, 31;
	add.s32 	%r14815, %r14814, %r14811;
	neg.s32 	%r14816, %r14815;
	setp.lt.s32 	%p2982, %r1537, 0;
	selp.b32 	%r18463, %r14816, %r14815, %p2982;
	xor.b32  	%r14817, %r14812, %r1537;
	shr.s32 	%r14818, %r14812, 31;
	xor.b32  	%r14819, %r14818, %r14812;
	xor.b32  	%r14820, %r14818, %r14813;
	cvt.u64.u32 	%rd7486, %r14819;
	shl.b64 	%rd7487, %rd7486, 32;
	cvt.u64.u32 	%rd7488, %r14820;
	or.b64  	%rd7489, %rd7487, %rd7488;
	cvt.rn.f64.s64 	%fd818, %rd7489;
	mul.f64 	%fd819, %fd818, 0d3BF921FB54442D19;
	cvt.rn.f32.f64 	%f7863, %fd819;
	neg.f32 	%f7864, %f7863;
	setp.lt.s32 	%p2983, %r14817, 0;
	selp.f32 	%f10219, %f7864, %f7863, %p2983;
	bra.uni 	$L__BB0_937;
$L__BB0_936:
	mov.f32 	%f7865, 0f00000000;
	mul.rn.f32 	%f10219, %f91, %f7865;
	mov.b32 	%r18463, 0;
$L__BB0_937:
	add.s32 	%r14822, %r18463, 1;
	mul.rn.f32 	%f7867, %f10219, %f10219;
	and.b32  	%r14823, %r18463, 1;
	setp.eq.b32 	%p2985, %r14823, 1;
	selp.f32 	%f7868, %f10219, 0f3F800000, %p2985;
	fma.rn.f32 	%f7869, %f7867, %f7868, 0f00000000;
	fma.rn.f32 	%f7870, %f7867, 0f37CBAC00, 0fBAB607ED;
	selp.f32 	%f7871, 0fB94D4153, %f7870, %p2985;
	selp.f32 	%f7872, 0f3C0885E4, 0f3D2AAABB, %p2985;
	fma.rn.f32 	%f7873, %f7871, %f7867, %f7872;
	selp.f32 	%f7874, 0fBE2AAAA8, 0fBEFFFFFF, %p2985;
	fma.rn.f32 	%f7875, %f7873, %f7867, %f7874;
	fma.rn.f32 	%f7876, %f7875, %f7869, %f7868;
	and.b32  	%r14824, %r14822, 2;
	setp.eq.s32 	%p2986, %r14824, 0;
	mov.f32 	%f7877, 0f00000000;
	sub.f32 	%f7878, %f7877, %f7876;
	selp.f32 	%f7866, %f7876, %f7878, %p2986;
	// begin inline asm
	{  cvt.rn.f16.f32 %rs4444, %f7866;}

	// end inline asm
	mov.u32 	%r18467, %r18979;
	mov.f32 	%f10220, %f10348;
	@%p2976 bra 	$L__BB0_945;
	setp.eq.f32 	%p2987, %f93, 0f7F800000;
	@%p2987 bra 	$L__BB0_944;
	mov.b32 	%r1550, %f91;
	shl.b32 	%r14826, %r1550, 8;
	or.b32  	%r1551, %r14826, -2147483648;
	mov.b64 	%rd8983, 0;
	mov.b32 	%r18464, 0;
	mov.u64 	%rd8981, __cudart_i2opi_f;
	mov.u64 	%rd8982, %rd9;
$L__BB0_940:
	.pragma "nounroll";
	ld.global.nc.u32 	%r14827, [%rd8981];
	mad.wide.u32 	%rd7492, %r14827, %r1551, %rd8983;
	shr.u64 	%rd8983, %rd7492, 32;
	st.local.u32 	[%rd8982], %rd7492;
	add.s32 	%r18464, %r18464, 1;
	add.s64 	%rd8982, %rd8982, 4;
	add.s64 	%rd8981, %rd8981, 4;
	setp.ne.s32 	%p2988, %r18464, 6;
	@%p2988 bra 	$L__BB0_940;
	shr.u32 	%r14828, %r1550, 23;
	st.local.u32 	[%rd9+24], %rd8983;
	and.b32  	%r1554, %r14828, 31;
	and.b32  	%r14829, %r14828, 224;
	add.s32 	%r14830, %r14829, -128;
	shr.u32 	%r14831, %r14830, 5;
	mul.wide.u32 	%rd7493, %r14831, 4;
	sub.s64 	%rd839, %rd9, %rd7493;
	ld.local.u32 	%r18465, [%rd839+24];
	ld.local.u32 	%r18466, [%rd839+20];
	setp.eq.s32 	%p2989, %r1554, 0;
	@%p2989 bra 	$L__BB0_943;
	shf.l.wrap.b32 	%r18465, %r18466, %r18465, %r1554;
	ld.local.u32 	%r14832, [%rd839+16];
	shf.l.wrap.b32 	%r18466, %r14832, %r18466, %r1554;
$L__BB0_943:
	shr.u32 	%r14833, %r18465, 30;
	shf.l.wrap.b32 	%r14834, %r18466, %r18465, 2;
	shl.b32 	%r14835, %r18466, 2;
	shr.u32 	%r14836, %r14834, 31;
	add.s32 	%r14837, %r14836, %r14833;
	neg.s32 	%r14838, %r14837;
	setp.lt.s32 	%p2990, %r1550, 0;
	selp.b32 	%r18467, %r14838, %r14837, %p2990;
	xor.b32  	%r14839, %r14834, %r1550;
	shr.s32 	%r14840, %r14834, 31;
	xor.b32  	%r14841, %r14840, %r14834;
	xor.b32  	%r14842, %r14840, %r14835;
	cvt.u64.u32 	%rd7494, %r14841;
	shl.b64 	%rd7495, %rd7494, 32;
	cvt.u64.u32 	%rd7496, %r14842;
	or.b64  	%rd7497, %rd7495, %rd7496;
	cvt.rn.f64.s64 	%fd820, %rd7497;
	mul.f64 	%fd821, %fd820, 0d3BF921FB54442D19;
	cvt.rn.f32.f64 	%f7879, %fd821;
	neg.f32 	%f7880, %f7879;
	setp.lt.s32 	%p2991, %r14839, 0;
	selp.f32 	%f10220, %f7880, %f7879, %p2991;
	bra.uni 	$L__BB0_945;
$L__BB0_944:
	mov.f32 	%f7881, 0f00000000;
	mul.rn.f32 	%f10220, %f91, %f7881;
	mov.b32 	%r18467, 0;
$L__BB0_945:
	setp.ltu.f32 	%p2992, %f102, 0f47CE4780;
	mul.rn.f32 	%f7883, %f10220, %f10220;
	and.b32  	%r14844, %r18467, 1;
	setp.eq.b32 	%p2993, %r14844, 1;
	selp.f32 	%f7884, 0f3F800000, %f10220, %p2993;
	fma.rn.f32 	%f7885, %f7883, %f7884, 0f00000000;
	fma.rn.f32 	%f7886, %f7883, 0f37CBAC00, 0fBAB607ED;
	selp.f32 	%f7887, %f7886, 0fB94D4153, %p2993;
	selp.f32 	%f7888, 0f3D2AAABB, 0f3C0885E4, %p2993;
	fma.rn.f32 	%f7889, %f7887, %f7883, %f7888;
	selp.f32 	%f7890, 0fBEFFFFFF, 0fBE2AAAA8, %p2993;
	fma.rn.f32 	%f7891, %f7889, %f7883, %f7890;
	fma.rn.f32 	%f7892, %f7891, %f7885, %f7884;
	and.b32  	%r14845, %r18467, 2;
	setp.eq.s32 	%p2994, %r14845, 0;
	mov.f32 	%f7893, 0f00000000;
	sub.f32 	%f7894, %f7893, %f7892;
	selp.f32 	%f7882, %f7892, %f7894, %p2994;
	// begin inline asm
	{  cvt.rn.f16.f32 %rs4445, %f7882;}

	// end inline asm
	ld.global.u16 	%rs4453, [%rd40+1856];
	ld.global.u16 	%rs4447, [%rd41+1856];
	// begin inline asm
	{mul.f16 %rs4446,%rs4447,%rs4445;
}
	// end inline asm
	// begin inline asm
	{mul.f16 %rs4449,%rs3340,%rs4446;
}
	// end inline asm
	// begin inline asm
	{fma.rn.f16 %rs4452,%rs4453,%rs4444,%rs4449;
}
	// end inline asm
	st.shared.u16 	[%r39+1856], %rs4452;
	// begin inline asm
	{mul.f16 %rs4456,%rs4447,%rs4444;
}
	// end inline asm
	// begin inline asm
	{fma.rn.f16 %rs4459,%rs4453,%rs4445,%rs4456;
}
	// end inline asm
	st.shared.u16 	[%r39+10048], %rs4459;
	mov.u32 	%r18471, %r18987;
	mov.f32 	%f10221, %f10350;
	@%p2992 bra 	$L__BB0_953;
	setp.eq.f32 	%p2995, %f102, 0f7F800000;
	@%p2995 bra 	$L__BB0_952;
	mov.b32 	%r1563, %f100;
	shl.b32 	%r14847, %r1563, 8;
	or.b32  	%r1564, %r14847, -2147483648;
	mov.b64 	%rd8986, 0;
	mov.b32 	%r18468, 0;
	mov.u64 	%rd8984, __cudart_i2opi_f;
	mov.u64 	%rd8985, %rd10;
$L__BB0_948:
	.pragma "nounroll";
	ld.global.nc.u32 	%r14848, [%rd8984];
	mad.wide.u32 	%rd7500, %r14848, %r1564, %rd8986;
	shr.u64 	%rd8986, %rd7500, 32;
	st.local.u32 	[%rd8985], %rd7500;
	add.s32 	%r18468, %r18468, 1;
	add.s64 	%rd8985, %rd8985, 4;
	add.s64 	%rd8984, %rd8984, 4;
	setp.ne.s32 	%p2996, %r18468, 6;
	@%p2996 bra 	$L__BB0_948;
	shr.u32 	%r14849, %r1563, 23;
	st.local.u32 	[%rd10+24], %rd8986;
	and.b32  	%r1567, %r14849, 31;
	and.b32  	%r14850, %r14849, 224;
	add.s32 	%r14851, %r14850, -128;
	shr.u32 	%r14852, %r14851, 5;
	mul.wide.u32 	%rd7501, %r14852, 4;
	sub.s64 	%rd846, %rd10, %rd7501;
	ld.local.u32 	%r18469, [%rd846+24];
	ld.local.u32 	%r18470, [%rd846+20];
	setp.eq.s32 	%p2997, %r1567, 0;
	@%p2997 bra 	$L__BB0_951;
	shf.l.wrap.b32 	%r18469, %r18470, %r18469, %r1567;
	ld.local.u32 	%r14853, [%rd846+16];
	shf.l.wrap.b32 	%r18470, %r14853, %r18470, %r1567;
$L__BB0_951:
	shr.u32 	%r14854, %r18469, 30;
	shf.l.wrap.b32 	%r14855, %r18470, %r18469, 2;
	shl.b32 	%r14856, %r18470, 2;
	shr.u32 	%r14857, %r14855, 31;
	add.s32 	%r14858, %r14857, %r14854;
	neg.s32 	%r14859, %r14858;
	setp.lt.s32 	%p2998, %r1563, 0;
	selp.b32 	%r18471, %r14859, %r14858, %p2998;
	xor.b32  	%r14860, %r14855, %r1563;
	shr.s32 	%r14861, %r14855, 31;
	xor.b32  	%r14862, %r14861, %r14855;
	xor.b32  	%r14863, %r14861, %r14856;
	cvt.u64.u32 	%rd7502, %r14862;
	shl.b64 	%rd7503, %rd7502, 32;
	cvt.u64.u32 	%rd7504, %r14863;
	or.b64  	%rd7505, %rd7503, %rd7504;
	cvt.rn.f64.s64 	%fd822, %rd7505;
	mul.f64 	%fd823, %fd822, 0d3BF921FB54442D19;
	cvt.rn.f32.f64 	%f7895, %fd823;
	neg.f32 	%f7896, %f7895;
	setp.lt.s32 	%p2999, %r14860, 0;
	selp.f32 	%f10221, %f7896, %f7895, %p2999;
	bra.uni 	$L__BB0_953;
$L__BB0_952:
	mov.f32 	%f7897, 0f00000000;
	mul.rn.f32 	%f10221, %f100, %f7897;
	mov.b32 	%r18471, 0;
$L__BB0_953:
	add.s32 	%r14865, %r18471, 1;
	mul.rn.f32 	%f7899, %f10221, %f10221;
	and.b32  	%r14866, %r18471, 1;
	setp.eq.b32 	%p3001, %r14866, 1;
	selp.f32 	%f7900, %f10221, 0f3F800000, %p3001;
	fma.rn.f32 	%f7901, %f7899, %f7900, 0f00000000;
	fma.rn.f32 	%f7902, %f7899, 0f37CBAC00, 0fBAB607ED;
	selp.f32 	%f7903, 0fB94D4153, %f7902, %p3001;
	selp.f32 	%f7904, 0f3C0885E4, 0f3D2AAABB, %p3001;
	fma.rn.f32 	%f7905, %f7903, %f7899, %f7904;
	selp.f32 	%f7906, 0fBE2AAAA8, 0fBEFFFFFF, %p3001;
	fma.rn.f32 	%f7907, %f7905, %f7899, %f7906;
	fma.rn.f32 	%f7908, %f7907, %f7901, %f7900;
	and.b32  	%r14867, %r14865, 2;
	setp.eq.s32 	%p3002, %r14867, 0;
	mov.f32 	%f7909, 0f00000000;
	sub.f32 	%f7910, %f7909, %f7908;
	selp.f32 	%f7898, %f7908, %f7910, %p3002;
	// begin inline asm
	{  cvt.rn.f16.f32 %rs4463, %f7898;}

	// end inline asm
	mov.u32 	%r18475, %r18987;
	mov.f32 	%f10222, %f10350;
	@%p2992 bra 	$L__BB0_961;
	setp.eq.f32 	%p3003, %f102, 0f7F800000;
	@%p3003 bra 	$L__BB0_960;
	mov.b32 	%r1576, %f100;
	shl.b32 	%r14869, %r1576, 8;
	or.b32  	%r1577, %r14869, -2147483648;
	mov.b64 	%rd8989, 0;
	mov.b32 	%r18472, 0;
	mov.u64 	%rd8987, __cudart_i2opi_f;
	mov.u64 	%rd8988, %rd9;
$L__BB0_956:
	.pragma "nounroll";
	ld.global.nc.u32 	%r14870, [%rd8987];
	mad.wide.u32 	%rd7508, %r14870, %r1577, %rd8989;
	shr.u64 	%rd8989, %rd7508, 32;
	st.local.u32 	[%rd8988], %rd7508;
	add.s32 	%r18472, %r18472, 1;
	add.s64 	%rd8988, %rd8988, 4;
	add.s64 	%rd8987, %rd8987, 4;
	setp.ne.s32 	%p3004, %r18472, 6;
	@%p3004 bra 	$L__BB0_956;
	shr.u32 	%r14871, %r1576, 23;
	st.local.u32 	[%rd9+24], %rd8989;
	and.b32  	%r1580, %r14871, 31;
	and.b32  	%r14872, %r14871, 224;
	add.s32 	%r14873, %r14872, -128;
	shr.u32 	%r14874, %r14873, 5;
	mul.wide.u32 	%rd7509, %r14874, 4;
	sub.s64 	%rd853, %rd9, %rd7509;
	ld.local.u32 	%r18473, [%rd853+24];
	ld.local.u32 	%r18474, [%rd853+20];
	setp.eq.s32 	%p3005, %r1580, 0;
	@%p3005 bra 	$L__BB0_959;
	shf.l.wrap.b32 	%r18473, %r18474, %r18473, %r1580;
	ld.local.u32 	%r14875, [%rd853+16];
	shf.l.wrap.b32 	%r18474, %r14875, %r18474, %r1580;
$L__BB0_959:
	shr.u32 	%r14876, %r18473, 30;
	shf.l.wrap.b32 	%r14877, %r18474, %r18473, 2;
	shl.b32 	%r14878, %r18474, 2;
	shr.u32 	%r14879, %r14877, 31;
	add.s32 	%r14880, %r14879, %r14876;
	neg.s32 	%r14881, %r14880;
	setp.lt.s32 	%p3006, %r1576, 0;
	selp.b32 	%r18475, %r14881, %r14880, %p3006;
	xor.b32  	%r14882, %r14877, %r1576;
	shr.s32 	%r14883, %r14877, 31;
	xor.b32  	%r14884, %r14883, %r14877;
	xor.b32  	%r14885, %r14883, %r14878;
	cvt.u64.u32 	%rd7510, %r14884;
	shl.b64 	%rd7511, %rd7510, 32;
	cvt.u64.u32 	%rd7512, %r14885;
	or.b64  	%rd7513, %rd7511, %rd7512;
	cvt.rn.f64.s64 	%fd824, %rd7513;
	mul.f64 	%fd825, %fd824, 0d3BF921FB54442D19;
	cvt.rn.f32.f64 	%f7911, %fd825;
	neg.f32 	%f7912, %f7911;
	setp.lt.s32 	%p3007, %r14882, 0;
	selp.f32 	%f10222, %f7912, %f7911, %p3007;
	bra.uni 	$L__BB0_961;
$L__BB0_960:
	mov.f32 	%f7913, 0f00000000;
	mul.rn.f32 	%f10222, %f100, %f7913;
	mov.b32 	%r18475, 0;
$L__BB0_961:
	setp.ltu.f32 	%p3008, %f111, 0f47CE4780;
	mul.rn.f32 	%f7915, %f10222, %f10222;
	and.b32  	%r14887, %r18475, 1;
	setp.eq.b32 	%p3009, %r14887, 1;
	selp.f32 	%f7916, 0f3F800000, %f10222, %p3009;
	fma.rn.f32 	%f7917, %f7915, %f7916, 0f00000000;
	fma.rn.f32 	%f7918, %f7915, 0f37CBAC00, 0fBAB607ED;
	selp.f32 	%f7919, %f7918, 0fB94D4153, %p3009;
	selp.f32 	%f7920, 0f3D2AAABB, 0f3C0885E4, %p3009;
	fma.rn.f32 	%f7921, %f7919, %f7915, %f7920;
	selp.f32 	%f7922, 0fBEFFFFFF, 0fBE2AAAA8, %p3009;
	fma.rn.f32 	%f7923, %f7921, %f7915, %f7922;
	fma.rn.f32 	%f7924, %f7923, %f7917, %f7916;
	and.b32  	%r14888, %r18475, 2;
	setp.eq.s32 	%p3010, %r14888, 0;
	mov.f32 	%f7925, 0f00000000;
	sub.f32 	%f7926, %f7925, %f7924;
	selp.f32 	%f7914, %f7924, %f7926, %p3010;
	// begin inline asm
	{  cvt.rn.f16.f32 %rs4464, %f7914;}

	// end inline asm
	ld.global.u16 	%rs4472, [%rd40+1888];
	ld.global.u16 	%rs4466, [%rd41+1888];
	// begin inline asm
	{mul.f16 %rs4465,%rs4466,%rs4464;
}
	// end inline asm
	// begin inline asm
	{mul.f16 %rs4468,%rs3340,%rs4465;
}
	// end inline asm
	// begin inline asm
	{fma.rn.f16 %rs4471,%rs4472,%rs4463,%rs4468;
}
	// end inline asm
	st.shared.u16 	[%r39+1888], %rs4471;
	// begin inline asm
	{mul.f16 %rs4475,%rs4466,%rs4463;
}
	// end inline asm
	// begin inline asm
	{fma.rn.f16 %rs4478,%rs4472,%rs4464,%rs4475;
}
	// end inline asm
	st.shared.u16 	[%r39+10080], %rs4478;
	mov.u32 	%r18479, %r18995;
	mov.f32 	%f10223, %f10352;
	@%p3008 bra 	$L__BB0_969;
	setp.eq.f32 	%p3011, %f111, 0f7F800000;
	@%p3011 bra 	$L__BB0_968;
	mov.b32 	%r1589, %f109;
	shl.b32 	%r14890, %r1589, 8;
	or.b32  	%r1590, %r14890, -2147483648;
	mov.b64 	%rd8992, 0;
	mov.b32 	%r18476, 0;
	mov.u64 	%rd8990, __cudart_i2opi_f;
	mov.u64 	%rd8991, %rd10;
$L__BB0_964:
	.pragma "nounroll";
	ld.global.nc.u32 	%r14891, [%rd8990];
	mad.wide.u32 	%rd7516, %r14891, %r1590, %rd8992;
	shr.u64 	%rd8992, %rd7516, 32;
	st.local.u32 	[%rd8991], %rd7516;
	add.s32 	%r18476, %r18476, 1;
	add.s64 	%rd8991, %rd8991, 4;
	add.s64 	%rd8990, %rd8990, 4;
	setp.ne.s32 	%p3012, %r18476, 6;
	@%p3012 bra 	$L__BB0_964;
	shr.u32 	%r14892, %r1589, 23;
	st.local.u32 	[%rd10+24], %rd8992;
	and.b32  	%r1593, %r14892, 31;
	and.b32  	%r14893, %r14892, 224;
	add.s32 	%r14894, %r14893, -128;
	shr.u32 	%r14895, %r14894, 5;
	mul.wide.u32 	%rd7517, %r14895, 4;
	sub.s64 	%rd860, %rd10, %rd7517;
	ld.local.u32 	%r18477, [%rd860+24];
	ld.local.u32 	%r18478, [%rd860+20];
	setp.eq.s32 	%p3013, %r1593, 0;
	@%p3013 bra 	$L__BB0_967;
	shf.l.wrap.b32 	%r18477, %r18478, %r18477, %r1593;
	ld.local.u32 	%r14896, [%rd860+16];
	shf.l.wrap.b32 	%r18478, %r14896, %r18478, %r1593;
$L__BB0_967:
	shr.u32 	%r14897, %r18477, 30;
	shf.l.wrap.b32 	%r14898, %r18478, %r18477, 2;
	shl.b32 	%r14899, %r18478, 2;
	shr.u32 	%r14900, %r14898, 31;
	add.s32 	%r14901, %r14900, %r14897;
	neg.s32 	%r14902, %r14901;
	setp.lt.s32 	%p3014, %r1589, 0;
	selp.b32 	%r18479, %r14902, %r14901, %p3014;
	xor.b32  	%r14903, %r14898, %r1589;
	shr.s32 	%r14904, %r14898, 31;
	xor.b32  	%r14905, %r14904, %r14898;
	xor.b32  	%r14906, %r14904, %r14899;
	cvt.u64.u32 	%rd7518, %r14905;
	shl.b64 	%rd7519, %rd7518, 32;
	cvt.u64.u32 	%rd7520, %r14906;
	or.b64  	%rd7521, %rd7519, %rd7520;
	cvt.rn.f64.s64 	%fd826, %rd7521;
	mul.f64 	%fd827, %fd826, 0d3BF921FB54442D19;
	cvt.rn.f32.f64 	%f7927, %fd827;
	neg.f32 	%f7928, %f7927;
	setp.lt.s32 	%p3015, %r14903, 0;
	selp.f32 	%f10223, %f7928, %f7927, %p3015;
	bra.uni 	$L__BB0_969;
$L__BB0_968:
	mov.f32 	%f7929, 0f00000000;
	mul.rn.f32 	%f10223, %f109, %f7929;
	mov.b32 	%r18479, 0;
$L__BB0_969:
	add.s32 	%r14908, %r18479, 1;
	mul.rn.f32 	%f7931, %f10223, %f10223;
	and.b32  	%r14909, %r18479, 1;
	setp.eq.b32 	%p3017, %r14909, 1;
	selp.f32 	%f7932, %f10223, 0f3F800000, %p3017;
	fma.rn.f32 	%f7933, %f7931, %f7932, 0f00000000;
	fma.rn.f32 	%f7934, %f7931, 0f37CBAC00, 0fBAB607ED;
	selp.f32 	%f7935, 0fB94D4153, %f7934, %p3017;
	selp.f32 	%f7936, 0f3C0885E4, 0f3D2AAABB, %p3017;
	fma.rn.f32 	%f7937, %f7935, %f7931, %f7936;
	selp.f32 	%f7938, 0fBE2AAAA8, 0fBEFFFFFF, %p3017;
	fma.rn.f32 	%f7939, %f7937, %f7931, %f7938;
	fma.rn.f32 	%f7940, %f7939, %f7933, %f7932;
	and.b32  	%r14910, %r14908, 2;
	setp.eq.s32 	%p3018, %r14910, 0;
	mov.f32 	%f7941, 0f00000000;
	sub.f32 	%f7942, %f7941, %f7940;
	selp.f32 	%f7930, %f7940, %f7942, %p3018;
	// begin inline asm
	{  cvt.rn.f16.f32 %rs4482, %f7930;}

	// end inline asm
	mov.u32 	%r18483, %r18995;
	mov.f32 	%f10224, %f10352;
	@%p3008 bra 	$L__BB0_977;
	setp.eq.f32 	%p3019, %f111, 0f7F800000;
	@%p3019 bra 	$L__BB0_976;
	mov.b32 	%r1602, %f109;
	shl.b32 	%r14912, %r1602, 8;
	or.b32  	%r1603, %r14912, -2147483648;
	mov.b64 	%rd8995, 0;
	mov.b32 	%r18480, 0;
	mov.u64 	%rd8993, __cudart_i2opi_f;
	mov.u64 	%rd8994, %rd9;
$L__BB0_972:
	.pragma "nounroll";
	ld.global.nc.u32 	%r14913, [%rd8993];
	mad.wide.u32 	%rd7524, %r14913, %r1603, %rd8995;
	shr.u64 	%rd8995, %rd7524, 32;
	st.local.u32 	[%rd8994], %rd7524;
	add.s32 	%r18480, %r18480, 1;
	add.s64 	%rd8994, %rd8994, 4;
	add.s64 	%rd8993, %rd8993, 4;
	setp.ne.s32 	%p3020, %r18480, 6;
	@%p3020 bra 	$L__BB0_972;
	shr.u32 	%r14914, %r1602, 23;
	st.local.u32 	[%rd9+24], %rd8995;
	and.b32  	%r1606, %r14914, 31;
	and.b32  	%r14915, %r14914, 224;
	add.s32 	%r14916, %r14915, -128;
	shr.u32 	%r14917, %r14916, 5;
	mul.wide.u32 	%rd7525, %r14917, 4;
	sub.s64 	%rd867, %rd9, %rd7525;
	ld.local.u32 	%r18481, [%rd867+24];
	ld.local.u32 	%r18482, [%rd867+20];
	setp.eq.s32 	%p3021, %r1606, 0;
	@%p3021 bra 	$L__BB0_975;
	shf.l.wrap.b32 	%r18481, %r18482, %r18481, %r1606;
	ld.local.u32 	%r14918, [%rd867+16];
	shf.l.wrap.b32 	%r18482, %r14918, %r18482, %r1606;
$L__BB0_975:
	shr.u32 	%r14919, %r18481, 30;
	shf.l.wrap.b32 	%r14920, %r18482, %r18481, 2;
	shl.b32 	%r14921, %r18482, 2;
	shr.u32 	%r14922, %r14920, 31;
	add.s32 	%r14923, %r14922, %r14919;
	neg.s32 	%r14924, %r14923;
	setp.lt.s32 	%p3022, %r1602, 0;
	selp.b32 	%r18483, %r14924, %r14923, %p3022;
	xor.b32  	%r14925, %r14920, %r1602;
	shr.s32 	%r14926, %r14920, 31;
	xor.b32  	%r14927, %r14926, %r14920;
	xor.b32  	%r14928, %r14926, %r14921;
	cvt.u64.u32 	%rd7526, %r14927;
	shl.b64 	%rd7527, %rd7526, 32;
	cvt.u64.u32 	%rd7528, %r14928;
	or.b64  	%rd7529, %rd7527, %rd7528;
	cvt.rn.f64.s64 	%fd828, %rd7529;
	mul.f64 	%fd829, %fd828, 0d3BF921FB54442D19;
	cvt.rn.f32.f64 	%f7943, %fd829;
	neg.f32 	%f7944, %f7943;
	setp.lt.s32 	%p3023, %r14925, 0;
	selp.f32 	%f10224, %f7944, %f7943, %p3023;
	bra.uni 	$L__BB0_977;
$L__BB0_976:
	mov.f32 	%f7945, 0f00000000;
	mul.rn.f32 	%f10224, %f109, %f7945;
	mov.b32 	%r18483, 0;
$L__BB0_977:
	setp.ltu.f32 	%p3024, %f120, 0f47CE4780;
	mul.rn.f32 	%f7947, %f10224, %f10224;
	and.b32  	%r14930, %r18483, 1;
	setp.eq.b32 	%p3025, %r14930, 1;
	selp.f32 	%f7948, 0f3F800000, %f10224, %p3025;
	fma.rn.f32 	%f7949, %f7947, %f7948, 0f00000000;
	fma.rn.f32 	%f7950, %f7947, 0f37CBAC00, 0fBAB607ED;
	selp.f32 	%f7951, %f7950, 0fB94D4153, %p3025;
	selp.f32 	%f7952, 0f3D2AAABB, 0f3C0885E4, %p3025;
	fma.rn.f32 	%f7953, %f7951, %f7947, %f7952;
	selp.f32 	%f7954, 0fBEFFFFFF, 0fBE2AAAA8, %p3025;
	fma.rn.f32 	%f7955, %f7953, %f7947, %f7954;
	fma.rn.f32 	%f7956, %f7955, %f7949, %f7948;
	and.b32  	%r14931, %r18483, 2;
	setp.eq.s32 	%p3026, %r14931, 0;
	mov.f32 	%f7957, 0f00000000;
	sub.f32 	%f7958, %f7957, %f7956;
	selp.f32 	%f7946, %f7956, %f7958, %p3026;
	// begin inline asm
	{  cvt.rn.f16.f32 %rs4483, %f7946;}

	// end inline asm
	ld.global.u16 	%rs4491, [%rd40+1920];
	ld.global.u16 	%rs4485, [%rd41+1920];
	// begin inline asm
	{mul.f16 %rs4484,%rs4485,%rs4483;
}
	// end inline asm
	// begin inline asm
	{mul.f16 %rs4487,%rs3340,%rs4484;
}
	// end inline asm
	// begin inline asm
	{fma.rn.f16 %rs4490,%rs4491,%rs4482,%rs4487;
}
	// end inline asm
	st.shared.u16 	[%r39+1920], %rs4490;
	// begin inline asm
	{mul.f16 %rs4494,%rs4485,%rs4482;
}
	// end inline asm
	// begin inline asm
	{fma.rn.f16 %rs4497,%rs4491,%rs4483,%rs4494;
}
	// end inline asm
	st.shared.u16 	[%r39+10112], %rs4497;
	mov.u32 	%r18487, %r19003;
	mov.f32 	%f10225, %f10354;
	@%p3024 bra 	$L__BB0_985;
	setp.eq.f32 	%p3027, %f120, 0f7F800000;
	@%p3027 bra 	$L__BB0_984;
	mov.b32 	%r1615, %f118;
	shl.b32 	%r14933, %r1615, 8;
	or.b32  	%r1616, %r14933, -2147483648;
	mov.b64 	%rd8998, 0;
	mov.b32 	%r18484, 0;
	mov.u64 	%rd8996, __cudart_i2opi_f;
	mov.u64 	%rd8997, %rd10;
$L__BB0_980:
	.pragma "nounroll";
	ld.global.nc.u32 	%r14934, [%rd8996];
	mad.wide.u32 	%rd7532, %r14934, %r1616, %rd8998;
	shr.u64 	%rd8998, %rd7532, 32;
	st.local.u32 	[%rd8997], %rd7532;
	add.s32 	%r18484, %r18484, 1;
	add.s64 	%rd8997, %rd8997, 4;
	add.s64 	%rd8996, %rd8996, 4;
	setp.ne.s32 	%p3028, %r18484, 6;
	@%p3028 bra 	$L__BB0_980;
	shr.u32 	%r14935, %r1615, 23;
	st.local.u32 	[%rd10+24], %rd8998;
	and.b32  	%r1619, %r14935, 31;
	and.b32  	%r14936, %r14935, 224;
	add.s32 	%r14937, %r14936, -128;
	shr.u32 	%r14938, %r14937, 5;
	mul.wide.u32 	%rd7533, %r14938, 4;
	sub.s64 	%rd874, %rd10, %rd7533;
	ld.local.u32 	%r18485, [%rd874+24];
	ld.local.u32 	%r18486, [%rd874+20];
	setp.eq.s32 	%p3029, %r1619, 0;
	@%p3029 bra 	$L__BB0_983;
	shf.l.wrap.b32 	%r18485, %r18486, %r18485, %r1619;
	ld.local.u32 	%r14939, [%rd874+16];
	shf.l.wrap.b32 	%r18486, %r14939, %r18486, %r1619;
$L__BB0_983:
	shr.u32 	%r14940, %r18485, 30;
	shf.l.wrap.b32 	%r14941, %r18486, %r18485, 2;
	shl.b32 	%r14942, %r18486, 2;
	shr.u32 	%r14943, %r14941, 31;
	add.s32 	%r14944, %r14943, %r14940;
	neg.s32 	%r14945, %r14944;
	setp.lt.s32 	%p3030, %r1615, 0;
	selp.b32 	%r18487, %r14945, %r14944, %p3030;
	xor.b32  	%r14946, %r14941, %r1615;
	shr.s32 	%r14947, %r14941, 31;
	xor.b32  	%r14948, %r14947, %r14941;
	xor.b32  	%r14949, %r14947, %r14942;
	cvt.u64.u32 	%rd7534, %r14948;
	shl.b64 	%rd7535, %rd7534, 32;
	cvt.u64.u32 	%rd7536, %r14949;
	or.b64  	%rd7537, %rd7535, %rd7536;
	cvt.rn.f64.s64 	%fd830, %rd7537;
	mul.f64 	%fd831, %fd830, 0d3BF921FB54442D19;
	cvt.rn.f32.f64 	%f7959, %fd831;
	neg.f32 	%f7960, %f7959;
	setp.lt.s32 	%p3031, %r14946, 0;
	selp.f32 	%f10225, %f7960, %f7959, %p3031;
	bra.uni 	$L__BB0_985;
$L__BB0_984:
	mov.f32 	%f7961, 0f00000000;
	mul.rn.f32 	%f10225, %f118, %f7961;
	mov.b32 	%r18487, 0;
$L__BB0_985:
	add.s32 	%r14951, %r18487, 1;
	mul.rn.f32 	%f7963, %f10225, %f10225;
	and.b32  	%r14952, %r18487, 1;
	setp.eq.b32 	%p3033, %r14952, 1;
	selp.f32 	%f7964, %f10225, 0f3F800000, %p3033;
	fma.rn.f32 	%f7965, %f7963, %f7964, 0f00000000;
	fma.rn.f32 	%f7966, %f7963, 0f37CBAC00, 0fBAB607ED;
	selp.f32 	%f7967, 0fB94D4153, %f7966, %p3033;
	selp.f32 	%f7968, 0f3C0885E4, 0f3D2AAABB, %p3033;
	fma.rn.f32 	%f7969, %f7967, %f7963, %f7968;
	selp.f32 	%f7970, 0fBE2AAAA8, 0fBEFFFFFF, %p3033;
	fma.rn.f32 	%f7971, %f7969, %f7963, %f7970;
	fma.rn.f32 	%f7972, %f7971, %f7965, %f7964;
	and.b32  	%r14953, %r14951, 2;
	setp.eq.s32 	%p3034, %r14953, 0;
	mov.f32 	%f7973, 0f00000000;
	sub.f32 	%f7974, %f7973, %f7972;
	selp.f32 	%f7962, %f7972, %f7974, %p3034;
	// begin inline asm
	{  cvt.rn.f16.f32 %rs4501, %f7962;}

	// end inline asm
	mov.u32 	%r18491, %r19003;
	mov.f32 	%f10226, %f10354;
	@%p3024 bra 	$L__BB0_993;
	setp.eq.f32 	%p3035, %f120, 0f7F800000;
	@%p3035 bra 	$L__BB0_992;
	mov.b32 	%r1628, %f118;
	shl.b32 	%r14955, %r1628, 8;
	or.b32  	%r1629, %r14955, -2147483648;
	mov.b64 	%rd9001, 0;
	mov.b32 	%r18488, 0;
	mov.u64 	%rd8999, __cudart_i2opi_f;
	mov.u64 	%rd9000, %rd9;
$L__BB0_988:
	.pragma "nounroll";
	ld.global.nc.u32 	%r14956, [%rd8999];
	mad.wide.u32 	%rd7540, %r14956, %r1629, %rd9001;
	shr.u64 	%rd9001, %rd7540, 32;
	st.local.u32 	[%rd9000], %rd7540;
	add.s32 	%r18488, %r18488, 1;
	add.s64 	%rd9000, %rd9000, 4;
	add.s64 	%rd8999, %rd8999, 4;
	setp.ne.s32 	%p3036, %r18488, 6;
	@%p3036 bra 	$L__BB0_988;
	shr.u32 	%r14957, %r1628, 23;
	st.local.u32 	[%rd9+24], %rd9001;
	and.b32  	%r1632, %r14957, 31;
	and.b32  	%r14958, %r14957, 224;
	add.s32 	%r14959, %r14958, -128;
	shr.u32 	%r14960, %r14959, 5;
	mul.wide.u32 	%rd7541, %r14960, 4;
	sub.s64 	%rd881, %rd9, %rd7541;
	ld.local.u32 	%r18489, [%rd881+24];
	ld.local.u32 	%r18490, [%rd881+20];
	setp.eq.s32 	%p3037, %r1632, 0;
	@%p3037 bra 	$L__BB0_991;
	shf.l.wrap.b32 	%r18489, %r18490, %r18489, %r1632;
	ld.local.u32 	%r14961, [%rd881+16];
	shf.l.wrap.b32 	%r18490, %r14961, %r18490, %r1632;
$L__BB0_991:
	shr.u32 	%r14962, %r18489, 30;
	shf.l.wrap.b32 	%r14963, %r18490, %r18489, 2;
	shl.b32 	%r14964, %r18490, 2;
	shr.u32 	%r14965, %r14963, 31;
	add.s32 	%r14966, %r14965, %r14962;
	neg.s32 	%r14967, %r14966;
	setp.lt.s32 	%p3038, %r1628, 0;
	selp.b32 	%r18491, %r14967, %r14966, %p3038;
	xor.b32  	%r14968, %r14963, %r1628;
	shr.s32 	%r14969, %r14963, 31;
	xor.b32  	%r14970, %r14969, %r14963;
	xor.b32  	%r14971, %r14969, %r14964;
	cvt.u64.u32 	%rd7542, %r14970;
	shl.b64 	%rd7543, %rd7542, 32;
	cvt.u64.u32 	%rd7544, %r14971;
	or.b64  	%rd7545, %rd7543, %rd7544;
	cvt.rn.f64.s64 	%fd832, %rd7545;
	mul.f64 	%fd833, %fd832, 0d3BF921FB54442D19;
	cvt.rn.f32.f64 	%f7975, %fd833;
	neg.f32 	%f7976, %f7975;
	setp.lt.s32 	%p3039, %r14968, 0;
	selp.f32 	%f10226, %f7976, %f7975, %p3039;
	bra.uni 	$L__BB0_993;
$L__BB0_992:
	mov.f32 	%f7977, 0f00000000;
	mul.rn.f32 	%f10226, %f118, %f7977;
	mov.b32 	%r18491, 0;
$L__BB0_993:
	mul.rn.f32 	%f7979, %f10226, %f10226;
	and.b32  	%r14973, %r18491, 1;
	setp.eq.b32 	%p3041, %r14973, 1;
	selp.f32 	%f7980, 0f3F800000, %f10226, %p3041;
	fma.rn.f32 	%f7981, %f7979, %f7980, 0f00000000;
	fma.rn.f32 	%f7982, %f7979, 0f37CBAC00, 0fBAB607ED;
	selp.f32 	%f7983, %f7982, 0fB94D4153, %p3041;
	selp.f32 	%f7984, 0f3D2AAABB, 0f3C0885E4, %p3041;
	fma.rn.f32 	%f7985, %f7983, %f7979, %f7984;
	selp.f32 	%f7986, 0fBEFFFFFF, 0fBE2AAAA8, %p3041;
	fma.rn.f32 	%f7987, %f7985, %f7979, %f7986;
	fma.rn.f32 	%f7988, %f7987, %f7981, %f7980;
	and.b32  	%r14974, %r18491, 2;
	setp.eq.s32 	%p3042, %r14974, 0;
	mov.f32 	%f7989, 0f00000000;
	sub.f32 	%f7990, %f7989, %f7988;
	selp.f32 	%f7978, %f7988, %f7990, %p3042;
	// begin inline asm
	{  cvt.rn.f16.f32 %rs4502, %f7978;}

	// end inline asm
	ld.global.u16 	%rs4510, [%rd40+1952];
	ld.global.u16 	%rs4504, [%rd41+1952];
	// begin inline asm
	{mul.f16 %rs4503,%rs4504,%rs4502;
}
	// end inline asm
	// begin inline asm
	{mul.f16 %rs4506,%rs3340,%rs4503;
}
	// end inline asm
	// begin inline asm
	{fma.rn.f16 %rs4509,%rs4510,%rs4501,%rs4506;
}
	// end inline asm
	st.shared.u16 	[%r39+1952], %rs4509;
	// begin inline asm
	{mul.f16 %rs4513,%rs4504,%rs4501;
}
	// end inline asm
	// begin inline asm
	{fma.rn.f16 %rs4516,%rs4510,%rs4502,%rs4513;
}
	// end inline asm
	st.shared.u16 	[%r39+10144], %rs4516;
	mov.u32 	%r18495, %r19011;
	mov.f32 	%f10227, %f10356;
	@%p2792 bra 	$L__BB0_1001;
	setp.eq.f32 	%p3043, %f129, 0f7F800000;
	@%p3043 bra 	$L__BB0_1000;
	mov.b32 	%r1641, %f127;
	shl.b32 	%r14976, %r1641, 8;
	or.b32  	%r1642, %r14976, -2147483648;
	mov.b64 	%rd9004, 0;
	mov.b32 	%r18492, 0;
	mov.u64 	%rd9002, __cudart_i2opi_f;
	mov.u64 	%rd9003, %rd10;
$L__BB0_996:
	.pragma "nounroll";
	ld.global.nc.u32 	%r14977, [%rd9002];
	mad.wide.u32 	%rd7548, %r14977, %r1642, %rd9004;
	shr.u64 	%rd9004, %rd7548, 32;
	st.local.u32 	[%rd9003], %rd7548;
	add.s32 	%r18492, %r18492, 1;
	add.s64 	%rd9003, %rd9003, 4;
	add.s64 	%rd9002, %rd9002, 4;
	setp.ne.s32 	%p3044, %r18492, 6;
	@%p3044 bra 	$L__BB0_996;
	shr.u32 	%r14978, %r1641, 23;
	st.local.u32 	[%rd10+24], %rd9004;
	and.b32  	%r1645, %r14978, 31;
	and.b32  	%r14979, %r14978, 224;
	add.s32 	%r14980, %r14979, -128;
	shr.u32 	%r14981, %r14980, 5;
	mul.wide.u32 	%rd7549, %r14981, 4;
	sub.s64 	%rd888, %rd10, %rd7549;
	ld.local.u32 	%r18493, [%rd888+24];
	ld.local.u32 	%r18494, [%rd888+20];
	setp.eq.s32 	%p3045, %r1645, 0;
	@%p3045 bra 	$L__BB0_999;
	shf.l.wrap.b32 	%r18493, %r18494, %r18493, %r1645;
	ld.local.u32 	%r14982, [%rd888+16];
	shf.l.wrap.b32 	%r18494, %r14982, %r18494, %r1645;
$L__BB0_999:
	shr.u32 	%r14983, %r18493, 30;
	shf.l.wrap.b32 	%r14984, %r18494, %r18493, 2;
	shl.b32 	%r14985, %r18494, 2;
	shr.u32 	%r14986, %r14984, 31;
	add.s32 	%r14987, %r14986, %r14983;
	neg.s32 	%r14988, %r14987;
	setp.lt.s32 	%p3046, %r1641, 0;
	selp.b32 	%r18495, %r14988, %r14987, %p3046;
	xor.b32  	%r14989, %r14984, %r1641;
	shr.s32 	%r14990, %r14984, 31;
	xor.b32  	%r14991, %r14990, %r14984;
	xor.b32  	%r14992, %r14990, %r14985;
	cvt.u64.u32 	%rd7550, %r14991;
	shl.b64 	%rd7551, %rd7550, 32;
	cvt.u64.u32 	%rd7552, %r14992;
	or.b64  	%rd7553, %rd7551, %rd7552;
	cvt.rn.f64.s64 	%fd834, %rd7553;
	mul.f64 	%fd835, %fd834, 0d3BF921FB54442D19;
	cvt.rn.f32.f64 	%f7991, %fd835;
	neg.f32 	%f7992, %f7991;
	setp.lt.s32 	%p3047, %r14989, 0;
	selp.f32 	%f10227, %f7992, %f7991, %p3047;
	bra.uni 	$L__BB0_1001;
$L__BB0_1000:
	mov.f32 	%f7993, 0f00000000;
	mul.rn.f32 	%f10227, %f127, %f7993;
	mov.b32 	%r18495, 0;
$L__BB0_1001:
	add.s32 	%r14994, %r18495, 1;
	mul.rn.f32 	%f7995, %f10227, %f10227;
	and.b32  	%r14995, %r18495, 1;
	setp.eq.b32 	%p3049, %r14995, 1;
	selp.f32 	%f7996, %f10227, 0f3F800000, %p3049;
	fma.rn.f32 	%f7997, %f7995, %f7996, 0f00000000;
	fma.rn.f32 	%f7998, %f7995, 0f37CBAC00, 0fBAB607ED;
	selp.f32 	%f7999, 0fB94D4153, %f7998, %p3049;
	selp.f32 	%f8000, 0f3C0885E4, 0f3D2AAABB, %p3049;
	fma.rn.f32 	%f8001, %f7999, %f7995, %f8000;
	selp.f32 	%f8002, 0fBE2AAAA8, 0fBEFFFFFF, %p3049;
	fma.rn.f32 	%f8003, %f8001, %f7995, %f8002;
	fma.rn.f32 	%f8004, %f8003, %f7997, %f7996;
	and.b32  	%r14996, %r14994, 2;
	setp.eq.s32 	%p3050, %r14996, 0;
	mov.f32 	%f8005, 0f00000000;
	sub.f32 	%f8006, %f8005, %f8004;
	selp.f32 	%f7994, %f8004, %f8006, %p3050;
	// begin inline asm
	{  cvt.rn.f16.f32 %rs4520, %f7994;}

	// end inline asm
	mov.u32 	%r18499, %r19011;
	mov.f32 	%f10228, %f10356;
	@%p2792 bra 	$L__BB0_1009;
	setp.eq.f32 	%p3051, %f129, 0f7F800000;
	@%p3051 bra 	$L__BB0_1008;
	mov.b32 	%r1654, %f127;
	shl.b32 	%r14998, %r1654, 8;
	or.b32  	%r1655, %r14998, -2147483648;
	mov.b64 	%rd9007, 0;
	mov.b32 	%r18496, 0;
	mov.u64 	%rd9005, __cudart_i2opi_f;
	mov.u64 	%rd9006, %rd9;
$L__BB0_1004:
	.pragma "nounroll";
	ld.global.nc.u32 	%r14999, [%rd9005];
	mad.wide.u32 	%rd7556, %r14999, %r1655, %rd9007;
	shr.u64 	%rd9007, %rd7556, 32;
	st.local.u32 	[%rd9006], %rd7556;
	add.s32 	%r18496, %r18496, 1;
	add.s64 	%rd9006, %rd9006, 4;
	add.s64 	%rd9005, %rd9005, 4;
	setp.ne.s32 	%p3052, %r18496, 6;
	@%p3052 bra 	$L__BB0_1004;
	shr.u32 	%r15000, %r1654, 23;
	st.local.u32 	[%rd9+24], %rd9007;
	and.b32  	%r1658, %r15000, 31;
	and.b32  	%r15001, %r15000, 224;
	add.s32 	%r15002, %r15001, -128;
	shr.u32 	%r15003, %r15002, 5;
	mul.wide.u32 	%rd7557, %r15003, 4;
	sub.s64 	%rd895, %rd9, %rd7557;
	ld.local.u32 	%r18497, [%rd895+24];
	ld.local.u32 	%r18498, [%rd895+20];
	setp.eq.s32 	%p3053, %r1658, 0;
	@%p3053 bra 	$L__BB0_1007;
	shf.l.wrap.b32 	%r18497, %r18498, %r18497, %r1658;
	ld.local.u32 	%r15004, [%rd895+16];
	shf.l.wrap.b32 	%r18498, %r15004, %r18498, %r1658;
$L__BB0_1007:
	shr.u32 	%r15005, %r18497, 30;
	shf.l.wrap.b32 	%r15006, %r18498, %r18497, 2;
	shl.b32 	%r15007, %r18498, 2;
	shr.u32 	%r15008, %r15006, 31;
	add.s32 	%r15009, %r15008, %r15005;
	neg.s32 	%r15010, %r15009;
	setp.lt.s32 	%p3054, %r1654, 0;
	selp.b32 	%r18499, %r15010, %r15009, %p3054;
	xor.b32  	%r15011, %r15006, %r1654;
	shr.s32 	%r15012, %r15006, 31;
	xor.b32  	%r15013, %r15012, %r15006;
	xor.b32  	%r15014, %r15012, %r15007;
	cvt.u64.u32 	%rd7558, %r15013;
	shl.b64 	%rd7559, %rd7558, 32;
	cvt.u64.u32 	%rd7560, %r15014;
	or.b64  	%rd7561, %rd7559, %rd7560;
	cvt.rn.f64.s64 	%fd836, %rd7561;
	mul.f64 	%fd837, %fd836, 0d3BF921FB54442D19;
	cvt.rn.f32.f64 	%f8007, %fd837;
	neg.f32 	%f8008, %f8007;
	setp.lt.s32 	%p3055, %r15011, 0;
	selp.f32 	%f10228, %f8008, %f8007, %p3055;
	bra.uni 	$L__BB0_1009;
$L__BB0_1008:
	mov.f32 	%f8009, 0f00000000;
	mul.rn.f32 	%f10228, %f127, %f8009;
	mov.b32 	%r18499, 0;
$L__BB0_1009:
	mul.rn.f32 	%f8011, %f10228, %f10228;
	and.b32  	%r15016, %r18499, 1;
	setp.eq.b32 	%p3057, %r15016, 1;
	selp.f32 	%f8012, 0f3F800000, %f10228, %p3057;
	fma.rn.f32 	%f8013, %f8011, %f8012, 0f00000000;
	fma.rn.f32 	%f8014, %f8011, 0f37CBAC00, 0fBAB607ED;
	selp.f32 	%f8015, %f8014, 0fB94D4153, %p3057;
	selp.f32 	%f8016, 0f3D2AAABB, 0f3C0885E4, %p3057;
	fma.rn.f32 	%f8017, %f8015, %f8011, %f8016;
	selp.f32 	%f8018, 0fBEFFFFFF, 0fBE2AAAA8, %p3057;
	fma.rn.f32 	%f8019, %f8017, %f8011, %f8018;
	fma.rn.f32 	%f8020, %f8019, %f8013, %f8012;
	and.b32  	%r15017, %r18499, 2;
	setp.eq.s32 	%p3058, %r15017, 0;
	mov.f32 	%f8021, 0f00000000;
	sub.f32 	%f8022, %f8021, %f8020;
	selp.f32 	%f8010, %f8020, %f8022, %p3058;
	// begin inline asm
	{  cvt.rn.f16.f32 %rs4521, %f8010;}

	// end inline asm
	ld.global.u16 	%rs4529, [%rd40+1984];
	ld.global.u16 	%rs4523, [%rd41+1984];
	// begin inline asm
	{mul.f16 %rs4522,%rs4523,%rs4521;
}
	// end inline asm
	// begin inline asm
	{mul.f16 %rs4525,%rs3340,%rs4522;
}
	// end inline asm
	// begin inline asm
	{fma.rn.f16 %rs4528,%rs4529,%rs4520,%rs4525;
}
	// end inline asm
	st.shared.u16 	[%r39+1984], %rs4528;
	// begin inline asm
	{mul.f16 %rs4532,%rs4523,%rs4520;
}
	// end inline asm
	// begin inline asm
	{fma.rn.f16 %rs4535,%rs4529,%rs4521,%rs4532;
}
	// end inline asm
	st.shared.u16 	[%r39+10176], %rs4535;
	mov.u32 	%r18503, %r19019;
	mov.f32 	%f10229, %f10358;
	@%p2800 bra 	$L__BB0_1017;
	setp.eq.f32 	%p3059, %f138, 0f7F800000;
	@%p3059 bra 	$L__BB0_1016;
	mov.b32 	%r1667, %f136;
	shl.b32 	%r15019, %r1667, 8;
	or.b32  	%r1668, %r15019, -2147483648;
	mov.b64 	%rd9010, 0;
	mov.b32 	%r18500, 0;
	mov.u64 	%rd9008, __cudart_i2opi_f;
	mov.u64 	%rd9009, %rd10;
$L__BB0_1012:
	.pragma "nounroll";
	ld.global.nc.u32 	%r15020, [%rd9008];
	mad.wide.u32 	%rd7564, %r15020, %r1668, %rd9010;
	shr.u64 	%rd9010, %rd7564, 32;
	st.local.u32 	[%rd9009], %rd7564;
	add.s32 	%r18500, %r18500, 1;
	add.s64 	%rd9009, %rd9009, 4;
	add.s64 	%rd9008, %rd9008, 4;
	setp.ne.s32 	%p3060, %r18500, 6;
	@%p3060 bra 	$L__BB0_1012;
	shr.u32 	%r15021, %r1667, 23;
	st.local.u32 	[%rd10+24], %rd9010;
	and.b32  	%r1671, %r15021, 31;
	and.b32  	%r15022, %r15021, 224;
	add.s32 	%r15023, %r15022, -128;
	shr.u32 	%r15024, %r15023, 5;
	mul.wide.u32 	%rd7565, %r15024, 4;
	sub.s64 	%rd902, %rd10, %rd7565;
	ld.local.u32 	%r18501, [%rd902+24];
	ld.local.u32 	%r18502, [%rd902+20];
	setp.eq.s32 	%p3061, %r1671, 0;
	@%p3061 bra 	$L__BB0_1015;
	shf.l.wrap.b32 	%r18501, %r18502, %r18501, %r1671;
	ld.local.u32 	%r15025, [%rd902+16];
	shf.l.wrap.b32 	%r18502, %r15025, %r18502, %r1671;
$L__BB0_1015:
	shr.u32 	%r15026, %r18501, 30;
	shf.l.wrap.b32 	%r15027, %r18502, %r18501, 2;
	shl.b32 	%r15028, %r18502, 2;
	shr.u32 	%r15029, %r15027, 31;
	add.s32 	%r15030, %r15029, %r15026;
	neg.s32 	%r15031, %r15030;
	setp.lt.s32 	%p3062, %r1667, 0;
	selp.b32 	%r18503, %r15031, %r15030, %p3062;
	xor.b32  	%r15032, %r15027, %r1667;
	shr.s32 	%r15033, %r15027, 31;
	xor.b32  	%r15034, %r15033, %r15027;
	xor.b32  	%r15035, %r15033, %r15028;
	cvt.u64.u32 	%rd7566, %r15034;
	shl.b64 	%rd7567, %rd7566, 32;
	cvt.u64.u32 	%rd7568, %r15035;
	or.b64  	%rd7569, %rd7567, %rd7568;
	cvt.rn.f64.s64 	%fd838, %rd7569;
	mul.f64 	%fd839, %fd838, 0d3BF921FB54442D19;
	cvt.rn.f32.f64 	%f8023, %fd839;
	neg.f32 	%f8024, %f8023;
	setp.lt.s32 	%p3063, %r15032, 0;
	selp.f32 	%f10229, %f8024, %f8023, %p3063;
	bra.uni 	$L__BB0_1017;
$L__BB0_1016:
	mov.f32 	%f8025, 0f00000000;
	mul.rn.f32 	%f10229, %f136, %f8025;
	mov.b32 	%r18503, 0;
$L__BB0_1017:
	add.s32 	%r15037, %r18503, 1;
	mul.rn.f32 	%f8027, %f10229, %f10229;
	and.b32  	%r15038, %r18503, 1;
	setp.eq.b32 	%p3065, %r15038, 1;
	selp.f32 	%f8028, %f10229, 0f3F800000, %p3065;
	fma.rn.f32 	%f8029, %f8027, %f8028, 0f00000000;
	fma.rn.f32 	%f8030, %f8027, 0f37CBAC00, 0fBAB607ED;
	selp.f32 	%f8031, 0fB94D4153, %f8030, %p3065;
	selp.f32 	%f8032, 0f3C0885E4, 0f3D2AAABB, %p3065;
	fma.rn.f32 	%f8033, %f8031, %f8027, %f8032;
	selp.f32 	%f8034, 0fBE2AAAA8, 0fBEFFFFFF, %p3065;
	fma.rn.f32 	%f8035, %f8033, %f8027, %f8034;
	fma.rn.f32 	%f8036, %f8035, %f8029, %f8028;
	and.b32  	%r15039, %r15037, 2;
	setp.eq.s32 	%p3066, %r15039, 0;
	mov.f32 	%f8037, 0f00000000;
	sub.f32 	%f8038, %f8037, %f8036;
	selp.f32 	%f8026, %f8036, %f8038, %p3066;
	// begin inline asm
	{  cvt.rn.f16.f32 %rs4539, %f8026;}

	// end inline asm
	mov.u32 	%r18507, %r19019;
	mov.f32 	%f10230, %f10358;
	@%p2800 bra 	$L__BB0_1025;
	setp.eq.f32 	%p3067, %f138, 0f7F800000;
	@%p3067 bra 	$L__BB0_1024;
	mov.b32 	%r1680, %f136;
	shl.b32 	%r15041, %r1680, 8;
	or.b32  	%r1681, %r15041, -2147483648;
	mov.b64 	%rd9013, 0;
	mov.b32 	%r18504, 0;
	mov.u64 	%rd9011, __cudart_i2opi_f;
	mov.u64 	%rd9012, %rd9;
$L__BB0_1020:
	.pragma "nounroll";
	ld.global.nc.u32 	%r15042, [%rd9011];
	mad.wide.u32 	%rd7572, %r15042, %r1681, %rd9013;
	shr.u64 	%rd9013, %rd7572, 32;
	st.local.u32 	[%rd9012], %rd7572;
	add.s32 	%r18504, %r18504, 1;
	add.s64 	%rd9012, %rd9012, 4;
	add.s64 	%rd9011, %rd9011, 4;
	setp.ne.s32 	%p3068, %r18504, 6;
	@%p3068 bra 	$L__BB0_1020;
	shr.u32 	%r15043, %r1680, 23;
	st.local.u32 	[%rd9+24], %rd9013;
	and.b32  	%r1684, %r15043, 31;
	and.b32  	%r15044, %r15043, 224;
	add.s32 	%r15045, %r15044, -128;
	shr.u32 	%r15046, %r15045, 5;
	mul.wide.u32 	%rd7573, %r15046, 4;
	sub.s64 	%rd909, %rd9, %rd7573;
	ld.local.u32 	%r18505, [%rd909+24];
	ld.local.u32 	%r18506, [%rd909+20];
	setp.eq.s32 	%p3069, %r1684, 0;
	@%p3069 bra 	$L__BB0_1023;
	shf.l.wrap.b32 	%r18505, %r18506, %r18505, %r1684;
	ld.local.u32 	%r15047, [%rd909+16];
	shf.l.wrap.b32 	%r18506, %r15047, %r18506, %r1684;
$L__BB0_1023:
	shr.u32 	%r15048, %r18505, 30;
	shf.l.wrap.b32 	%r15049, %r18506, %r18505, 2;
	shl.b32 	%r15050, %r18506, 2;
	shr.u32 	%r15051, %r15049, 31;
	add.s32 	%r15052, %r15051, %r15048;
	neg.s32 	%r15053, %r15052;
	setp.lt.s32 	%p3070, %r1680, 0;
	selp.b32 	%r18507, %r15053, %r15052, %p3070;
	xor.b32  	%r15054, %r15049, %r1680;
	shr.s32 	%r15055, %r15049, 31;
	xor.b32  	%r15056, %r15055, %r15049;
	xor.b32  	%r15057, %r15055, %r15050;
	cvt.u64.u32 	%rd7574, %r15056;
	shl.b64 	%rd7575, %rd7574, 32;
	cvt.u64.u32 	%rd7576, %r15057;
	or.b64  	%rd7577, %rd7575, %rd7576;
	cvt.rn.f64.s64 	%fd840, %rd7577;
	mul.f64 	%fd841, %fd840, 0d3BF921FB54442D19;
	cvt.rn.f32.f64 	%f8039, %fd841;
	neg.f32 	%f8040, %f8039;
	setp.lt.s32 	%p3071, %r15054, 0;
	selp.f32 	%f10230, %f8040, %f8039, %p3071;
	bra.uni 	$L__BB0_1025;
$L__BB0_1024:
	mov.f32 	%f8041, 0f00000000;
	mul.rn.f32 	%f10230, %f136, %f8041;
	mov.b32 	%r18507, 0;
$L__BB0_1025:
	mul.rn.f32 	%f8043, %f10230, %f10230;
	and.b32  	%r15059, %r18507, 1;
	setp.eq.b32 	%p3073, %r15059, 1;
	selp.f32 	%f8044, 0f3F800000, %f10230, %p3073;
	fma.rn.f32 	%f8045, %f8043, %f8044, 0f00000000;
	fma.rn.f32 	%f8046, %f8043, 0f37CBAC00, 0fBAB607ED;
	selp.f32 	%f8047, %f8046, 0fB94D4153, %p3073;
	selp.f32 	%f8048, 0f3D2AAABB, 0f3C0885E4, %p3073;
	fma.rn.f32 	%f8049, %f8047, %f8043, %f8048;
	selp.f32 	%f8050, 0fBEFFFFFF, 0fBE2AAAA8, %p3073;
	fma.rn.f32 	%f8051, %f8049, %f8043, %f8050;
	fma.rn.f32 	%f8052, %f8051, %f8045, %f8044;
	and.b32  	%r15060, %r18507, 2;
	setp.eq.s32 	%p3074, %r15060, 0;
	mov.f32 	%f8053, 0f00000000;
	sub.f32 	%f8054, %f8053, %f8052;
	selp.f32 	%f8042, %f8052, %f8054, %p3074;
	// begin inline asm
	{  cvt.rn.f16.f32 %rs4540, %f8042;}

	// end inline asm
	ld.global.u16 	%rs4548, [%rd40+2016];
	ld.global.u16 	%rs4542, [%rd41+2016];
	// begin inline asm
	{mul.f16 %rs4541,%rs4542,%rs4540;
}
	// end inline asm
	// begin inline asm
	{mul.f16 %rs4544,%rs3340,%rs4541;
}
	// end inline asm
	// begin inline asm
	{fma.rn.f16 %rs4547,%rs4548,%rs4539,%rs4544;
}
	// end inline asm
	st.shared.u16 	[%r39+2016], %rs4547;
	// begin inline asm
	{mul.f16 %rs4551,%rs4542,%rs4539;
}
	// end inline asm
	// begin inline asm
	{fma.rn.f16 %rs4554,%rs4548,%rs4540,%rs4551;
}
	// end inline asm
	st.shared.u16 	[%r39+10208], %rs4554;
	mov.u32 	%r18511, %r18899;
	mov.f32 	%f10231, %f10328;
	@%p2816 bra 	$L__BB0_1033;
	setp.eq.f32 	%p3075, %f3, 0f7F800000;
	@%p3075 bra 	$L__BB0_1032;
	mov.b32 	%r1693, %f1;
	shl.b32 	%r15062, %r1693, 8;
	or.b32  	%r1694, %r15062, -2147483648;
	mov.b64 	%rd9016, 0;
	mov.b32 	%r18508, 0;
	mov.u64 	%rd9014, __cudart_i2opi_f;
	mov.u64 	%rd9015, %rd10;
$L__BB0_1028:
	.pragma "nounroll";
	ld.global.nc.u32 	%r15063, [%rd9014];
	mad.wide.u32 	%rd7580, %r15063, %r1694, %rd9016;
	shr.u64 	%rd9016, %rd7580, 32;
	st.local.u32 	[%rd9015], %rd7580;
	add.s32 	%r18508, %r18508, 1;
	add.s64 	%rd9015, %rd9015, 4;
	add.s64 	%rd9014, %rd9014, 4;
	setp.ne.s32 	%p3076, %r18508, 6;
	@%p3076 bra 	$L__BB0_1028;
	shr.u32 	%r15064, %r1693, 23;
	st.local.u32 	[%rd10+24], %rd9016;
	and.b32  	%r1697, %r15064, 31;
	and.b32  	%r15065, %r15064, 224;
	add.s32 	%r15066, %r15065, -128;
	shr.u32 	%r15067, %r15066, 5;
	mul.wide.u32 	%rd7581, %r15067, 4;
	sub.s64 	%rd916, %rd10, %rd7581;
	ld.local.u32 	%r18509, [%rd916+24];
	ld.local.u32 	%r18510, [%rd916+20];
	setp.eq.s32 	%p3077, %r1697, 0;
	@%p3077 bra 	$L__BB0_1031;
	shf.l.wrap.b32 	%r18509, %r18510, %r18509, %r1697;
	ld.local.u32 	%r15068, [%rd916+16];
	shf.l.wrap.b32 	%r18510, %r15068, %r18510, %r1697;
$L__BB0_1031:
	shr.u32 	%r15069, %r18509, 30;
	shf.l.wrap.b32 	%r15070, %r18510, %r18509, 2;
	shl.b32 	%r15071, %r18510, 2;
	shr.u32 	%r15072, %r15070, 31;
	add.s32 	%r15073, %r15072, %r15069;
	neg.s32 	%r15074, %r15073;
	setp.lt.s32 	%p3078, %r1693, 0;
	selp.b32 	%r18511, %r15074, %r15073, %p3078;
	xor.b32  	%r15075, %r15070, %r1693;
	shr.s32 	%r15076, %r15070, 31;
	xor.b32  	%r15077, %r15076, %r15070;
	xor.b32  	%r15078, %r15076, %r15071;
	cvt.u64.u32 	%rd7582, %r15077;
	shl.b64 	%rd7583, %rd7582, 32;
	cvt.u64.u32 	%rd7584, %r15078;
	or.b64  	%rd7585, %rd7583, %rd7584;
	cvt.rn.f64.s64 	%fd842, %rd7585;
	mul.f64 	%fd843, %fd842, 0d3BF921FB54442D19;
	cvt.rn.f32.f64 	%f8055, %fd843;
	neg.f32 	%f8056, %f8055;
	setp.lt.s32 	%p3079, %r15075, 0;
	selp.f32 	%f10231, %f8056, %f8055, %p3079;
	bra.uni 	$L__BB0_1033;
$L__BB0_1032:
	mov.f32 	%f8057, 0f00000000;
	mul.rn.f32 	%f10231, %f1, %f8057;
	mov.b32 	%r18511, 0;
$L__BB0_1033:
	add.s32 	%r15080, %r18511, 1;
	mul.rn.f32 	%f8059, %f10231, %f10231;
	and.b32  	%r15081, %r18511, 1;
	setp.eq.b32 	%p3081, %r15081, 1;
	selp.f32 	%f8060, %f10231, 0f3F800000, %p3081;
	fma.rn.f32 	%f8061, %f8059, %f8060, 0f00000000;
	fma.rn.f32 	%f8062, %f8059, 0f37CBAC00, 0fBAB607ED;
	selp.f32 	%f8063, 0fB94D4153, %f8062, %p3081;
	selp.f32 	%f8064, 0f3C0885E4, 0f3D2AAABB, %p3081;
	fma.rn.f32 	%f8065, %f8063, %f8059, %f8064;
	selp.f32 	%f8066, 0fBE2AAAA8, 0fBEFFFFFF, %p3081;
	fma.rn.f32 	%f8067, %f8065, %f8059, %f8066;
	fma.rn.f32 	%f8068, %f8067, %f8061, %f8060;
	and.b32  	%r15082, %r15080, 2;
	setp.eq.s32 	%p3082, %r15082, 0;
	mov.f32 	%f8069, 0f00000000;
	sub.f32 	%f8070, %f8069, %f8068;
	selp.f32 	%f8058, %f8068, %f8070, %p3082;
	// begin inline asm
	{  cvt.rn.f16.f32 %rs4558, %f8058;}

	// end inline asm
	mov.u32 	%r18515, %r18899;
	mov.f32 	%f10232, %f10328;
	@%p2816 bra 	$L__BB0_1041;
	setp.eq.f32 	%p3083, %f3, 0f7F800000;
	@%p3083 bra 	$L__BB0_1040;
	mov.b32 	%r1706, %f1;
	shl.b32 	%r15084, %r1706, 8;
	or.b32  	%r1707, %r15084, -2147483648;
	mov.b64 	%rd9019, 0;
	mov.b32 	%r18512, 0;
	mov.u64 	%rd9017, __cudart_i2opi_f;
	mov.u64 	%rd9018, %rd9;
$L__BB0_1036:
	.pragma "nounroll";
	ld.global.nc.u32 	%r15085, [%rd9017];
	mad.wide.u32 	%rd7588, %r15085, %r1707, %rd9019;
	shr.u64 	%rd9019, %rd7588, 32;
	st.local.u32 	[%rd9018], %rd7588;
	add.s32 	%r18512, %r18512, 1;
	add.s64 	%rd9018, %rd9018, 4;
	add.s64 	%rd9017, %rd9017, 4;
	setp.ne.s32 	%p3084, %r18512, 6;
	@%p3084 bra 	$L__BB0_1036;
	shr.u32 	%r15086, %r1706, 23;
	st.local.u32 	[%rd9+24], %rd9019;
	and.b32  	%r1710, %r15086, 31;
	and.b32  	%r15087, %r15086, 224;
	add.s32 	%r15088, %r15087, -128;
	shr.u32 	%r15089, %r15088, 5;
	mul.wide.u32 	%rd7589, %r15089, 4;
	sub.s64 	%rd923, %rd9, %rd7589;
	ld.local.u32 	%r18513, [%rd923+24];
	ld.local.u32 	%r18514, [%rd923+20];
	setp.eq.s32 	%p3085, %r1710, 0;
	@%p3085 bra 	$L__BB0_1039;
	shf.l.wrap.b32 	%r18513, %r18514, %r18513, %r1710;
	ld.local.u32 	%r15090, [%rd923+16];
	shf.l.wrap.b32 	%r18514, %r15090, %r18514, %r1710;
$L__BB0_1039:
	shr.u32 	%r15091, %r18513, 30;
	shf.l.wrap.b32 	%r15092, %r18514, %r18513, 2;
	shl.b32 	%r15093, %r18514, 2;
	shr.u32 	%r15094, %r15092, 31;
	add.s32 	%r15095, %r15094, %r15091;
	neg.s32 	%r15096, %r15095;
	setp.lt.s32 	%p3086, %r1706, 0;
	selp.b32 	%r18515, %r15096, %r15095, %p3086;
	xor.b32  	%r15097, %r15092, %r1706;
	shr.s32 	%r15098, %r15092, 31;
	xor.b32  	%r15099, %r15098, %r15092;
	xor.b32  	%r15100, %r15098, %r15093;
	cvt.u64.u32 	%rd7590, %r15099;
	shl.b64 	%rd7591, %rd7590, 32;
	cvt.u64.u32 	%rd7592, %r15100;
	or.b64  	%rd7593, %rd7591, %rd7592;
	cvt.rn.f64.s64 	%fd844, %rd7593;
	mul.f64 	%fd845, %fd844, 0d3BF921FB54442D19;
	cvt.rn.f32.f64 	%f8071, %fd845;
	neg.f32 	%f8072, %f8071;
	setp.lt.s32 	%p3087, %r15097, 0;
	selp.f32 	%f10232, %f8072, %f8071, %p3087;
	bra.uni 	$L__BB0_1041;
$L__BB0_1040:
	mov.f32 	%f8073, 0f00000000;
	mul.rn.f32 	%f10232, %f1, %f8073;
	mov.b32 	%r18515, 0;
$L__BB0_1041:
	mul.rn.f32 	%f8075, %f10232, %f10232;
	and.b32  	%r15102, %r18515, 1;
	setp.eq.b32 	%p3089, %r15102, 1;
	selp.f32 	%f8076, 0f3F800000, %f10232, %p3089;
	fma.rn.f32 	%f8077, %f8075, %f8076, 0f00000000;
	fma.rn.f32 	%f8078, %f8075, 0f37CBAC00, 0fBAB607ED;
	selp.f32 	%f8079, %f8078, 0fB94D4153, %p3089;
	selp.f32 	%f8080, 0f3D2AAABB, 0f3C0885E4, %p3089;
	fma.rn.f32 	%f8081, %f8079, %f8075, %f8080;
	selp.f32 	%f8082, 0fBEFFFFFF, 0fBE2AAAA8, %p3089;
	fma.rn.f32 	%f8083, %f8081, %f8075, %f8082;
	fma.rn.f32 	%f8084, %f8083, %f8077, %f8076;
	and.b32  	%r15103, %r18515, 2;
	setp.eq.s32 	%p3090, %r15103, 0;
	mov.f32 	%f8085, 0f00000000;
	sub.f32 	%f8086, %f8085, %f8084;
	selp.f32 	%f8074, %f8084, %f8086, %p3090;
	// begin inline asm
	{  cvt.rn.f16.f32 %rs4559, %f8074;}

	// end inline asm
	ld.global.u16 	%rs4567, [%rd40+2048];
	ld.global.u16 	%rs4561, [%rd41+2048];
	// begin inline asm
	{mul.f16 %rs4560,%rs4561,%rs4559;
}
	// end inline asm
	// begin inline asm
	{mul.f16 %rs4563,%rs3340,%rs4560;
}
	// end inline asm
	// begin inline asm
	{fma.rn.f16 %rs4566,%rs4567,%rs4558,%rs4563;
}
	// end inline asm
	st.shared.u16 	[%r39+2048], %rs4566;
	// begin inline asm
	{mul.f16 %rs4570,%rs4561,%rs4558;
}
	// end inline asm
	// begin inline asm
	{fma.rn.f16 %rs4573,%rs4567,%rs4559,%rs4570;
}
	// end inline asm
	st.shared.u16 	[%r39+10240], %rs4573;
	mov.u32 	%r18519, %r18907;
	mov.f32 	%f10233, %f10330;
	@%p2832 bra 	$L__BB0_1049;
	setp.eq.f32 	%p3091, %f12, 0f7F800000;
	@%p3091 bra 	$L__BB0_1048;
	mov.b32 	%r1719, %f10;
	shl.b32 	%r15105, %r1719, 8;
	or.b32  	%r1720, %r15105, -2147483648;
	mov.b64 	%rd9022, 0;
	mov.b32 	%r18516, 0;
	mov.u64 	%rd9020, __cudart_i2opi_f;
	mov.u64 	%rd9021, %rd10;
$L__BB0_1044:
	.pragma "nounroll";
	ld.global.nc.u32 	%r15106, [%rd9020];
	mad.wide.u32 	%rd7596, %r15106, %r1720, %rd9022;
	shr.u64 	%rd9022, %rd7596, 32;
	st.local.u32 	[%rd9021], %rd7596;
	add.s32 	%r18516, %r18516, 1;
	add.s64 	%rd9021, %rd9021, 4;
	add.s64 	%rd9020, %rd9020, 4;
	setp.ne.s32 	%p3092, %r18516, 6;
	@%p3092 bra 	$L__BB0_1044;
	shr.u32 	%r15107, %r1719, 23;
	st.local.u32 	[%rd10+24], %rd9022;
	and.b32  	%r1723, %r15107, 31;
	and.b32  	%r15108, %r15107, 224;
	add.s32 	%r15109, %r15108, -128;
	shr.u32 	%r15110, %r15109, 5;
	mul.wide.u32 	%rd7597, %r15110, 4;
	sub.s64 	%rd930, %rd10, %rd7597;
	ld.local.u32 	%r18517, [%rd930+24];
	ld.local.u32 	%r18518, [%rd930+20];
	setp.eq.s32 	%p3093, %r1723, 0;
	@%p3093 bra 	$L__BB0_1047;
	shf.l.wrap.b32 	%r18517, %r18518, %r18517, %r1723;
	ld.local.u32 	%r15111, [%rd930+16];
	shf.l.wrap.b32 	%r18518, %r15111, %r18518, %r1723;
$L__BB0_1047:
	shr.u32 	%r15112, %r18517, 30;
	shf.l.wrap.b32 	%r15113, %r18518, %r18517, 2;
	shl.b32 	%r15114, %r18518, 2;
	shr.u32 	%r15115, %r15113, 31;
	add.s32 	%r15116, %r15115, %r15112;
	neg.s32 	%r15117, %r15116;
	setp.lt.s32 	%p3094, %r1719, 0;
	selp.b32 	%r18519, %r15117, %r15116, %p3094;
	xor.b32  	%r15118, %r15113, %r1719;
	shr.s32 	%r15119, %r15113, 31;
	xor.b32  	%r15120, %r15119, %r15113;
	xor.b32  	%r15121, %r15119, %r15114;
	cvt.u64.u32 	%rd7598, %r15120;
	shl.b64 	%rd7599, %rd7598, 32;
	cvt.u64.u32 	%rd7600, %r15121;
	or.b64  	%rd7601, %rd7599, %rd7600;
	cvt.rn.f64.s64 	%fd846, %rd7601;
	mul.f64 	%fd847, %fd846, 0d3BF921FB54442D19;
	cvt.rn.f32.f64 	%f8087, %fd847;
	neg.f32 	%f8088, %f8087;
	setp.lt.s32 	%p3095, %r15118, 0;
	selp.f32 	%f10233, %f8088, %f8087, %p3095;
	bra.uni 	$L__BB0_1049;
$L__BB0_1048:
	mov.f32 	%f8089, 0f00000000;
	mul.rn.f32 	%f10233, %f10, %f8089;
	mov.b32 	%r18519, 0;
$L__BB0_1049:
	setp.ltu.f32 	%p3096, %f12, 0f47CE4780;
	add.s32 	%r15123, %r18519, 1;
	mul.rn.f32 	%f8091, %f10233, %f10233;
	and.b32  	%r15124, %r18519, 1;
	setp.eq.b32 	%p3097, %r15124, 1;
	selp.f32 	%f8092, %f10233, 0f3F800000, %p3097;
	fma.rn.f32 	%f8093, %f8091, %f8092, 0f00000000;
	fma.rn.f32 	%f8094, %f8091, 0f37CBAC00, 0fBAB607ED;
	selp.f32 	%f8095, 0fB94D4153, %f8094, %p3097;
	selp.f32 	%f8096, 0f3C0885E4, 0f3D2AAABB, %p3097;
	fma.rn.f32 	%f8097, %f8095, %f8091, %f8096;
	selp.f32 	%f8098, 0fBE2AAAA8, 0fBEFFFFFF, %p3097;
	fma.rn.f32 	%f8099, %f8097, %f8091, %f8098;
	fma.rn.f32 	%f8100, %f8099, %f8093, %f8092;
	and.b32  	%r15125, %r15123, 2;
	setp.eq.s32 	%p3098, %r15125, 0;
	mov.f32 	%f8101, 0f00000000;
	sub.f32 	%f8102, %f8101, %f8100;
	selp.f32 	%f8090, %f8100, %f8102, %p3098;
	// begin inline asm
	{  cvt.rn.f16.f32 %rs4577, %f8090;}

	// end inline asm
	mov.u32 	%r18523, %r18907;
	mov.f32 	%f10234, %f10330;
	@%p3096 bra 	$L__BB0_1057;
	setp.eq.f32 	%p3099, %f12, 0f7F800000;
	@%p3099 bra 	$L__BB0_1056;
	mov.b32 	%r1732, %f10;
	shl.b32 	%r15127, %r1732, 8;
	or.b32  	%r1733, %r15127, -2147483648;
	mov.b64 	%rd9025, 0;
	mov.b32 	%r18520, 0;
	mov.u64 	%rd9023, __cudart_i2opi_f;
	mov.u64 	%rd9024, %rd9;
$L__BB0_1052:
	.pragma "nounroll";
	ld.global.nc.u32 	%r15128, [%rd9023];
	mad.wide.u32 	%rd7604, %r15128, %r1733, %rd9025;
	shr.u64 	%rd9025, %rd7604, 32;
	st.local.u32 	[%rd9024], %rd7604;
	add.s32 	%r18520, %r18520, 1;
	add.s64 	%rd9024, %rd9024, 4;
	add.s64 	%rd9023, %rd9023, 4;
	setp.ne.s32 	%p3100, %r18520, 6;
	@%p3100 bra 	$L__BB0_1052;
	shr.u32 	%r15129, %r1732, 23;
	st.local.u32 	[%rd9+24], %rd9025;
	and.b32  	%r1736, %r15129, 31;
	and.b32  	%r15130, %r15129, 224;
	add.s32 	%r15131, %r15130, -128;
	shr.u32 	%r15132, %r15131, 5;
	mul.wide.u32 	%rd7605, %r15132, 4;
	sub.s64 	%rd937, %rd9, %rd7605;
	ld.local.u32 	%r18521, [%rd937+24];
	ld.local.u32 	%r18522, [%rd937+20];
	setp.eq.s32 	%p3101, %r1736, 0;
	@%p3101 bra 	$L__BB0_1055;
	shf.l.wrap.b32 	%r18521, %r18522, %r18521, %r1736;
	ld.local.u32 	%r15133, [%rd937+16];
	shf.l.wrap.b32 	%r18522, %r15133, %r18522, %r1736;
$L__BB0_1055:
	shr.u32 	%r15134, %r18521, 30;
	shf.l.wrap.b32 	%r15135, %r18522, %r18521, 2;
	shl.b32 	%r15136, %r18522, 2;
	shr.u32 	%r15137, %r15135, 31;
	add.s32 	%r15138, %r15137, %r15134;
	neg.s32 	%r15139, %r15138;
	setp.lt.s32 	%p3102, %r1732, 0;
	selp.b32 	%r18523, %r15139, %r15138, %p3102;
	xor.b32  	%r15140, %r15135, %r1732;
	shr.s32 	%r15141, %r15135, 31;
	xor.b32  	%r15142, %r15141, %r15135;
	xor.b32  	%r15143, %r15141, %r15136;
	cvt.u64.u32 	%rd7606, %r15142;
	shl.b64 	%rd7607, %rd7606, 32;
	cvt.u64.u32 	%rd7608, %r15143;
	or.b64  	%rd7609, %rd7607, %rd7608;
	cvt.rn.f64.s64 	%fd848, %rd7609;
	mul.f64 	%fd849, %fd848, 0d3BF921FB54442D19;
	cvt.rn.f32.f64 	%f8103, %fd849;
	neg.f32 	%f8104, %f8103;
	setp.lt.s32 	%p3103, %r15140, 0;
	selp.f32 	%f10234, %f8104, %f8103, %p3103;
	bra.uni 	$L__BB0_1057;
$L__BB0_1056:
	mov.f32 	%f8105, 0f00000000;
	mul.rn.f32 	%f10234, %f10, %f8105;
	mov.b32 	%r18523, 0;
$L__BB0_1057:
	setp.ltu.f32 	%p3104, %f21, 0f47CE4780;
	mul.rn.f32 	%f8107, %f10234, %f10234;
	and.b32  	%r15145, %r18523, 1;
	setp.eq.b32 	%p3105, %r15145, 1;
	selp.f32 	%f8108, 0f3F800000, %f10234, %p3105;
	fma.rn.f32 	%f8109, %f8107, %f8108, 0f00000000;
	fma.rn.f32 	%f8110, %f8107, 0f37CBAC00, 0fBAB607ED;
	selp.f32 	%f8111, %f8110, 0fB94D4153, %p3105;
	selp.f32 	%f8112, 0f3D2AAABB, 0f3C0885E4, %p3105;
	fma.rn.f32 	%f8113, %f8111, %f8107, %f8112;
	selp.f32 	%f8114, 0fBEFFFFFF, 0fBE2AAAA8, %p3105;
	fma.rn.f32 	%f8115, %f8113, %f8107, %f8114;
	fma.rn.f32 	%f8116, %f8115, %f8109, %f8108;
	and.b32  	%r15146, %r18523, 2;
	setp.eq.s32 	%p3106, %r15146, 0;
	mov.f32 	%f8117, 0f00000000;
	sub.f32 	%f8118, %f8117, %f8116;
	selp.f32 	%f8106, %f8116, %f8118, %p3106;
	// begin inline asm
	{  cvt.rn.f16.f32 %rs4578, %f8106;}

	// end inline asm
	ld.global.u16 	%rs4586, [%rd40+2080];
	ld.global.u16 	%rs4580, [%rd41+2080];
	// begin inline asm
	{mul.f16 %rs4579,%rs4580,%rs4578;
}
	// end inline asm
	// begin inline asm
	{mul.f16 %rs4582,%rs3340,%rs4579;
}
	// end inline asm
	// begin inline asm
	{fma.rn.f16 %rs4585,%rs4586,%rs4577,%rs4582;
}
	// end inline asm
	st.shared.u16 	[%r39+2080], %rs4585;
	// begin inline asm
	{mul.f16 %rs4589,%rs4580,%rs4577;
}
	// end inline asm
	// begin inline asm
	{fma.rn.f16 %rs4592,%rs4586,%rs4578,%rs4589;
}
	// end inline asm
	st.shared.u16 	[%r39+10272], %rs4592;
	mov.u32 	%r18527, %r18915;
	mov.f32 	%f10235, %f10332;
	@%p3104 bra 	$L__BB0_1065;
	setp.eq.f32 	%p3107, %f21, 0f7F800000;
	@%p3107 bra 	$L__BB0_1064;
	mov.b32 	%r1745, %f19;
	shl.b32 	%r15148, %r1745, 8;
	or.b32  	%r1746, %r15148, -2147483648;
	mov.b64 	%rd9028, 0;
	mov.b32 	%r18524, 0;
	mov.u64 	%rd9026, __cudart_i2opi_f;
	mov.u64 	%rd9027, %rd10;
$L__BB0_1060:
	.pragma "nounroll";
	ld.global.nc.u32 	%r15149, [%rd9026];
	mad.wide.u32 	%rd7612, %r15149, %r1746, %rd9028;
	shr.u64 	%rd9028, %rd7612, 32;
	st.local.u32 	[%rd9027], %rd7612;
	add.s32 	%r18524, %r18524, 1;
	add.s64 	%rd9027, %rd9027, 4;
	add.s64 	%rd9026, %rd9026, 4;
	setp.ne.s32 	%p3108, %r18524, 6;
	@%p3108 bra 	$L__BB0_1060;
	shr.u32 	%r15150, %r1745, 23;
	st.local.u32 	[%rd10+24], %rd9028;
	and.b32  	%r1749, %r15150, 31;
	and.b32  	%r15151, %r15150, 224;
	add.s32 	%r15152, %r15151, -128;
	shr.u32 	%r15153, %r15152, 5;
	mul.wide.u32 	%rd7613, %r15153, 4;
	sub.s64 	%rd944, %rd10, %rd7613;
	ld.local.u32 	%r18525, [%rd944+24];
	ld.local.u32 	%r18526, [%rd944+20];
	setp.eq.s32 	%p3109, %r1749, 0;
	@%p3109 bra 	$L__BB0_1063;
	shf.l.wrap.b32 	%r18525, %r18526, %r18525, %r1749;
	ld.local.u32 	%r15154, [%rd944+16];
	shf.l.wrap.b32 	%r18526, %r15154, %r18526, %r1749;
$L__BB0_1063:
	shr.u32 	%r15155, %r18525, 30;
	shf.l.wrap.b32 	%r15156, %r18526, %r18525, 2;
	shl.b32 	%r15157, %r18526, 2;
	shr.u32 	%r15158, %r15156, 31;
	add.s32 	%r15159, %r15158, %r15155;
	neg.s32 	%r15160, %r15159;
	setp.lt.s32 	%p3110, %r1745, 0;
	selp.b32 	%r18527, %r15160, %r15159, %p3110;
	xor.b32  	%r15161, %r15156, %r1745;
	shr.s32 	%r15162, %r15156, 31;
	xor.b32  	%r15163, %r15162, %r15156;
	xor.b32  	%r15164, %r15162, %r15157;
	cvt.u64.u32 	%rd7614, %r15163;
	shl.b64 	%rd7615, %rd7614, 32;
	cvt.u64.u32 	%rd7616, %r15164;
	or.b64  	%rd7617, %rd7615, %rd7616;
	cvt.rn.f64.s64 	%fd850, %rd7617;
	mul.f64 	%fd851, %fd850, 0d3BF921FB54442D19;
	cvt.rn.f32.f64 	%f8119, %fd851;
	neg.f32 	%f8120, %f8119;
	setp.lt.s32 	%p3111, %r15161, 0;
	selp.f32 	%f10235, %f8120, %f8119, %p3111;
	bra.uni 	$L__BB0_1065;
$L__BB0_1064:
	mov.f32 	%f8121, 0f00000000;
	mul.rn.f32 	%f10235, %f19, %f8121;
	mov.b32 	%r18527, 0;
$L__BB0_1065:
	add.s32 	%r15166, %r18527, 1;
	mul.rn.f32 	%f8123, %f10235, %f10235;
	and.b32  	%r15167, %r18527, 1;
	setp.eq.b32 	%p3113, %r15167, 1;
	selp.f32 	%f8124, %f10235, 0f3F800000, %p3113;
	fma.rn.f32 	%f8125, %f8123, %f8124, 0f00000000;
	fma.rn.f32 	%f8126, %f8123, 0f37CBAC00, 0fBAB607ED;
	selp.f32 	%f8127, 0fB94D4153, %f8126, %p3113;
	selp.f32 	%f8128, 0f3C0885E4, 0f3D2AAABB, %p3113;
	fma.rn.f32 	%f8129, %f8127, %f8123, %f8128;
	selp.f32 	%f8130, 0fBE2AAAA8, 0fBEFFFFFF, %p3113;
	fma.rn.f32 	%f8131, %f8129, %f8123, %f8130;
	fma.rn.f32 	%f8132, %f8131, %f8125, %f8124;
	and.b32  	%r15168, %r15166, 2;
	setp.eq.s32 	%p3114, %r15168, 0;
	mov.f32 	%f8133, 0f00000000;
	sub.f32 	%f8134, %f8133, %f8132;
	selp.f32 	%f8122, %f8132, %f8134, %p3114;
	// begin inline asm
	{  cvt.rn.f16.f32 %rs4596, %f8122;}

	// end inline asm
	mov.u32 	%r18531, %r18915;
	mov.f32 	%f10236, %f10332;
	@%p3104 bra 	$L__BB0_1073;
	setp.eq.f32 	%p3115, %f21, 0f7F800000;
	@%p3115 bra 	$L__BB0_1072;
	mov.b32 	%r1758, %f19;
	shl.b32 	%r15170, %r1758, 8;
	or.b32  	%r1759, %r15170, -2147483648;
	mov.b64 	%rd9031, 0;
	mov.b32 	%r18528, 0;
	mov.u64 	%rd9029, __cudart_i2opi_f;
	mov.u64 	%rd9030, %rd9;
$L__BB0_1068:
	.pragma "nounroll";
	ld.global.nc.u32 	%r15171, [%rd9029];
	mad.wide.u32 	%rd7620, %r15171, %r1759, %rd9031;
	shr.u64 	%rd9031, %rd7620, 32;
	st.local.u32 	[%rd9030], %rd7620;
	add.s32 	%r18528, %r18528, 1;
	add.s64 	%rd9030, %rd9030, 4;
	add.s64 	%rd9029, %rd9029, 4;
	setp.ne.s32 	%p3116, %r18528, 6;
	@%p3116 bra 	$L__BB0_1068;
	shr.u32 	%r15172, %r1758, 23;
	st.local.u32 	[%rd9+24], %rd9031;
	and.b32  	%r1762, %r15172, 31;
	and.b32  	%r15173, %r15172, 224;
	add.s32 	%r15174, %r15173, -128;
	shr.u32 	%r15175, %r15174, 5;
	mul.wide.u32 	%rd7621, %r15175, 4;
	sub.s64 	%rd951, %rd9, %rd7621;
	ld.local.u32 	%r18529, [%rd951+24];
	ld.local.u32 	%r18530, [%rd951+20];
	setp.eq.s32 	%p3117, %r1762, 0;
	@%p3117 bra 	$L__BB0_1071;
	shf.l.wrap.b32 	%r18529, %r18530, %r18529, %r1762;
	ld.local.u32 	%r15176, [%rd951+16];
	shf.l.wrap.b32 	%r18530, %r15176, %r18530, %r1762;
$L__BB0_1071:
	shr.u32 	%r15177, %r18529, 30;
	shf.l.wrap.b32 	%r15178, %r18530, %r18529, 2;
	shl.b32 	%r15179, %r18530, 2;
	shr.u32 	%r15180, %r15178, 31;
	add.s32 	%r15181, %r15180, %r15177;
	neg.s32 	%r15182, %r15181;
	setp.lt.s32 	%p3118, %r1758, 0;
	selp.b32 	%r18531, %r15182, %r15181, %p3118;
	xor.b32  	%r15183, %r15178, %r1758;
	shr.s32 	%r15184, %r15178, 31;
	xor.b32  	%r15185, %r15184, %r15178;
	xor.b32  	%r15186, %r15184, %r15179;
	cvt.u64.u32 	%rd7622, %r15185;
	shl.b64 	%rd7623, %rd7622, 32;
	cvt.u64.u32 	%rd7624, %r15186;
	or.b64  	%rd7625, %rd7623, %rd7624;
	cvt.rn.f64.s64 	%fd852, %rd7625;
	mul.f64 	%fd853, %fd852, 0d3BF921FB54442D19;
	cvt.rn.f32.f64 	%f8135, %fd853;
	neg.f32 	%f8136, %f8135;
	setp.lt.s32 	%p3119, %r15183, 0;
	selp.f32 	%f10236, %f8136, %f8135, %p3119;
	bra.uni 	$L__BB0_1073;
$L__BB0_1072:
	mov.f32 	%f8137, 0f00000000;
	mul.rn.f32 	%f10236, %f19, %f8137;
	mov.b32 	%r18531, 0;
$L__BB0_1073:
	setp.ltu.f32 	%p3120, %f30, 0f47CE4780;
	mul.rn.f32 	%f8139, %f10236, %f10236;
	and.b32  	%r15188, %r18531, 1;
	setp.eq.b32 	%p3121, %r15188, 1;
	selp.f32 	%f8140, 0f3F800000, %f10236, %p3121;
	fma.rn.f32 	%f8141, %f8139, %f8140, 0f00000000;
	fma.rn.f32 	%f8142, %f8139, 0f37CBAC00, 0fBAB607ED;
	selp.f32 	%f8143, %f8142, 0fB94D4153, %p3121;
	selp.f32 	%f8144, 0f3D2AAABB, 0f3C0885E4, %p3121;
	fma.rn.f32 	%f8145, %f8143, %f8139, %f8144;
	selp.f32 	%f8146, 0fBEFFFFFF, 0fBE2AAAA8, %p3121;
	fma.rn.f32 	%f8147, %f8145, %f8139, %f8146;
	fma.rn.f32 	%f8148, %f8147, %f8141, %f8140;
	and.b32  	%r15189, %r18531, 2;
	setp.eq.s32 	%p3122, %r15189, 0;
	mov.f32 	%f8149, 0f00000000;
	sub.f32 	%f8150, %f8149, %f8148;
	selp.f32 	%f8138, %f8148, %f8150, %p3122;
	// begin inline asm
	{  cvt.rn.f16.f32 %rs4597, %f8138;}

	// end inline asm
	ld.global.u16 	%rs4605, [%rd40+2112];
	ld.global.u16 	%rs4599, [%rd41+2112];
	// begin inline asm
	{mul.f16 %rs4598,%rs4599,%rs4597;
}
	// end inline asm
	// begin inline asm
	{mul.f16 %rs4601,%rs3340,%rs4598;
}
	// end inline asm
	// begin inline asm
	{fma.rn.f16 %rs4604,%rs4605,%rs4596,%rs4601;
}
	// end inline asm
	st.shared.u16 	[%r39+2112], %rs4604;
	// begin inline asm
	{mul.f16 %rs4608,%rs4599,%rs4596;
}
	// end inline asm
	// begin inline asm
	{fma.rn.f16 %rs4611,%rs4605,%rs4597,%rs4608;
}
	// end inline asm
	st.shared.u16 	[%r39+10304], %rs4611;
	mov.u32 	%r18535, %r18923;
	mov.f32 	%f10237, %f10334;
	@%p3120 bra 	$L__BB0_1081;
	setp.eq.f32 	%p3123, %f30, 0f7F800000;
	@%p3123 bra 	$L__BB0_1080;
	mov.b32 	%r1771, %f28;
	shl.b32 	%r15191, %r1771, 8;
	or.b32  	%r1772, %r15191, -2147483648;
	mov.b64 	%rd9034, 0;
	mov.b32 	%r18532, 0;
	mov.u64 	%rd9032, __cudart_i2opi_f;
	mov.u64 	%rd9033, %rd10;
$L__BB0_1076:
	.pragma "nounroll";
	ld.global.nc.u32 	%r15192, [%rd9032];
	mad.wide.u32 	%rd7628, %r15192, %r1772, %rd9034;
	shr.u64 	%rd9034, %rd7628, 32;
	st.local.u32 	[%rd9033], %rd7628;
	add.s32 	%r18532, %r18532, 1;
	add.s64 	%rd9033, %rd9033, 4;
	add.s64 	%rd9032, %rd9032, 4;
	setp.ne.s32 	%p3124, %r18532, 6;
	@%p3124 bra 	$L__BB0_1076;
	shr.u32 	%r15193, %r1771, 23;
	st.local.u32 	[%rd10+24], %rd9034;
	and.b32  	%r1775, %r15193, 31;
	and.b32  	%r15194, %r15193, 224;
	add.s32 	%r15195, %r15194, -128;
	shr.u32 	%r15196, %r15195, 5;
	mul.wide.u32 	%rd7629, %r15196, 4;
	sub.s64 	%rd958, %rd10, %rd7629;
	ld.local.u32 	%r18533, [%rd958+24];
	ld.local.u32 	%r18534, [%rd958+20];
	setp.eq.s32 	%p3125, %r1775, 0;
	@%p3125 bra 	$L__BB0_1079;
	shf.l.wrap.b32 	%r18533, %r18534, %r18533, %r1775;
	ld.local.u32 	%r15197, [%rd958+16];
	shf.l.wrap.b32 	%r18534, %r15197, %r18534, %r1775;
$L__BB0_1079:
	shr.u32 	%r15198, %r18533, 30;
	shf.l.wrap.b32 	%r15199, %r18534, %r18533, 2;
	shl.b32 	%r15200, %r18534, 2;
	shr.u32 	%r15201, %r15199, 31;
	add.s32 	%r15202, %r15201, %r15198;
	neg.s32 	%r15203, %r15202;
	setp.lt.s32 	%p3126, %r1771, 0;
	selp.b32 	%r18535, %r15203, %r15202, %p3126;
	xor.b32  	%r15204, %r15199, %r1771;
	shr.s32 	%r15205, %r15199, 31;
	xor.b32  	%r15206, %r15205, %r15199;
	xor.b32  	%r15207, %r15205, %r15200;
	cvt.u64.u32 	%rd7630, %r15206;
	shl.b64 	%rd7631, %rd7630, 32;
	cvt.u64.u32 	%rd7632, %r15207;
	or.b64  	%rd7633, %rd7631, %rd7632;
	cvt.rn.f64.s64 	%fd854, %rd7633;
	mul.f64 	%fd855, %fd854, 0d3BF921FB54442D19;
	cvt.rn.f32.f64 	%f8151, %fd855;
	neg.f32 	%f8152, %f8151;
	setp.lt.s32 	%p3127, %r15204, 0;
	selp.f32 	%f10237, %f8152, %f8151, %p3127;
	bra.uni 	$L__BB0_1081;
$L__BB0_1080:
	mov.f32 	%f8153, 0f00000000;
	mul.rn.f32 	%f10237, %f28, %f8153;
	mov.b32 	%r18535, 0;
$L__BB0_1081:
	add.s32 	%r15209, %r18535, 1;
	mul.rn.f32 	%f8155, %f10237, %f10237;
	and.b32  	%r15210, %r18535, 1;
	setp.eq.b32 	%p3129, %r15210, 1;
	selp.f32 	%f8156, %f10237, 0f3F800000, %p3129;
	fma.rn.f32 	%f8157, %f8155, %f8156, 0f00000000;
	fma.rn.f32 	%f8158, %f8155, 0f37CBAC00, 0fBAB607ED;
	selp.f32 	%f8159, 0fB94D4153, %f8158, %p3129;
	selp.f32 	%f8160, 0f3C0885E4, 0f3D2AAABB, %p3129;
	fma.rn.f32 	%f8161, %f8159, %f8155, %f8160;
	selp.f32 	%f8162, 0fBE2AAAA8, 0fBEFFFFFF, %p3129;
	fma.rn.f32 	%f8163, %f8161, %f8155, %f8162;
	fma.rn.f32 	%f8164, %f8163, %f8157, %f8156;
	and.b32  	%r15211, %r15209, 2;
	setp.eq.s32 	%p3130, %r15211, 0;
	mov.f32 	%f8165, 0f00000000;
	sub.f32 	%f8166, %f8165, %f8164;
	selp.f32 	%f8154, %f8164, %f8166, %p3130;
	// begin inline asm
	{  cvt.rn.f16.f32 %rs4615, %f8154;}

	// end inline asm
	mov.u32 	%r18539, %r18923;
	mov.f32 	%f10238, %f10334;
	@%p3120 bra 	$L__BB0_1089;
	setp.eq.f32 	%p3131, %f30, 0f7F800000;
	@%p3131 bra 	$L__BB0_1088;
	mov.b32 	%r1784, %f28;
	shl.b32 	%r15213, %r1784, 8;
	or.b32  	%r1785, %r15213, -2147483648;
	mov.b64 	%rd9037, 0;
	mov.b32 	%r18536, 0;
	mov.u64 	%rd9035, __cudart_i2opi_f;
	mov.u64 	%rd9036, %rd9;
$L__BB0_1084:
	.pragma "nounroll";
	ld.global.nc.u32 	%r15214, [%rd9035];
	mad.wide.u32 	%rd7636, %r15214, %r1785, %rd9037;
	shr.u64 	%rd9037, %rd7636, 32;
	st.local.u32 	[%rd9036], %rd7636;
	add.s32 	%r18536, %r18536, 1;
	add.s64 	%rd9036, %rd9036, 4;
	add.s64 	%rd9035, %rd9035, 4;
	setp.ne.s32 	%p3132, %r18536, 6;
	@%p3132 bra 	$L__BB0_1084;
	shr.u32 	%r15215, %r1784, 23;
	st.local.u32 	[%rd9+24], %rd9037;
	and.b32  	%r1788, %r15215, 31;
	and.b32  	%r15216, %r15215, 224;
	add.s32 	%r15217, %r15216, -128;
	shr.u32 	%r15218, %r15217, 5;
	mul.wide.u32 	%rd7637, %r15218, 4;
	sub.s64 	%rd965, %rd9, %rd7637;
	ld.local.u32 	%r18537, [%rd965+24];
	ld.local.u32 	%r18538, [%rd965+20];
	setp.eq.s32 	%p3133, %r1788, 0;
	@%p3133 bra 	$L__BB0_1087;
	shf.l.wrap.b32 	%r18537, %r18538, %r18537, %r1788;
	ld.local.u32 	%r15219, [%rd965+16];
	shf.l.wrap.b32 	%r18538, %r15219, %r18538, %r1788;
$L__BB0_1087:
	shr.u32 	%r15220, %r18537, 30;
	shf.l.wrap.b32 	%r15221, %r18538, %r18537, 2;
	shl.b32 	%r15222, %r18538, 2;
	shr.u32 	%r15223, %r15221, 31;
	add.s32 	%r15224, %r15223, %r15220;
	neg.s32 	%r15225, %r15224;
	setp.lt.s32 	%p3134, %r1784, 0;
	selp.b32 	%r18539, %r15225, %r15224, %p3134;
	xor.b32  	%r15226, %r15221, %r1784;
	shr.s32 	%r15227, %r15221, 31;
	xor.b32  	%r15228, %r15227, %r15221;
	xor.b32  	%r15229, %r15227, %r15222;
	cvt.u64.u32 	%rd7638, %r15228;
	shl.b64 	%rd7639, %rd7638, 32;
	cvt.u64.u32 	%rd7640, %r15229;
	or.b64  	%rd7641, %rd7639, %rd7640;
	cvt.rn.f64.s64 	%fd856, %rd7641;
	mul.f64 	%fd857, %fd856, 0d3BF921FB54442D19;
	cvt.rn.f32.f64 	%f8167, %fd857;
	neg.f32 	%f8168, %f8167;
	setp.lt.s32 	%p3135, %r15226, 0;
	selp.f32 	%f10238, %f8168, %f8167, %p3135;
	bra.uni 	$L__BB0_1089;
$L__BB0_1088:
	mov.f32 	%f8169, 0f00000000;
	mul.rn.f32 	%f10238, %f28, %f8169;
	mov.b32 	%r18539, 0;
$L__BB0_1089:
	setp.ltu.f32 	%p3136, %f39, 0f47CE4780;
	mul.rn.f32 	%f8171, %f10238, %f10238;
	and.b32  	%r15231, %r18539, 1;
	setp.eq.b32 	%p3137, %r15231, 1;
	selp.f32 	%f8172, 0f3F800000, %f10238, %p3137;
	fma.rn.f32 	%f8173, %f8171, %f8172, 0f00000000;
	fma.rn.f32 	%f8174, %f8171, 0f37CBAC00, 0fBAB607ED;
	selp.f32 	%f8175, %f8174, 0fB94D4153, %p3137;
	selp.f32 	%f8176, 0f3D2AAABB, 0f3C0885E4, %p3137;
	fma.rn.f32 	%f8177, %f8175, %f8171, %f8176;
	selp.f32 	%f8178, 0fBEFFFFFF, 0fBE2AAAA8, %p3137;
	fma.rn.f32 	%f8179, %f8177, %f8171, %f8178;
	fma.rn.f32 	%f8180, %f8179, %f8173, %f8172;
	and.b32  	%r15232, %r18539, 2;
	setp.eq.s32 	%p3138, %r15232, 0;
	mov.f32 	%f8181, 0f00000000;
	sub.f32 	%f8182, %f8181, %f8180;
	selp.f32 	%f8170, %f8180, %f8182, %p3138;
	// begin inline asm
	{  cvt.rn.f16.f32 %rs4616, %f8170;}

	// end inline asm
	ld.global.u16 	%rs4624, [%rd40+2144];
	ld.global.u16 	%rs4618, [%rd41+2144];
	// begin inline asm
	{mul.f16 %rs4617,%rs4618,%rs4616;
}
	// end inline asm
	// begin inline asm
	{mul.f16 %rs4620,%rs3340,%rs4617;
}
	// end inline asm
	// begin inline asm
	{fma.rn.f16 %rs4623,%rs4624,%rs4615,%rs4620;
}
	// end inline asm
	st.shared.u16 	[%r39+2144], %rs4623;
	// begin inline asm
	{mul.f16 %rs4627,%rs4618,%rs4615;
}
	// end inline asm
	// begin inline asm
	{fma.rn.f16 %rs4630,%rs4624,%rs4616,%rs4627;
}
	// end inline asm
	st.shared.u16 	[%r39+10336], %rs4630;
	mov.u32 	%r18543, %r18931;
	mov.f32 	%f10239, %f10336;
	@%p3136 bra 	$L__BB0_1097;
	setp.eq.f32 	%p3139, %f39, 0f7F800000;
	@%p3139 bra 	$L__BB0_1096;
	mov.b32 	%r1797, %f37;
	shl.b32 	%r15234, %r1797, 8;
	or.b32  	%r1798, %r15234, -2147483648;
	mov.b64 	%rd9040, 0;
	mov.b32 	%r18540, 0;
	mov.u64 	%rd9038, __cudart_i2opi_f;
	mov.u64 	%rd9039, %rd10;
$L__BB0_1092:
	.pragma "nounroll";
	ld.global.nc.u32 	%r15235, [%rd9038];
	mad.wide.u32 	%rd7644, %r15235, %r1798, %rd9040;
	shr.u64 	%rd9040, %rd7644, 32;
	st.local.u32 	[%rd9039], %rd7644;
	add.s32 	%r18540, %r18540, 1;
	add.s64 	%rd9039, %rd9039, 4;
	add.s64 	%rd9038, %rd9038, 4;
	setp.ne.s32 	%p3140, %r18540, 6;
	@%p3140 bra 	$L__BB0_1092;
	shr.u32 	%r15236, %r1797, 23;
	st.local.u32 	[%rd10+24], %rd9040;
	and.b32  	%r1801, %r15236, 31;
	and.b32  	%r15237, %r15236, 224;
	add.s32 	%r15238, %r15237, -128;
	shr.u32 	%r15239, %r15238, 5;
	mul.wide.u32 	%rd7645, %r15239, 4;
	sub.s64 	%rd972, %rd10, %rd7645;
	ld.local.u32 	%r18541, [%rd972+24];
	ld.local.u32 	%r18542, [%rd972+20];
	setp.eq.s32 	%p3141, %r1801, 0;
	@%p3141 bra 	$L__BB0_1095;
	shf.l.wrap.b32 	%r18541, %r18542, %r18541, %r1801;
	ld.local.u32 	%r15240, [%rd972+16];
	shf.l.wrap.b32 	%r18542, %r15240, %r18542, %r1801;
$L__BB0_1095:
	shr.u32 	%r15241, %r18541, 30;
	shf.l.wrap.b32 	%r15242, %r18542, %r18541, 2;
	shl.b32 	%r15243, %r18542, 2;
	shr.u32 	%r15244, %r15242, 31;
	add.s32 	%r15245, %r15244, %r15241;
	neg.s32 	%r15246, %r15245;
	setp.lt.s32 	%p3142, %r1797, 0;
	selp.b32 	%r18543, %r15246, %r15245, %p3142;
	xor.b32  	%r15247, %r15242, %r1797;
	shr.s32 	%r15248, %r15242, 31;
	xor.b32  	%r15249, %r15248, %r15242;
	xor.b32  	%r15250, %r15248, %r15243;
	cvt.u64.u32 	%rd7646, %r15249;
	shl.b64 	%rd7647, %rd7646, 32;
	cvt.u64.u32 	%rd7648, %r15250;
	or.b64  	%rd7649, %rd7647, %rd7648;
	cvt.rn.f64.s64 	%fd858, %rd7649;
	mul.f64 	%fd859, %fd858, 0d3BF921FB54442D19;
	cvt.rn.f32.f64 	%f8183, %fd859;
	neg.f32 	%f8184, %f8183;
	setp.lt.s32 	%p3143, %r15247, 0;
	selp.f32 	%f10239, %f8184, %f8183, %p3143;
	bra.uni 	$L__BB0_1097;
$L__BB0_1096:
	mov.f32 	%f8185, 0f00000000;
	mul.rn.f32 	%f10239, %f37, %f8185;
	mov.b32 	%r18543, 0;
$L__BB0_1097:
	add.s32 	%r15252, %r18543, 1;
	mul.rn.f32 	%f8187, %f10239, %f10239;
	and.b32  	%r15253, %r18543, 1;
	setp.eq.b32 	%p3145, %r15253, 1;
	selp.f32 	%f8188, %f10239, 0f3F800000, %p3145;
	fma.rn.f32 	%f8189, %f8187, %f8188, 0f00000000;
	fma.rn.f32 	%f8190, %f8187, 0f37CBAC00, 0fBAB607ED;
	selp.f32 	%f8191, 0fB94D4153, %f8190, %p3145;
	selp.f32 	%f8192, 0f3C0885E4, 0f3D2AAABB, %p3145;
	fma.rn.f32 	%f8193, %f8191, %f8187, %f8192;
	selp.f32 	%f8194, 0fBE2AAAA8, 0fBEFFFFFF, %p3145;
	fma.rn.f32 	%f8195, %f8193, %f8187, %f8194;
	fma.rn.f32 	%f8196, %f8195, %f8189, %f8188;
	and.b32  	%r15254, %r15252, 2;
	setp.eq.s32 	%p3146, %r15254, 0;
	mov.f32 	%f8197, 0f00000000;
	sub.f32 	%f8198, %f8197, %f8196;
	selp.f32 	%f8186, %f8196, %f8198, %p3146;
	// begin inline asm
	{  cvt.rn.f16.f32 %rs4634, %f8186;}

	// end inline asm
	mov.u32 	%r18547, %r18931;
	mov.f32 	%f10240, %f10336;
	@%p3136 bra 	$L__BB0_1105;
	setp.eq.f32 	%p3147, %f39, 0f7F800000;
	@%p3147 bra 	$L__BB0_1104;
	mov.b32 	%r1810, %f37;
	shl.b32 	%r15256, %r1810, 8;
	or.b32  	%r1811, %r15256, -2147483648;
	mov.b64 	%rd9043, 0;
	mov.b32 	%r18544, 0;
	mov.u64 	%rd9041, __cudart_i2opi_f;
	mov.u64 	%rd9042, %rd9;
$L__BB0_1100:
	.pragma "nounroll";
	ld.global.nc.u32 	%r15257, [%rd9041];
	mad.wide.u32 	%rd7652, %r15257, %r1811, %rd9043;
	shr.u64 	%rd9043, %rd7652, 32;
	st.local.u32 	[%rd9042], %rd7652;
	add.s32 	%r18544, %r18544, 1;
	add.s64 	%rd9042, %rd9042, 4;
	add.s64 	%rd9041, %rd9041, 4;
	setp.ne.s32 	%p3148, %r18544, 6;
	@%p3148 bra 	$L__BB0_1100;
	shr.u32 	%r15258, %r1810, 23;
	st.local.u32 	[%rd9+24], %rd9043;
	and.b32  	%r1814, %r15258, 31;
	and.b32  	%r15259, %r15258, 224;
	add.s32 	%r15260, %r15259, -128;
	shr.u32 	%r15261, %r15260, 5;
	mul.wide.u32 	%rd7653, %r15261, 4;
	sub.s64 	%rd979, %rd9, %rd7653;
	ld.local.u32 	%r18545, [%rd979+24];
	ld.local.u32 	%r18546, [%rd979+20];
	setp.eq.s32 	%p3149, %r1814, 0;
	@%p3149 bra 	$L__BB0_1103;
	shf.l.wrap.b32 	%r18545, %r18546, %r18545, %r1814;
	ld.local.u32 	%r15262, [%rd979+16];
	shf.l.wrap.b32 	%r18546, %r15262, %r18546, %r1814;
$L__BB0_1103:
	shr.u32 	%r15263, %r18545, 30;
	shf.l.wrap.b32 	%r15264, %r18546, %r18545, 2;
	shl.b32 	%r15265, %r18546, 2;
	shr.u32 	%r15266, %r15264, 31;
	add.s32 	%r15267, %r15266, %r15263;
	neg.s32 	%r15268, %r15267;
	setp.lt.s32 	%p3150, %r1810, 0;
	selp.b32 	%r18547, %r15268, %r15267, %p3150;
	xor.b32  	%r15269, %r15264, %r1810;
	shr.s32 	%r15270, %r15264, 31;
	xor.b32  	%r15271, %r15270, %r15264;
	xor.b32  	%r15272, %r15270, %r15265;
	cvt.u64.u32 	%rd7654, %r15271;
	shl.b64 	%rd7655, %rd7654, 32;
	cvt.u64.u32 	%rd7656, %r15272;
	or.b64  	%rd7657, %rd7655, %rd7656;
	cvt.rn.f64.s64 	%fd860, %rd7657;
	mul.f64 	%fd861, %fd860, 0d3BF921FB54442D19;
	cvt.rn.f32.f64 	%f8199, %fd861;
	neg.f32 	%f8200, %f8199;
	setp.lt.s32 	%p3151, %r15269, 0;
	selp.f32 	%f10240, %f8200, %f8199, %p3151;
	bra.uni 	$L__BB0_1105;
$L__BB0_1104:
	mov.f32 	%f8201, 0f00000000;
	mul.rn.f32 	%f10240, %f37, %f8201;
	mov.b32 	%r18547, 0;
$L__BB0_1105:
	setp.ltu.f32 	%p3152, %f48, 0f47CE4780;
	mul.rn.f32 	%f8203, %f10240, %f10240;
	and.b32  	%r15274, %r18547, 1;
	setp.eq.b32 	%p3153, %r15274, 1;
	selp.f32 	%f8204, 0f3F800000, %f10240, %p3153;
	fma.rn.f32 	%f8205, %f8203, %f8204, 0f00000000;
	fma.rn.f32 	%f8206, %f8203, 0f37CBAC00, 0fBAB607ED;
	selp.f32 	%f8207, %f8206, 0fB94D4153, %p3153;
	selp.f32 	%f8208, 0f3D2AAABB, 0f3C0885E4, %p3153;
	fma.rn.f32 	%f8209, %f8207, %f8203, %f8208;
	selp.f32 	%f8210, 0fBEFFFFFF, 0fBE2AAAA8, %p3153;
	fma.rn.f32 	%f8211, %f8209, %f8203, %f8210;
	fma.rn.f32 	%f8212, %f8211, %f8205, %f8204;
	and.b32  	%r15275, %r18547, 2;
	setp.eq.s32 	%p3154, %r15275, 0;
	mov.f32 	%f8213, 0f00000000;
	sub.f32 	%f8214, %f8213, %f8212;
	selp.f32 	%f8202, %f8212, %f8214, %p3154;
	// begin inline asm
	{  cvt.rn.f16.f32 %rs4635, %f8202;}

	// end inline asm
	ld.global.u16 	%rs4643, [%rd40+2176];
	ld.global.u16 	%rs4637, [%rd41+2176];
	// begin inline asm
	{mul.f16 %rs4636,%rs4637,%rs4635;
}
	// end inline asm
	// begin inline asm
	{mul.f16 %rs4639,%rs3340,%rs4636;
}
	// end inline asm
	// begin inline asm
	{fma.rn.f16 %rs4642,%rs4643,%rs4634,%rs4639;
}
	// end inline asm
	st.shared.u16 	[%r39+2176], %rs4642;
	// begin inline asm
	{mul.f16 %rs4646,%rs4637,%rs4634;
}
	// end inline asm
	// begin inline asm
	{fma.rn.f16 %rs4649,%rs4643,%rs4635,%rs4646;
}
	// end inline asm
	st.shared.u16 	[%r39+10368], %rs4649;
	mov.u32 	%r18551, %r18939;
	mov.f32 	%f10241, %f10338;
	@%p3152 bra 	$L__BB0_1113;
	setp.eq.f32 	%p3155, %f48, 0f7F800000;
	@%p3155 bra 	$L__BB0_1112;
	mov.b32 	%r1823, %f46;
	shl.b32 	%r15277, %r1823, 8;
	or.b32  	%r1824, %r15277, -2147483648;
	mov.b64 	%rd9046, 0;
	mov.b32 	%r18548, 0;
	mov.u64 	%rd9044, __cudart_i2opi_f;
	mov.u64 	%rd9045, %rd10;
$L__BB0_1108:
	.pragma "nounroll";
	ld.global.nc.u32 	%r15278, [%rd9044];
	mad.wide.u32 	%rd7660, %r15278, %r1824, %rd9046;
	shr.u64 	%rd9046, %rd7660, 32;
	st.local.u32 	[%rd9045], %rd7660;
	add.s32 	%r18548, %r18548, 1;
	add.s64 	%rd9045, %rd9045, 4;
	add.s64 	%rd9044, %rd9044, 4;
	setp.ne.s32 	%p3156, %r18548, 6;
	@%p3156 bra 	$L__BB0_1108;
	shr.u32 	%r15279, %r1823, 23;
	st.local.u32 	[%rd10+24], %rd9046;
	and.b32  	%r1827, %r15279, 31;
	and.b32  	%r15280, %r15279, 224;
	add.s32 	%r15281, %r15280, -128;
	shr.u32 	%r15282, %r15281, 5;
	mul.wide.u32 	%rd7661, %r15282, 4;
	sub.s64 	%rd986, %rd10, %rd7661;
	ld.local.u32 	%r18549, [%rd986+24];
	ld.local.u32 	%r18550, [%rd986+20];
	setp.eq.s32 	%p3157, %r1827, 0;
	@%p3157 bra 	$L__BB0_1111;
	shf.l.wrap.b32 	%r18549, %r18550, %r18549, %r1827;
	ld.local.u32 	%r15283, [%rd986+16];
	shf.l.wrap.b32 	%r18550, %r15283, %r18550, %r1827;
$L__BB0_1111:
	shr.u32 	%r15284, %r18549, 30;
	shf.l.wrap.b32 	%r15285, %r18550, %r18549, 2;
	shl.b32 	%r15286, %r18550, 2;
	shr.u32 	%r15287, %r15285, 31;
	add.s32 	%r15288, %r15287, %r15284;
	neg.s32 	%r15289, %r15288;
	setp.lt.s32 	%p3158, %r1823, 0;
	selp.b32 	%r18551, %r15289, %r15288, %p3158;
	xor.b32  	%r15290, %r15285, %r1823;
	shr.s32 	%r15291, %r15285, 31;
	xor.b32  	%r15292, %r15291, %r15285;
	xor.b32  	%r15293, %r15291, %r15286;
	cvt.u64.u32 	%rd7662, %r15292;
	shl.b64 	%rd7663, %rd7662, 32;
	cvt.u64.u32 	%rd7664, %r15293;
	or.b64  	%rd7665, %rd7663, %rd7664;
	cvt.rn.f64.s64 	%fd862, %rd7665;
	mul.f64 	%fd863, %fd862, 0d3BF921FB54442D19;
	cvt.rn.f32.f64 	%f8215, %fd863;
	neg.f32 	%f8216, %f8215;
	setp.lt.s32 	%p3159, %r15290, 0;
	selp.f32 	%f10241, %f8216, %f8215, %p3159;
	bra.uni 	$L__BB0_1113;
$L__BB0_1112:
	mov.f32 	%f8217, 0f00000000;
	mul.rn.f32 	%f10241, %f46, %f8217;
	mov.b32 	%r18551, 0;
$L__BB0_1113:
	add.s32 	%r15295, %r18551, 1;
	mul.rn.f32 	%f8219, %f10241, %f10241;
	and.b32  	%r15296, %r18551, 1;
	setp.eq.b32 	%p3161, %r15296, 1;
	selp.f32 	%f8220, %f10241, 0f3F800000, %p3161;
	fma.rn.f32 	%f8221, %f8219, %f8220, 0f00000000;
	fma.rn.f32 	%f8222, %f8219, 0f37CBAC00, 0fBAB607ED;
	selp.f32 	%f8223, 0fB94D4153, %f8222, %p3161;
	selp.f32 	%f8224, 0f3C0885E4, 0f3D2AAABB, %p3161;
	fma.rn.f32 	%f8225, %f8223, %f8219, %f8224;
	selp.f32 	%f8226, 0fBE2AAAA8, 0fBEFFFFFF, %p3161;
	fma.rn.f32 	%f8227, %f8225, %f8219, %f8226;
	fma.rn.f32 	%f8228, %f8227, %f8221, %f8220;
	and.b32  	%r15297, %r15295, 2;
	setp.eq.s32 	%p3162, %r15297, 0;
	mov.f32 	%f8229, 0f00000000;
	sub.f32 	%f8230, %f8229, %f8228;
	selp.f32 	%f8218, %f8228, %f8230, %p3162;
	// begin inline asm
	{  cvt.rn.f16.f32 %rs4653, %f8218;}

	// end inline asm
	mov.u32 	%r18555, %r18939;
	mov.f32 	%f10242, %f10338;
	@%p3152 bra 	$L__BB0_1121;
	setp.eq.f32 	%p3163, %f48, 0f7F800000;
	@%p3163 bra 	$L__BB0_1120;
	mov.b32 	%r1836, %f46;
	shl.b32 	%r15299, %r1836, 8;
	or.b32  	%r1837, %r15299, -2147483648;
	mov.b64 	%rd9049, 0;
	mov.b32 	%r18552, 0;
	mov.u64 	%rd9047, __cudart_i2opi_f;
	mov.u64 	%rd9048, %rd9;
$L__BB0_1116:
	.pragma "nounroll";
	ld.global.nc.u32 	%r15300, [%rd9047];
	mad.wide.u32 	%rd7668, %r15300, %r1837, %rd9049;
	shr.u64 	%rd9049, %rd7668, 32;
	st.local.u32 	[%rd9048], %rd7668;
	add.s32 	%r18552, %r18552, 1;
	add.s64 	%rd9048, %rd9048, 4;
	add.s64 	%rd9047, %rd9047, 4;
	setp.ne.s32 	%p3164, %r18552, 6;
	@%p3164 bra 	$L__BB0_1116;
	shr.u32 	%r15301, %r1836, 23;
	st.local.u32 	[%rd9+24], %rd9049;
	and.b32  	%r1840, %r15301, 31;
	and.b32  	%r15302, %r15301, 224;
	add.s32 	%r15303, %r15302, -128;
	shr.u32 	%r15304, %r15303, 5;
	mul.wide.u32 	%rd7669, %r15304, 4;
	sub.s64 	%rd993, %rd9, %rd7669;
	ld.local.u32 	%r18553, [%rd993+24];
	ld.local.u32 	%r18554, [%rd993+20];
	setp.eq.s32 	%p3165, %r1840, 0;
	@%p3165 bra 	$L__BB0_1119;
	shf.l.wrap.b32 	%r18553, %r18554, %r18553, %r1840;
	ld.local.u32 	%r15305, [%rd993+16];
	shf.l.wrap.b32 	%r18554, %r15305, %r18554, %r1840;
$L__BB0_1119:
	shr.u32 	%r15306, %r18553, 30;
	shf.l.wrap.b32 	%r15307, %r18554, %r18553, 2;
	shl.b32 	%r15308, %r18554, 2;
	shr.u32 	%r15309, %r15307, 31;
	add.s32 	%r15310, %r15309, %r15306;
	neg.s32 	%r15311, %r15310;
	setp.lt.s32 	%p3166, %r1836, 0;
	selp.b32 	%r18555, %r15311, %r15310, %p3166;
	xor.b32  	%r15312, %r15307, %r1836;
	shr.s32 	%r15313, %r15307, 31;
	xor.b32  	%r15314, %r15313, %r15307;
	xor.b32  	%r15315, %r15313, %r15308;
	cvt.u64.u32 	%rd7670, %r15314;
	shl.b64 	%rd7671, %rd7670, 32;
	cvt.u64.u32 	%rd7672, %r15315;
	or.b64  	%rd7673, %rd7671, %rd7672;
	cvt.rn.f64.s64 	%fd864, %rd7673;
	mul.f64 	%fd865, %fd864, 0d3BF921FB54442D19;
	cvt.rn.f32.f64 	%f8231, %fd865;
	neg.f32 	%f8232, %f8231;
	setp.lt.s32 	%p3167, %r15312, 0;
	selp.f32 	%f10242, %f8232, %f8231, %p3167;
	bra.uni 	$L__BB0_1121;
$L__BB0_1120:
	mov.f32 	%f8233, 0f00000000;
	mul.rn.f32 	%f10242, %f46, %f8233;
	mov.b32 	%r18555, 0;
$L__BB0_1121:
	setp.ltu.f32 	%p3168, %f57, 0f47CE4780;
	mul.rn.f32 	%f8235, %f10242, %f10242;
	and.b32  	%r15317, %r18555, 1;
	setp.eq.b32 	%p3169, %r15317, 1;
	selp.f32 	%f8236, 0f3F800000, %f10242, %p3169;
	fma.rn.f32 	%f8237, %f8235, %f8236, 0f00000000;
	fma.rn.f32 	%f8238, %f8235, 0f37CBAC00, 0fBAB607ED;
	selp.f32 	%f8239, %f8238, 0fB94D4153, %p3169;
	selp.f32 	%f8240, 0f3D2AAABB, 0f3C0885E4, %p3169;
	fma.rn.f32 	%f8241, %f8239, %f8235, %f8240;
	selp.f32 	%f8242, 0fBEFFFFFF, 0fBE2AAAA8, %p3169;
	fma.rn.f32 	%f8243, %f8241, %f8235, %f8242;
	fma.rn.f32 	%f8244, %f8243, %f8237, %f8236;
	and.b32  	%r15318, %r18555, 2;
	setp.eq.s32 	%p3170, %r15318, 0;
	mov.f32 	%f8245, 0f00000000;
	sub.f32 	%f8246, %f8245, %f8244;
	selp.f32 	%f8234, %f8244, %f8246, %p3170;
	// begin inline asm
	{  cvt.rn.f16.f32 %rs4654, %f8234;}

	// end inline asm
	ld.global.u16 	%rs4662, [%rd40+2208];
	ld.global.u16 	%rs4656, [%rd41+2208];
	// begin inline asm
	{mul.f16 %rs4655,%rs4656,%rs4654;
}
	// end inline asm
	// begin inline asm
	{mul.f16 %rs4658,%rs3340,%rs4655;
}
	// end inline asm
	// begin inline asm
	{fma.rn.f16 %rs4661,%rs4662,%rs4653,%rs4658;
}
	// end inline asm
	st.shared.u16 	[%r39+2208], %rs4661;
	// begin inline asm
	{mul.f16 %rs4665,%rs4656,%rs4653;
}
	// end inline asm
	// begin inline asm
	{fma.rn.f16 %rs4668,%rs4662,%rs4654,%rs4665;
}
	// end inline asm
	st.shared.u16 	[%r39+10400], %rs4668;
	mov.u32 	%r18559, %r18947;
	mov.f32 	%f10243, %f10340;
	@%p3168 bra 	$L__BB0_1129;
	setp.eq.f32 	%p3171, %f57, 0f7F800000;
	@%p3171 bra 	$L__BB0_1128;
	mov.b32 	%r1849, %f55;
	shl.b32 	%r15320, %r1849, 8;
	or.b32  	%r1850, %r15320, -2147483648;
	mov.b64 	%rd9052, 0;
	mov.b32 	%r18556, 0;
	mov.u64 	%rd9050, __cudart_i2opi_f;
	mov.u64 	%rd9051, %rd10;
$L__BB0_1124:
	.pragma "nounroll";
	ld.global.nc.u32 	%r15321, [%rd9050];
	mad.wide.u32 	%rd7676, %r15321, %r1850, %rd9052;
	shr.u64 	%rd9052, %rd7676, 32;
	st.local.u32 	[%rd9051], %rd7676;
	add.s32 	%r18556, %r18556, 1;
	add.s64 	%rd9051, %rd9051, 4;
	add.s64 	%rd9050, %rd9050, 4;
	setp.ne.s32 	%p3172, %r18556, 6;
	@%p3172 bra 	$L__BB0_1124;
	shr.u32 	%r15322, %r1849, 23;
	st.local.u32 	[%rd10+24], %rd9052;
	and.b32  	%r1853, %r15322, 31;
	and.b32  	%r15323, %r15322, 224;
	add.s32 	%r15324, %r15323, -128;
	shr.u32 	%r15325, %r15324, 5;
	mul.wide.u32 	%rd7677, %r15325, 4;
	sub.s64 	%rd1000, %rd10, %rd7677;
	ld.local.u32 	%r18557, [%rd1000+24];
	ld.local.u32 	%r18558, [%rd1000+20];
	setp.eq.s32 	%p3173, %r1853, 0;
	@%p3173 bra 	$L__BB0_1127;
	shf.l.wrap.b32 	%r18557, %r18558, %r18557, %r1853;
	ld.local.u32 	%r15326, [%rd1000+16];
	shf.l.wrap.b32 	%r18558, %r15326, %r18558, %r1853;
$L__BB0_1127:
	shr.u32 	%r15327, %r18557, 30;
	shf.l.wrap.b32 	%r15328, %r18558, %r18557, 2;
	shl.b32 	%r15329, %r18558, 2;
	shr.u32 	%r15330, %r15328, 31;
	add.s32 	%r15331, %r15330, %r15327;
	neg.s32 	%r15332, %r15331;
	setp.lt.s32 	%p3174, %r1849, 0;
	selp.b32 	%r18559, %r15332, %r15331, %p3174;
	xor.b32  	%r15333, %r15328, %r1849;
	shr.s32 	%r15334, %r15328, 31;
	xor.b32  	%r15335, %r15334, %r15328;
	xor.b32  	%r15336, %r15334, %r15329;
	cvt.u64.u32 	%rd7678, %r15335;
	shl.b64 	%rd7679, %rd7678, 32;
	cvt.u64.u32 	%rd7680, %r15336;
	or.b64  	%rd7681, %rd7679, %rd7680;
	cvt.rn.f64.s64 	%fd866, %rd7681;
	mul.f64 	%fd867, %fd866, 0d3BF921FB54442D19;
	cvt.rn.f32.f64 	%f8247, %fd867;
	neg.f32 	%f8248, %f8247;
	setp.lt.s32 	%p3175, %r15333, 0;
	selp.f32 	%f10243, %f8248, %f8247, %p3175;
	bra.uni 	$L__BB0_1129;
$L__BB0_1128:
	mov.f32 	%f8249, 0f00000000;
	mul.rn.f32 	%f10243, %f55, %f8249;
	mov.b32 	%r18559, 0;
$L__BB0_1129:
	add.s32 	%r15338, %r18559, 1;
	mul.rn.f32 	%f8251, %f10243, %f10243;
	and.b32  	%r15339, %r18559, 1;
	setp.eq.b32 	%p3177, %r15339, 1;
	selp.f32 	%f8252, %f10243, 0f3F800000, %p3177;
	fma.rn.f32 	%f8253, %f8251, %f8252, 0f00000000;
	fma.rn.f32 	%f8254, %f8251, 0f37CBAC00, 0fBAB607ED;
	selp.f32 	%f8255, 0fB94D4153, %f8254, %p3177;
	selp.f32 	%f8256, 0f3C0885E4, 0f3D2AAABB, %p3177;
	fma.rn.f32 	%f8257, %f8255, %f8251, %f8256;
	selp.f32 	%f8258, 0fBE2AAAA8, 0fBEFFFFFF, %p3177;
	fma.rn.f32 	%f8259, %f8257, %f8251, %f8258;
	fma.rn.f32 	%f8260, %f8259, %f8253, %f8252;
	and.b32  	%r15340, %r15338, 2;
	setp.eq.s32 	%p3178, %r15340, 0;
	mov.f32 	%f8261, 0f00000000;
	sub.f32 	%f8262, %f8261, %f8260;
	selp.f32 	%f8250, %f8260, %f8262, %p3178;
	// begin inline asm
	{  cvt.rn.f16.f32 %rs4672, %f8250;}

	// end inline asm
	mov.u32 	%r18563, %r18947;
	mov.f32 	%f10244, %f10340;
	@%p3168 bra 	$L__BB0_1137;
	setp.eq.f32 	%p3179, %f57, 0f7F800000;
	@%p3179 bra 	$L__BB0_1136;
	mov.b32 	%r1862, %f55;
	shl.b32 	%r15342, %r1862, 8;
	or.b32  	%r1863, %r15342, -2147483648;
	mov.b64 	%rd9055, 0;
	mov.b32 	%r18560, 0;
	mov.u64 	%rd9053, __cudart_i2opi_f;
	mov.u64 	%rd9054, %rd9;
$L__BB0_1132:
	.pragma "nounroll";
	ld.global.nc.u32 	%r15343, [%rd9053];
	mad.wide.u32 	%rd7684, %r15343, %r1863, %rd9055;
	shr.u64 	%rd9055, %rd7684, 32;
	st.local.u32 	[%rd9054], %rd7684;
	add.s32 	%r18560, %r18560, 1;
	add.s64 	%rd9054, %rd9054, 4;
	add.s64 	%rd9053, %rd9053, 4;
	setp.ne.s32 	%p3180, %r18560, 6;
	@%p3180 bra 	$L__BB0_1132;
	shr.u32 	%r15344, %r1862, 23;
	st.local.u32 	[%rd9+24], %rd9055;
	and.b32  	%r1866, %r15344, 31;
	and.b32  	%r15345, %r15344, 224;
	add.s32 	%r15346, %r15345, -128;
	shr.u32 	%r15347, %r15346, 5;
	mul.wide.u32 	%rd7685, %r15347, 4;
	sub.s64 	%rd1007, %rd9, %rd7685;
	ld.local.u32 	%r18561, [%rd1007+24];
	ld.local.u32 	%r18562, [%rd1007+20];
	setp.eq.s32 	%p3181, %r1866, 0;
	@%p3181 bra 	$L__BB0_1135;
	shf.l.wrap.b32 	%r18561, %r18562, %r18561, %r1866;
	ld.local.u32 	%r15348, [%rd1007+16];
	shf.l.wrap.b32 	%r18562, %r15348, %r18562, %r1866;
$L__BB0_1135:
	shr.u32 	%r15349, %r18561, 30;
	shf.l.wrap.b32 	%r15350, %r18562, %r18561, 2;
	shl.b32 	%r15351, %r18562, 2;
	shr.u32 	%r15352, %r15350, 31;
	add.s32 	%r15353, %r15352, %r15349;
	neg.s32 	%r15354, %r15353;
	setp.lt.s32 	%p3182, %r1862, 0;
	selp.b32 	%r18563, %r15354, %r15353, %p3182;
	xor.b32  	%r15355, %r15350, %r1862;
	shr.s32 	%r15356, %r15350, 31;
	xor.b32  	%r15357, %r15356, %r15350;
	xor.b32  	%r15358, %r15356, %r15351;
	cvt.u64.u32 	%rd7686, %r15357;
	shl.b64 	%rd7687, %rd7686, 32;
	cvt.u64.u32 	%rd7688, %r15358;
	or.b64  	%rd7689, %rd7687, %rd7688;
	cvt.rn.f64.s64 	%fd868, %rd7689;
	mul.f64 	%fd869, %fd868, 0d3BF921FB54442D19;
	cvt.rn.f32.f64 	%f8263, %fd869;
	neg.f32 	%f8264, %f8263;
	setp.lt.s32 	%p3183, %r15355, 0;
	selp.f32 	%f10244, %f8264, %f8263, %p3183;
	bra.uni 	$L__BB0_1137;
$L__BB0_1136:
	mov.f32 	%f8265, 0f00000000;
	mul.rn.f32 	%f10244, %f55, %f8265;
	mov.b32 	%r18563, 0;
$L__BB0_1137:
	setp.ltu.f32 	%p3184, %f66, 0f47CE4780;
	mul.rn.f32 	%f8267, %f10244, %f10244;
	and.b32  	%r15360, %r18563, 1;
	setp.eq.b32 	%p3185, %r15360, 1;
	selp.f32 	%f8268, 0f3F800000, %f10244, %p3185;
	fma.rn.f32 	%f8269, %f8267, %f8268, 0f00000000;
	fma.rn.f32 	%f8270, %f8267, 0f37CBAC00, 0fBAB607ED;
	selp.f32 	%f8271, %f8270, 0fB94D4153, %p3185;
	selp.f32 	%f8272, 0f3D2AAABB, 0f3C0885E4, %p3185;
	fma.rn.f32 	%f8273, %f8271, %f8267, %f8272;
	selp.f32 	%f8274, 0fBEFFFFFF, 0fBE2AAAA8, %p3185;
	fma.rn.f32 	%f8275, %f8273, %f8267, %f8274;
	fma.rn.f32 	%f8276, %f8275, %f8269, %f8268;
	and.b32  	%r15361, %r18563, 2;
	setp.eq.s32 	%p3186, %r15361, 0;
	mov.f32 	%f8277, 0f00000000;
	sub.f32 	%f8278, %f8277, %f8276;
	selp.f32 	%f8266, %f8276, %f8278, %p3186;
	// begin inline asm
	{  cvt.rn.f16.f32 %rs4673, %f8266;}

	// end inline asm
	ld.global.u16 	%rs4681, [%rd40+2240];
	ld.global.u16 	%rs4675, [%rd41+2240];
	// begin inline asm
	{mul.f16 %rs4674,%rs4675,%rs4673;
}
	// end inline asm
	// begin inline asm
	{mul.f16 %rs4677,%rs3340,%rs4674;
}
	// end inline asm
	// begin inline asm
	{fma.rn.f16 %rs4680,%rs4681,%rs4672,%rs4677;
}
	// end inline asm
	st.shared.u16 	[%r39+2240], %rs4680;
	// begin inline asm
	{mul.f16 %rs4684,%rs4675,%rs4672;
}
	// end inline asm
	// begin inline asm
	{fma.rn.f16 %rs4687,%rs4681,%rs4673,%rs4684;
}
	// end inline asm
	st.shared.u16 	[%r39+10432], %rs4687;
	mov.u32 	%r18567, %r18955;
	mov.f32 	%f10245, %f10342;
	@%p3184 bra 	$L__BB0_1145;
	setp.eq.f32 	%p3187, %f66, 0f7F800000;
	@%p3187 bra 	$L__BB0_1144;
	mov.b32 	%r1875, %f64;
	shl.b32 	%r15363, %r1875, 8;
	or.b32  	%r1876, %r15363, -2147483648;
	mov.b64 	%rd9058, 0;
	mov.b32 	%r18564, 0;
	mov.u64 	%rd9056, __cudart_i2opi_f;
	mov.u64 	%rd9057, %rd10;
$L__BB0_1140:
	.pragma "nounroll";
	ld.global.nc.u32 	%r15364, [%rd9056];
	mad.wide.u32 	%rd7692, %r15364, %r1876, %rd9058;
	shr.u64 	%rd9058, %rd7692, 32;
	st.local.u32 	[%rd9057], %rd7692;
	add.s32 	%r18564, %r18564, 1;
	add.s64 	%rd9057, %rd9057, 4;
	add.s64 	%rd9056, %rd9056, 4;
	setp.ne.s32 	%p3188, %r18564, 6;
	@%p3188 bra 	$L__BB0_1140;
	shr.u32 	%r15365, %r1875, 23;
	st.local.u32 	[%rd10+24], %rd9058;
	and.b32  	%r1879, %r15365, 31;
	and.b32  	%r15366, %r15365, 224;
	add.s32 	%r15367, %r15366, -128;
	shr.u32 	%r15368, %r15367, 5;
	mul.wide.u32 	%rd7693, %r15368, 4;
	sub.s64 	%rd1014, %rd10, %rd7693;
	ld.local.u32 	%r18565, [%rd1014+24];
	ld.local.u32 	%r18566, [%rd1014+20];
	setp.eq.s32 	%p3189, %r1879, 0;
	@%p3189 bra 	$L__BB0_1143;
	shf.l.wrap.b32 	%r18565, %r18566, %r18565, %r1879;
	ld.local.u32 	%r15369, [%rd1014+16];
	shf.l.wrap.b32 	%r18566, %r15369, %r18566, %r1879;
$L__BB0_1143:
	shr.u32 	%r15370, %r18565, 30;
	shf.l.wrap.b32 	%r15371, %r18566, %r18565, 2;
	shl.b32 	%r15372, %r18566, 2;
	shr.u32 	%r15373, %r15371, 31;
	add.s32 	%r15374, %r15373, %r15370;
	neg.s32 	%r15375, %r15374;
	setp.lt.s32 	%p3190, %r1875, 0;
	selp.b32 	%r18567, %r15375, %r15374, %p3190;
	xor.b32  	%r15376, %r15371, %r1875;
	shr.s32 	%r15377, %r15371, 31;
	xor.b32  	%r15378, %r15377, %r15371;
	xor.b32  	%r15379, %r15377, %r15372;
	cvt.u64.u32 	%rd7694, %r15378;
	shl.b64 	%rd7695, %rd7694, 32;
	cvt.u64.u32 	%rd7696, %r15379;
	or.b64  	%rd7697, %rd7695, %rd7696;
	cvt.rn.f64.s64 	%fd870, %rd7697;
	mul.f64 	%fd871, %fd870, 0d3BF921FB54442D19;
	cvt.rn.f32.f64 	%f8279, %fd871;
	neg.f32 	%f8280, %f8279;
	setp.lt.s32 	%p3191, %r15376, 0;
	selp.f32 	%f10245, %f8280, %f8279, %p3191;
	bra.uni 	$L__BB0_1145;
$L__BB0_1144:
	mov.f32 	%f8281, 0f00000000;
	mul.rn.f32 	%f10245, %f64, %f8281;
	mov.b32 	%r18567, 0;
$L__BB0_1145:
	add.s32 	%r15381, %r18567, 1;
	mul.rn.f32 	%f8283, %f10245, %f10245;
	and.b32  	%r15382, %r18567, 1;
	setp.eq.b32 	%p3193, %r15382, 1;
	selp.f32 	%f8284, %f10245, 0f3F800000, %p3193;
	fma.rn.f32 	%f8285, %f8283, %f8284, 0f00000000;
	fma.rn.f32 	%f8286, %f8283, 0f37CBAC00, 0fBAB607ED;
	selp.f32 	%f8287, 0fB94D4153, %f8286, %p3193;
	selp.f32 	%f8288, 0f3C0885E4, 0f3D2AAABB, %p3193;
	fma.rn.f32 	%f8289, %f8287, %f8283, %f8288;
	selp.f32 	%f8290, 0fBE2AAAA8, 0fBEFFFFFF, %p3193;
	fma.rn.f32 	%f8291, %f8289, %f8283, %f8290;
	fma.rn.f32 	%f8292, %f8291, %f8285, %f8284;
	and.b32  	%r15383, %r15381, 2;
	setp.eq.s32 	%p3194, %r15383, 0;
	mov.f32 	%f8293, 0f00000000;
	sub.f32 	%f8294, %f8293, %f8292;
	selp.f32 	%f8282, %f8292, %f8294, %p3194;
	// begin inline asm
	{  cvt.rn.f16.f32 %rs4691, %f8282;}

	// end inline asm
	mov.u32 	%r18571, %r18955;
	mov.f32 	%f10246, %f10342;
	@%p3184 bra 	$L__BB0_1153;
	setp.eq.f32 	%p3195, %f66, 0f7F800000;
	@%p3195 bra 	$L__BB0_1152;
	mov.b32 	%r1888, %f64;
	shl.b32 	%r15385, %r1888, 8;
	or.b32  	%r1889, %r15385, -2147483648;
	mov.b64 	%rd9061, 0;
	mov.b32 	%r18568, 0;
	mov.u64 	%rd9059, __cudart_i2opi_f;
	mov.u64 	%rd9060, %rd9;
$L__BB0_1148:
	.pragma "nounroll";
	ld.global.nc.u32 	%r15386, [%rd9059];
	mad.wide.u32 	%rd7700, %r15386, %r1889, %rd9061;
	shr.u64 	%rd9061, %rd7700, 32;
	st.local.u32 	[%rd9060], %rd7700;
	add.s32 	%r18568, %r18568, 1;
	add.s64 	%rd9060, %rd9060, 4;
	add.s64 	%rd9059, %rd9059, 4;
	setp.ne.s32 	%p3196, %r18568, 6;
	@%p3196 bra 	$L__BB0_1148;
	shr.u32 	%r15387, %r1888, 23;
	st.local.u32 	[%rd9+24], %rd9061;
	and.b32  	%r1892, %r15387, 31;
	and.b32  	%r15388, %r15387, 224;
	add.s32 	%r15389, %r15388, -128;
	shr.u32 	%r15390, %r15389, 5;
	mul.wide.u32 	%rd7701, %r15390, 4;
	sub.s64 	%rd1021, %rd9, %rd7701;
	ld.local.u32 	%r18569, [%rd1021+24];
	ld.local.u32 	%r18570, [%rd1021+20];
	setp.eq.s32 	%p3197, %r1892, 0;
	@%p3197 bra 	$L__BB0_1151;
	shf.l.wrap.b32 	%r18569, %r18570, %r18569, %r1892;
	ld.local.u32 	%r15391, [%rd1021+16];
	shf.l.wrap.b32 	%r18570, %r15391, %r18570, %r1892;
$L__BB0_1151:
	shr.u32 	%r15392, %r18569, 30;
	shf.l.wrap.b32 	%r15393, %r18570, %r18569, 2;
	shl.b32 	%r15394, %r18570, 2;
	shr.u32 	%r15395, %r15393, 31;
	add.s32 	%r15396, %r15395, %r15392;
	neg.s32 	%r15397, %r15396;
	setp.lt.s32 	%p3198, %r1888, 0;
	selp.b32 	%r18571, %r15397, %r15396, %p3198;
	xor.b32  	%r15398, %r15393, %r1888;
	shr.s32 	%r15399, %r15393, 31;
	xor.b32  	%r15400, %r15399, %r15393;
	xor.b32  	%r15401, %r15399, %r15394;
	cvt.u64.u32 	%rd7702, %r15400;
	shl.b64 	%rd7703, %rd7702, 32;
	cvt.u64.u32 	%rd7704, %r15401;
	or.b64  	%rd7705, %rd7703, %rd7704;
	cvt.rn.f64.s64 	%fd872, %rd7705;
	mul.f64 	%fd873, %fd872, 0d3BF921FB54442D19;
	cvt.rn.f32.f64 	%f8295, %fd873;
	neg.f32 	%f8296, %f8295;
	setp.lt.s32 	%p3199, %r15398, 0;
	selp.f32 	%f10246, %f8296, %f8295, %p3199;
	bra.uni 	$L__BB0_1153;
$L__BB0_1152:
	mov.f32 	%f8297, 0f00000000;
	mul.rn.f32 	%f10246, %f64, %f8297;
	mov.b32 	%r18571, 0;
$L__BB0_1153:
	setp.ltu.f32 	%p3200, %f75, 0f47CE4780;
	mul.rn.f32 	%f8299, %f10246, %f10246;
	and.b32  	%r15403, %r18571, 1;
	setp.eq.b32 	%p3201, %r15403, 1;
	selp.f32 	%f8300, 0f3F800000, %f10246, %p3201;
	fma.rn.f32 	%f8301, %f8299, %f8300, 0f00000000;
	fma.rn.f32 	%f8302, %f8299, 0f37CBAC00, 0fBAB607ED;
	selp.f32 	%f8303, %f8302, 0fB94D4153, %p3201;
	selp.f32 	%f8304, 0f3D2AAABB, 0f3C0885E4, %p3201;
	fma.rn.f32 	%f8305, %f8303, %f8299, %f8304;
	selp.f32 	%f8306, 0fBEFFFFFF, 0fBE2AAAA8, %p3201;
	fma.rn.f32 	%f8307, %f8305, %f8299, %f8306;
	fma.rn.f32 	%f8308, %f8307, %f8301, %f8300;
	and.b32  	%r15404, %r18571, 2;
	setp.eq.s32 	%p3202, %r15404, 0;
	mov.f32 	%f8309, 0f00000000;
	sub.f32 	%f8310, %f8309, %f8308;
	selp.f32 	%f8298, %f8308, %f8310, %p3202;
	// begin inline asm
	{  cvt.rn.f16.f32 %rs4692, %f8298;}

	// end inline asm
	ld.global.u16 	%rs4700, [%rd40+2272];
	ld.global.u16 	%rs4694, [%rd41+2272];
	// begin inline asm
	{mul.f16 %rs4693,%rs4694,%rs4692;
}
	// end inline asm
	// begin inline asm
	{mul.f16 %rs4696,%rs3340,%rs4693;
}
	// end inline asm
	// begin inline asm
	{fma.rn.f16 %rs4699,%rs4700,%rs4691,%rs4696;
}
	// end inline asm
	st.shared.u16 	[%r39+2272], %rs4699;
	// begin inline asm
	{mul.f16 %rs4703,%rs4694,%rs4691;
}
	// end inline asm
	// begin inline asm
	{fma.rn.f16 %rs4706,%rs4700,%rs4692,%rs4703;
}
	// end inline asm
	st.shared.u16 	[%r39+10464], %rs4706;
	mov.u32 	%r18575, %r18963;
	mov.f32 	%f10247, %f10344;
	@%p3200 bra 	$L__BB0_1161;
	setp.eq.f32 	%p3203, %f75, 0f7F800000;
	@%p3203 bra 	$L__BB0_1160;
	mov.b32 	%r1901, %f73;
	shl.b32 	%r15406, %r1901, 8;
	or.b32  	%r1902, %r15406, -2147483648;
	mov.b64 	%rd9064, 0;
	mov.b32 	%r18572, 0;
	mov.u64 	%rd9062, __cudart_i2opi_f;
	mov.u64 	%rd9063, %rd10;
$L__BB0_1156:
	.pragma "nounroll";
	ld.global.nc.u32 	%r15407, [%rd9062];
	mad.wide.u32 	%rd7708, %r15407, %r1902, %rd9064;
	shr.u64 	%rd9064, %rd7708, 32;
	st.local.u32 	[%rd9063], %rd7708;
	add.s32 	%r18572, %r18572, 1;
	add.s64 	%rd9063, %rd9063, 4;
	add.s64 	%rd9062, %rd9062, 4;
	setp.ne.s32 	%p3204, %r18572, 6;
	@%p3204 bra 	$L__BB0_1156;
	shr.u32 	%r15408, %r1901, 23;
	st.local.u32 	[%rd10+24], %rd9064;
	and.b32  	%r1905, %r15408, 31;
	and.b32  	%r15409, %r15408, 224;
	add.s32 	%r15410, %r15409, -128;
	shr.u32 	%r15411, %r15410, 5;
	mul.wide.u32 	%rd7709, %r15411, 4;
	sub.s64 	%rd1028, %rd10, %rd7709;
	ld.local.u32 	%r18573, [%rd1028+24];
	ld.local.u32 	%r18574, [%rd1028+20];
	setp.eq.s32 	%p3205, %r1905, 0;
	@%p3205 bra 	$L__BB0_1159;
	shf.l.wrap.b32 	%r18573, %r18574, %r18573, %r1905;
	ld.local.u32 	%r15412, [%rd1028+16];
	shf.l.wrap.b32 	%r18574, %r15412, %r18574, %r1905;
$L__BB0_1159:
	shr.u32 	%r15413, %r18573, 30;
	shf.l.wrap.b32 	%r15414, %r18574, %r18573, 2;
	shl.b32 	%r15415, %r18574, 2;
	shr.u32 	%r15416, %r15414, 31;
	add.s32 	%r15417, %r15416, %r15413;
	neg.s32 	%r15418, %r15417;
	setp.lt.s32 	%p3206, %r1901, 0;
	selp.b32 	%r18575, %r15418, %r15417, %p3206;
	xor.b32  	%r15419, %r15414, %r1901;
	shr.s32 	%r15420, %r15414, 31;
	xor.b32  	%r15421, %r15420, %r15414;
	xor.b32  	%r15422, %r15420, %r15415;
	cvt.u64.u32 	%rd7710, %r15421;
	shl.b64 	%rd7711, %rd7710, 32;
	cvt.u64.u32 	%rd7712, %r15422;
	or.b64  	%rd7713, %rd7711, %rd7712;
	cvt.rn.f64.s64 	%fd874, %rd7713;
	mul.f64 	%fd875, %fd874, 0d3BF921FB54442D19;
	cvt.rn.f32.f64 	%f8311, %fd875;
	neg.f32 	%f8312, %f8311;
	setp.lt.s32 	%p3207, %r15419, 0;
	selp.f32 	%f10247, %f8312, %f8311, %p3207;
	bra.uni 	$L__BB0_1161;
$L__BB0_1160:
	mov.f32 	%f8313, 0f00000000;
	mul.rn.f32 	%f10247, %f73, %f8313;
	mov.b32 	%r18575, 0;
$L__BB0_1161:
	add.s32 	%r15424, %r18575, 1;
	mul.rn.f32 	%f8315, %f10247, %f10247;
	and.b32  	%r15425, %r18575, 1;
	setp.eq.b32 	%p3209, %r15425, 1;
	selp.f32 	%f8316, %f10247, 0f3F800000, %p3209;
	fma.rn.f32 	%f8317, %f8315, %f8316, 0f00000000;
	fma.rn.f32 	%f8318, %f8315, 0f37CBAC00, 0fBAB607ED;
	selp.f32 	%f8319, 0fB94D4153, %f8318, %p3209;
	selp.f32 	%f8320, 0f3C0885E4, 0f3D2AAABB, %p3209;
	fma.rn.f32 	%f8321, %f8319, %f8315, %f8320;
	selp.f32 	%f8322, 0fBE2AAAA8, 0fBEFFFFFF, %p3209;
	fma.rn.f32 	%f8323, %f8321, %f8315, %f8322;
	fma.rn.f32 	%f8324, %f8323, %f8317, %f8316;
	and.b32  	%r15426, %r15424, 2;
	setp.eq.s32 	%p3210, %r15426, 0;
	mov.f32 	%f8325, 0f00000000;
	sub.f32 	%f8326, %f8325, %f8324;
	selp.f32 	%f8314, %f8324, %f8326, %p3210;
	// begin inline asm
	{  cvt.rn.f16.f32 %rs4710, %f8314;}

	// end inline asm
	mov.u32 	%r18579, %r18963;
	mov.f32 	%f10248, %f10344;
	@%p3200 bra 	$L__BB0_1169;
	setp.eq.f32 	%p3211, %f75, 0f7F800000;
	@%p3211 bra 	$L__BB0_1168;
	mov.b32 	%r1914, %f73;
	shl.b32 	%r15428, %r1914, 8;
	or.b32  	%r1915, %r15428, -2147483648;
	mov.b64 	%rd9067, 0;
	mov.b32 	%r18576, 0;
	mov.u64 	%rd9065, __cudart_i2opi_f;
	mov.u64 	%rd9066, %rd9;
$L__BB0_1164:
	.pragma "nounroll";
	ld.global.nc.u32 	%r15429, [%rd9065];
	mad.wide.u32 	%rd7716, %r15429, %r1915, %rd9067;
	shr.u64 	%rd9067, %rd7716, 32;
	st.local.u32 	[%rd9066], %rd7716;
	add.s32 	%r18576, %r18576, 1;
	add.s64 	%rd9066, %rd9066, 4;
	add.s64 	%rd9065, %rd9065, 4;
	setp.ne.s32 	%p3212, %r18576, 6;
	@%p3212 bra 	$L__BB0_1164;
	shr.u32 	%r15430, %r1914, 23;
	st.local.u32 	[%rd9+24], %rd9067;
	and.b32  	%r1918, %r15430, 31;
	and.b32  	%r15431, %r15430, 224;
	add.s32 	%r15432, %r15431, -128;
	shr.u32 	%r15433, %r15432, 5;
	mul.wide.u32 	%rd7717, %r15433, 4;
	sub.s64 	%rd1035, %rd9, %rd7717;
	ld.local.u32 	%r18577, [%rd1035+24];
	ld.local.u32 	%r18578, [%rd1035+20];
	setp.eq.s32 	%p3213, %r1918, 0;
	@%p3213 bra 	$L__BB0_1167;
	shf.l.wrap.b32 	%r18577, %r18578, %r18577, %r1918;
	ld.local.u32 	%r15434, [%rd1035+16];
	shf.l.wrap.b32 	%r18578, %r15434, %r18578, %r1918;
$L__BB0_1167:
	shr.u32 	%r15435, %r18577, 30;
	shf.l.wrap.b32 	%r15436, %r18578, %r18577, 2;
	shl.b32 	%r15437, %r18578, 2;
	shr.u32 	%r15438, %r15436, 31;
	add.s32 	%r15439, %r15438, %r15435;
	neg.s32 	%r15440, %r15439;
	setp.lt.s32 	%p3214, %r1914, 0;
	selp.b32 	%r18579, %r15440, %r15439, %p3214;
	xor.b32  	%r15441, %r15436, %r1914;
	shr.s32 	%r15442, %r15436, 31;
	xor.b32  	%r15443, %r15442, %r15436;
	xor.b32  	%r15444, %r15442, %r15437;
	cvt.u64.u32 	%rd7718, %r15443;
	shl.b64 	%rd7719, %rd7718, 32;
	cvt.u64.u32 	%rd7720, %r15444;
	or.b64  	%rd7721, %rd7719, %rd7720;
	cvt.rn.f64.s64 	%fd876, %rd7721;
	mul.f64 	%fd877, %fd876, 0d3BF921FB54442D19;
	cvt.rn.f32.f64 	%f8327, %fd877;
	neg.f32 	%f8328, %f8327;
	setp.lt.s32 	%p3215, %r15441, 0;
	selp.f32 	%f10248, %f8328, %f8327, %p3215;
	bra.uni 	$L__BB0_1169;
$L__BB0_1168:
	mov.f32 	%f8329, 0f00000000;
	mul.rn.f32 	%f10248, %f73, %f8329;
	mov.b32 	%r18579, 0;
$L__BB0_1169:
	setp.ltu.f32 	%p3216, %f84, 0f47CE4780;
	mul.rn.f32 	%f8331, %f10248, %f10248;
	and.b32  	%r15446, %r18579, 1;
	setp.eq.b32 	%p3217, %r15446, 1;
	selp.f32 	%f8332, 0f3F800000, %f10248, %p3217;
	fma.rn.f32 	%f8333, %f8331, %f8332, 0f00000000;
	fma.rn.f32 	%f8334, %f8331, 0f37CBAC00, 0fBAB607ED;
	selp.f32 	%f8335, %f8334, 0fB94D4153, %p3217;
	selp.f32 	%f8336, 0f3D2AAABB, 0f3C0885E4, %p3217;
	fma.rn.f32 	%f8337, %f8335, %f8331, %f8336;
	selp.f32 	%f8338, 0fBEFFFFFF, 0fBE2AAAA8, %p3217;
	fma.rn.f32 	%f8339, %f8337, %f8331, %f8338;
	fma.rn.f32 	%f8340, %f8339, %f8333, %f8332;
	and.b32  	%r15447, %r18579, 2;
	setp.eq.s32 	%p3218, %r15447, 0;
	mov.f32 	%f8341, 0f00000000;
	sub.f32 	%f8342, %f8341, %f8340;
	selp.f32 	%f8330, %f8340, %f8342, %p3218;
	// begin inline asm
	{  cvt.rn.f16.f32 %rs4711, %f8330;}

	// end inline asm
	ld.global.u16 	%rs4719, [%rd40+2304];
	ld.global.u16 	%rs4713, [%rd41+2304];
	// begin inline asm
	{mul.f16 %rs4712,%rs4713,%rs4711;
}
	// end inline asm
	// begin inline asm
	{mul.f16 %rs4715,%rs3340,%rs4712;
}
	// end inline asm
	// begin inline asm
	{fma.rn.f16 %rs4718,%rs4719,%rs4710,%rs4715;
}
	// end inline asm
	st.shared.u16 	[%r39+2304], %rs4718;
	// begin inline asm
	{mul.f16 %rs4722,%rs4713,%rs4710;
}
	// end inline asm
	// begin inline asm
	{fma.rn.f16 %rs4725,%rs4719,%rs4711,%rs4722;
}
	// end inline asm
	st.shared.u16 	[%r39+10496], %rs4725;
	mov.u32 	%r18583, %r18971;
	mov.f32 	%f10249, %f10346;
	@%p3216 bra 	$L__BB0_1177;
	setp.eq.f32 	%p3219, %f84, 0f7F800000;
	@%p3219 bra 	$L__BB0_1176;
	mov.b32 	%r1927, %f82;
	shl.b32 	%r15449, %r1927, 8;
	or.b32  	%r1928, %r15449, -2147483648;
	mov.b64 	%rd9070, 0;
	mov.b32 	%r18580, 0;
	mov.u64 	%rd9068, __cudart_i2opi_f;
	mov.u64 	%rd9069, %rd10;
$L__BB0_1172:
	.pragma "nounroll";
	ld.global.nc.u32 	%r15450, [%rd9068];
	mad.wide.u32 	%rd7724, %r15450, %r1928, %rd9070;
	shr.u64 	%rd9070, %rd7724, 32;
	st.local.u32 	[%rd9069], %rd7724;
	add.s32 	%r18580, %r18580, 1;
	add.s64 	%rd9069, %rd9069, 4;
	add.s64 	%rd9068, %rd9068, 4;
	setp.ne.s32 	%p3220, %r18580, 6;
	@%p3220 bra 	$L__BB0_1172;
	shr.u32 	%r15451, %r1927, 23;
	st.local.u32 	[%rd10+24], %rd9070;
	and.b32  	%r1931, %r15451, 31;
	and.b32  	%r15452, %r15451, 224;
	add.s32 	%r15453, %r15452, -128;
	shr.u32 	%r15454, %r15453, 5;
	mul.wide.u32 	%rd7725, %r15454, 4;
	sub.s64 	%rd1042, %rd10, %rd7725;
	ld.local.u32 	%r18581, [%rd1042+24];
	ld.local.u32 	%r18582, [%rd1042+20];
	setp.eq.s32 	%p3221, %r1931, 0;
	@%p3221 bra 	$L__BB0_1175;
	shf.l.wrap.b32 	%r18581, %r18582, %r18581, %r1931;
	ld.local.u32 	%r15455, [%rd1042+16];
	shf.l.wrap.b32 	%r18582, %r15455, %r18582, %r1931;
$L__BB0_1175:
	shr.u32 	%r15456, %r18581, 30;
	shf.l.wrap.b32 	%r15457, %r18582, %r18581, 2;
	shl.b32 	%r15458, %r18582, 2;
	shr.u32 	%r15459, %r15457, 31;
	add.s32 	%r15460, %r15459, %r15456;
	neg.s32 	%r15461, %r15460;
	setp.lt.s32 	%p3222, %r1927, 0;
	selp.b32 	%r18583, %r15461, %r15460, %p3222;
	xor.b32  	%r15462, %r15457, %r1927;
	shr.s32 	%r15463, %r15457, 31;
	xor.b32  	%r15464, %r15463, %r15457;
	xor.b32  	%r15465, %r15463, %r15458;
	cvt.u64.u32 	%rd7726, %r15464;
	shl.b64 	%rd7727, %rd7726, 32;
	cvt.u64.u32 	%rd7728, %r15465;
	or.b64  	%rd7729, %rd7727, %rd7728;
	cvt.rn.f64.s64 	%fd878, %rd7729;
	mul.f64 	%fd879, %fd878, 0d3BF921FB54442D19;
	cvt.rn.f32.f64 	%f8343, %fd879;
	neg.f32 	%f8344, %f8343;
	setp.lt.s32 	%p3223, %r15462, 0;
	selp.f32 	%f10249, %f8344, %f8343, %p3223;
	bra.uni 	$L__BB0_1177;
$L__BB0_1176:
	mov.f32 	%f8345, 0f00000000;
	mul.rn.f32 	%f10249, %f82, %f8345;
	mov.b32 	%r18583, 0;
$L__BB0_1177:
	add.s32 	%r15467, %r18583, 1;
	mul.rn.f32 	%f8347, %f10249, %f10249;
	and.b32  	%r15468, %r18583, 1;
	setp.eq.b32 	%p3225, %r15468, 1;
	selp.f32 	%f8348, %f10249, 0f3F800000, %p3225;
	fma.rn.f32 	%f8349, %f8347, %f8348, 0f00000000;
	fma.rn.f32 	%f8350, %f8347, 0f37CBAC00, 0fBAB607ED;
	selp.f32 	%f8351, 0fB94D4153, %f8350, %p3225;
	selp.f32 	%f8352, 0f3C0885E4, 0f3D2AAABB, %p3225;
	fma.rn.f32 	%f8353, %f8351, %f8347, %f8352;
	selp.f32 	%f8354, 0fBE2AAAA8, 0fBEFFFFFF, %p3225;
	fma.rn.f32 	%f8355, %f8353, %f8347, %f8354;
	fma.rn.f32 	%f8356, %f8355, %f8349, %f8348;
	and.b32  	%r15469, %r15467, 2;
	setp.eq.s32 	%p3226, %r15469, 0;
	mov.f32 	%f8357, 0f00000000;
	sub.f32 	%f8358, %f8357, %f8356;
	selp.f32 	%f8346, %f8356, %f8358, %p3226;
	// begin inline asm
	{  cvt.rn.f16.f32 %rs4729, %f8346;}

	// end inline asm
	mov.u32 	%r18587, %r18971;
	mov.f32 	%f10250, %f10346;
	@%p3216 bra 	$L__BB0_1185;
	setp.eq.f32 	%p3227, %f84, 0f7F800000;
	@%p3227 bra 	$L__BB0_1184;
	mov.b32 	%r1940, %f82;
	shl.b32 	%r15471, %r1940, 8;
	or.b32  	%r1941, %r15471, -2147483648;
	mov.b64 	%rd9073, 0;
	mov.b32 	%r18584, 0;
	mov.u64 	%rd9071, __cudart_i2opi_f;
	mov.u64 	%rd9072, %rd9;
$L__BB0_1180:
	.pragma "nounroll";
	ld.global.nc.u32 	%r15472, [%rd9071];
	mad.wide.u32 	%rd7732, %r15472, %r1941, %rd9073;
	shr.u64 	%rd9073, %rd7732, 32;
	st.local.u32 	[%rd9072], %rd7732;
	add.s32 	%r18584, %r18584, 1;
	add.s64 	%rd9072, %rd9072, 4;
	add.s64 	%rd9071, %rd9071, 4;
	setp.ne.s32 	%p3228, %r18584, 6;
	@%p3228 bra 	$L__BB0_1180;
	shr.u32 	%r15473, %r1940, 23;
	st.local.u32 	[%rd9+24], %rd9073;
	and.b32  	%r1944, %r15473, 31;
	and.b32  	%r15474, %r15473, 224;
	add.s32 	%r15475, %r15474, -128;
	shr.u32 	%r15476, %r15475, 5;
	mul.wide.u32 	%rd7733, %r15476, 4;
	sub.s64 	%rd1049, %rd9, %rd7733;
	ld.local.u32 	%r18585, [%rd1049+24];
	ld.local.u32 	%r18586, [%rd1049+20];
	setp.eq.s32 	%p3229, %r1944, 0;
	@%p3229 bra 	$L__BB0_1183;
	shf.l.wrap.b32 	%r18585, %r18586, %r18585, %r1944;
	ld.local.u32 	%r15477, [%rd1049+16];
	shf.l.wrap.b32 	%r18586, %r15477, %r18586, %r1944;
$L__BB0_1183:
	shr.u32 	%r15478, %r18585, 30;
	shf.l.wrap.b32 	%r15479, %r18586, %r18585, 2;
	shl.b32 	%r15480, %r18586, 2;
	shr.u32 	%r15481, %r15479, 31;
	add.s32 	%r15482, %r15481, %r15478;
	neg.s32 	%r15483, %r15482;
	setp.lt.s32 	%p3230, %r1940, 0;
	selp.b32 	%r18587, %r15483, %r15482, %p3230;
	xor.b32  	%r15484, %r15479, %r1940;
	shr.s32 	%r15485, %r15479, 31;
	xor.b32  	%r15486, %r15485, %r15479;
	xor.b32  	%r15487, %r15485, %r15480;
	cvt.u64.u32 	%rd7734, %r15486;
	shl.b64 	%rd7735, %rd7734, 32;
	cvt.u64.u32 	%rd7736, %r15487;
	or.b64  	%rd7737, %rd7735, %rd7736;
	cvt.rn.f64.s64 	%fd880, %rd7737;
	mul.f64 	%fd881, %fd880, 0d3BF921FB54442D19;
	cvt.rn.f32.f64 	%f8359, %fd881;
	neg.f32 	%f8360, %f8359;
	setp.lt.s32 	%p3231, %r15484, 0;
	selp.f32 	%f10250, %f8360, %f8359, %p3231;
	bra.uni 	$L__BB0_1185;
$L__BB0_1184:
	mov.f32 	%f8361, 0f00000000;
	mul.rn.f32 	%f10250, %f82, %f8361;
	mov.b32 	%r18587, 0;
$L__BB0_1185:
	setp.ltu.f32 	%p3232, %f93, 0f47CE4780;
	mul.rn.f32 	%f8363, %f10250, %f10250;
	and.b32  	%r15489, %r18587, 1;
	setp.eq.b32 	%p3233, %r15489, 1;
	selp.f32 	%f8364, 0f3F800000, %f10250, %p3233;
	fma.rn.f32 	%f8365, %f8363, %f8364, 0f00000000;
	fma.rn.f32 	%f8366, %f8363, 0f37CBAC00, 0fBAB607ED;
	selp.f32 	%f8367, %f8366, 0fB94D4153, %p3233;
	selp.f32 	%f8368, 0f3D2AAABB, 0f3C0885E4, %p3233;
	fma.rn.f32 	%f8369, %f8367, %f8363, %f8368;
	selp.f32 	%f8370, 0fBEFFFFFF, 0fBE2AAAA8, %p3233;
	fma.rn.f32 	%f8371, %f8369, %f8363, %f8370;
	fma.rn.f32 	%f8372, %f8371, %f8365, %f8364;
	and.b32  	%r15490, %r18587, 2;
	setp.eq.s32 	%p3234, %r15490, 0;
	mov.f32 	%f8373, 0f00000000;
	sub.f32 	%f8374, %f8373, %f8372;
	selp.f32 	%f8362, %f8372, %f8374, %p3234;
	// begin inline asm
	{  cvt.rn.f16.f32 %rs4730, %f8362;}

	// end inline asm
	ld.global.u16 	%rs4738, [%rd40+2336];
	ld.global.u16 	%rs4732, [%rd41+2336];
	// begin inline asm
	{mul.f16 %rs4731,%rs4732,%rs4730;
}
	// end inline asm
	// begin inline asm
	{mul.f16 %rs4734,%rs3340,%rs4731;
}
	// end inline asm
	// begin inline asm
	{fma.rn.f16 %rs4737,%rs4738,%rs4729,%rs4734;
}
	// end inline asm
	st.shared.u16 	[%r39+2336], %rs4737;
	// begin inline asm
	{mul.f16 %rs4741,%rs4732,%rs4729;
}
	// end inline asm
	// begin inline asm
	{fma.rn.f16 %rs4744,%rs4738,%rs4730,%rs4741;
}
	// end inline asm
	st.shared.u16 	[%r39+10528], %rs4744;
	mov.u32 	%r18591, %r18979;
	mov.f32 	%f10251, %f10348;
	@%p3232 bra 	$L__BB0_1193;
	setp.eq.f32 	%p3235, %f93, 0f7F800000;
	@%p3235 bra 	$L__BB0_1192;
	mov.b32 	%r1953, %f91;
	shl.b32 	%r15492, %r1953, 8;
	or.b32  	%r1954, %r15492, -2147483648;
	mov.b64 	%rd9076, 0;
	mov.b32 	%r18588, 0;
	mov.u64 	%rd9074, __cudart_i2opi_f;
	mov.u64 	%rd9075, %rd10;
$L__BB0_1188:
	.pragma "nounroll";
	ld.global.nc.u32 	%r15493, [%rd9074];
	mad.wide.u32 	%rd7740, %r15493, %r1954, %rd9076;
	shr.u64 	%rd9076, %rd7740, 32;
	st.local.u32 	[%rd9075], %rd7740;
	add.s32 	%r18588, %r18588, 1;
	add.s64 	%rd9075, %rd9075, 4;
	add.s64 	%rd9074, %rd9074, 4;
	setp.ne.s32 	%p3236, %r18588, 6;
	@%p3236 bra 	$L__BB0_1188;
	shr.u32 	%r15494, %r1953, 23;
	st.local.u32 	[%rd10+24], %rd9076;
	and.b32  	%r1957, %r15494, 31;
	and.b32  	%r15495, %r15494, 224;
	add.s32 	%r15496, %r15495, -128;
	shr.u32 	%r15497, %r15496, 5;
	mul.wide.u32 	%rd7741, %r15497, 4;
	sub.s64 	%rd1056, %rd10, %rd7741;
	ld.local.u32 	%r18589, [%rd1056+24];
	ld.local.u32 	%r18590, [%rd1056+20];
	setp.eq.s32 	%p3237, %r1957, 0;
	@%p3237 bra 	$L__BB0_1191;
	shf.l.wrap.b32 	%r18589, %r18590, %r18589, %r1957;
	ld.local.u32 	%r15498, [%rd1056+16];
	shf.l.wrap.b32 	%r18590, %r15498, %r18590, %r1957;
$L__BB0_1191:
	shr.u32 	%r15499, %r18589, 30;
	shf.l.wrap.b32 	%r15500, %r18590, %r18589, 2;
	shl.b32 	%r15501, %r18590, 2;
	shr.u32 	%r15502, %r15500, 31;
	add.s32 	%r15503, %r15502, %r15499;
	neg.s32 	%r15504, %r15503;
	setp.lt.s32 	%p3238, %r1953, 0;
	selp.b32 	%r18591, %r15504, %r15503, %p3238;
	xor.b32  	%r15505, %r15500, %r1953;
	shr.s32 	%r15506, %r15500, 31;
	xor.b32  	%r15507, %r15506, %r15500;
	xor.b32  	%r15508, %r15506, %r15501;
	cvt.u64.u32 	%rd7742, %r15507;
	shl.b64 	%rd7743, %rd7742, 32;
	cvt.u64.u32 	%rd7744, %r15508;
	or.b64  	%rd7745, %rd7743, %rd7744;
	cvt.rn.f64.s64 	%fd882, %rd7745;
	mul.f64 	%fd883, %fd882, 0d3BF921FB54442D19;
	cvt.rn.f32.f64 	%f8375, %fd883;
	neg.f32 	%f8376, %f8375;
	setp.lt.s32 	%p3239, %r15505, 0;
	selp.f32 	%f10251, %f8376, %f8375, %p3239;
	bra.uni 	$L__BB0_1193;
$L__BB0_1192:
	mov.f32 	%f8377, 0f00000000;
	mul.rn.f32 	%f10251, %f91, %f8377;
	mov.b32 	%r18591, 0;
$L__BB0_1193:
	add.s32 	%r15510, %r18591, 1;
	mul.rn.f32 	%f8379, %f10251, %f10251;
	and.b32  	%r15511, %r18591, 1;
	setp.eq.b32 	%p3241, %r15511, 1;
	selp.f32 	%f8380, %f10251, 0f3F800000, %p3241;
	fma.rn.f32 	%f8381, %f8379, %f8380, 0f00000000;
	fma.rn.f32 	%f8382, %f8379, 0f37CBAC00, 0fBAB607ED;
	selp.f32 	%f8383, 0fB94D4153, %f8382, %p3241;
	selp.f32 	%f8384, 0f3C0885E4, 0f3D2AAABB, %p3241;
	fma.rn.f32 	%f8385, %f8383, %f8379, %f8384;
	selp.f32 	%f8386, 0fBE2AAAA8, 0fBEFFFFFF, %p3241;
	fma.rn.f32 	%f8387, %f8385, %f8379, %f8386;
	fma.rn.f32 	%f8388, %f8387, %f8381, %f8380;
	and.b32  	%r15512, %r15510, 2;
	setp.eq.s32 	%p3242, %r15512, 0;
	mov.f32 	%f8389, 0f00000000;
	sub.f32 	%f8390, %f8389, %f8388;
	selp.f32 	%f8378, %f8388, %f8390, %p3242;
	// begin inline asm
	{  cvt.rn.f16.f32 %rs4748, %f8378;}

	// end inline asm
	mov.u32 	%r18595, %r18979;
	mov.f32 	%f10252, %f10348;
	@%p3232 bra 	$L__BB0_1201;
	setp.eq.f32 	%p3243, %f93, 0f7F800000;
	@%p3243 bra 	$L__BB0_1200;
	mov.b32 	%r1966, %f91;
	shl.b32 	%r15514, %r1966, 8;
	or.b32  	%r1967, %r15514, -2147483648;
	mov.b64 	%rd9079, 0;
	mov.b32 	%r18592, 0;
	mov.u64 	%rd9077, __cudart_i2opi_f;
	mov.u64 	%rd9078, %rd9;
$L__BB0_1196:
	.pragma "nounroll";
	ld.global.nc.u32 	%r15515, [%rd9077];
	mad.wide.u32 	%rd7748, %r15515, %r1967, %rd9079;
	shr.u64 	%rd9079, %rd7748, 32;
	st.local.u32 	[%rd9078], %rd7748;
	add.s32 	%r18592, %r18592, 1;
	add.s64 	%rd9078, %rd9078, 4;
	add.s64 	%rd9077, %rd9077, 4;
	setp.ne.s32 	%p3244, %r18592, 6;
	@%p3244 bra 	$L__BB0_1196;
	shr.u32 	%r15516, %r1966, 23;
	st.local.u32 	[%rd9+24], %rd9079;
	and.b32  	%r1970, %r15516, 31;
	and.b32  	%r15517, %r15516, 224;
	add.s32 	%r15518, %r15517, -128;
	shr.u32 	%r15519, %r15518, 5;
	mul.wide.u32 	%rd7749, %r15519, 4;
	sub.s64 	%rd1063, %rd9, %rd7749;
	ld.local.u32 	%r18593, [%rd1063+24];
	ld.local.u32 	%r18594, [%rd1063+20];
	setp.eq.s32 	%p3245, %r1970, 0;
	@%p3245 bra 	$L__BB0_1199;
	shf.l.wrap.b32 	%r18593, %r18594, %r18593, %r1970;
	ld.local.u32 	%r15520, [%rd1063+16];
	shf.l.wrap.b32 	%r18594, %r15520, %r18594, %r1970;
$L__BB0_1199:
	shr.u32 	%r15521, %r18593, 30;
	shf.l.wrap.b32 	%r15522, %r18594, %r18593, 2;
	shl.b32 	%r15523, %r18594, 2;
	shr.u32 	%r15524, %r15522, 31;
	add.s32 	%r15525, %r15524, %r15521;
	neg.s32 	%r15526, %r15525;
	setp.lt.s32 	%p3246, %r1966, 0;
	selp.b32 	%r18595, %r15526, %r15525, %p3246;
	xor.b32  	%r15527, %r15522, %r1966;
	shr.s32 	%r15528, %r15522, 31;
	xor.b32  	%r15529, %r15528, %r15522;
	xor.b32  	%r15530, %r15528, %r15523;
	cvt.u64.u32 	%rd7750, %r15529;
	shl.b64 	%rd7751, %rd7750, 32;
	cvt.u64.u32 	%rd7752, %r15530;
	or.b64  	%rd7753, %rd7751, %rd7752;
	cvt.rn.f64.s64 	%fd884, %rd7753;
	mul.f64 	%fd885, %fd884, 0d3BF921FB54442D19;
	cvt.rn.f32.f64 	%f8391, %fd885;
	neg.f32 	%f8392, %f8391;
	setp.lt.s32 	%p3247, %r15527, 0;
	selp.f32 	%f10252, %f8392, %f8391, %p3247;
	bra.uni 	$L__BB0_1201;
$L__BB0_1200:
	mov.f32 	%f8393, 0f00000000;
	mul.rn.f32 	%f10252, %f91, %f8393;
	mov.b32 	%r18595, 0;
$L__BB0_1201:
	setp.ltu.f32 	%p3248, %f102, 0f47CE4780;
	mul.rn.f32 	%f8395, %f10252, %f10252;
	and.b32  	%r15532, %r18595, 1;
	setp.eq.b32 	%p3249, %r15532, 1;
	selp.f32 	%f8396, 0f3F800000, %f10252, %p3249;
	fma.rn.f32 	%f8397, %f8395, %f8396, 0f00000000;
	fma.rn.f32 	%f8398, %f8395, 0f37CBAC00, 0fBAB607ED;
	selp.f32 	%f8399, %f8398, 0fB94D4153, %p3249;
	selp.f32 	%f8400, 0f3D2AAABB, 0f3C0885E4, %p3249;
	fma.rn.f32 	%f8401, %f8399, %f8395, %f8400;
	selp.f32 	%f8402, 0fBEFFFFFF, 0fBE2AAAA8, %p3249;
	fma.rn.f32 	%f8403, %f8401, %f8395, %f8402;
	fma.rn.f32 	%f8404, %f8403, %f8397, %f8396;
	and.b32  	%r15533, %r18595, 2;
	setp.eq.s32 	%p3250, %r15533, 0;
	mov.f32 	%f8405, 0f00000000;
	sub.f32 	%f8406, %f8405, %f8404;
	selp.f32 	%f8394, %f8404, %f8406, %p3250;
	// begin inline asm
	{  cvt.rn.f16.f32 %rs4749, %f8394;}

	// end inline asm
	ld.global.u16 	%rs4757, [%rd40+2368];
	ld.global.u16 	%rs4751, [%rd41+2368];
	// begin inline asm
	{mul.f16 %rs4750,%rs4751,%rs4749;
}
	// end inline asm
	// begin inline asm
	{mul.f16 %rs4753,%rs3340,%rs4750;
}
	// end inline asm
	// begin inline asm
	{fma.rn.f16 %rs4756,%rs4757,%rs4748,%rs4753;
}
	// end inline asm
	st.shared.u16 	[%r39+2368], %rs4756;
	// begin inline asm
	{mul.f16 %rs4760,%rs4751,%rs4748;
}
	// end inline asm
	// begin inline asm
	{fma.rn.f16 %rs4763,%rs4757,%rs4749,%rs4760;
}
	// end inline asm
	st.shared.u16 	[%r39+10560], %rs4763;
	mov.u32 	%r18599, %r18987;
	mov.f32 	%f10253, %f10350;
	@%p3248 bra 	$L__BB0_1209;
	setp.eq.f32 	%p3251, %f102, 0f7F800000;
	@%p3251 bra 	$L__BB0_1208;
	mov.b32 	%r1979, %f100;
	shl.b32 	%r15535, %r1979, 8;
	or.b32  	%r1980, %r15535, -2147483648;
	mov.b64 	%rd9082, 0;
	mov.b32 	%r18596, 0;
	mov.u64 	%rd9080, __cudart_i2opi_f;
	mov.u64 	%rd9081, %rd10;
$L__BB0_1204:
	.pragma "nounroll";
	ld.global.nc.u32 	%r15536, [%rd9080];
	mad.wide.u32 	%rd7756, %r15536, %r1980, %rd9082;
	shr.u64 	%rd9082, %rd7756, 32;
	st.local.u32 	[%rd9081], %rd7756;
	add.s32 	%r18596, %r18596, 1;
	add.s64 	%rd9081, %rd9081, 4;
	add.s64 	%rd9080, %rd9080, 4;
	setp.ne.s32 	%p3252, %r18596, 6;
	@%p3252 bra 	$L__BB0_1204;
	shr.u32 	%r15537, %r1979, 23;
	st.local.u32 	[%rd10+24], %rd9082;
	and.b32  	%r1983, %r15537, 31;
	and.b32  	%r15538, %r15537, 224;
	add.s32 	%r15539, %r15538, -128;
	shr.u32 	%r15540, %r15539, 5;
	mul.wide.u32 	%rd7757, %r15540, 4;
	sub.s64 	%rd1070, %rd10, %rd7757;
	ld.local.u32 	%r18597, [%rd1070+24];
	ld.local.u32 	%r18598, [%rd1070+20];
	setp.eq.s32 	%p3253, %r1983, 0;
	@%p3253 bra 	$L__BB0_1207;
	shf.l.wrap.b32 	%r18597, %r18598, %r18597, %r1983;
	ld.local.u32 	%r15541, [%rd1070+16];
	shf.l.wrap.b32 	%r18598, %r15541, %r18598, %r1983;
$L__BB0_1207:
	shr.u32 	%r15542, %r18597, 30;
	shf.l.wrap.b32 	%r15543, %r18598, %r18597, 2;
	shl.b32 	%r15544, %r18598, 2;
	shr.u32 	%r15545, %r15543, 31;
	add.s32 	%r15546, %r15545, %r15542;
	neg.s32 	%r15547, %r15546;
	setp.lt.s32 	%p3254, %r1979, 0;
	selp.b32 	%r18599, %r15547, %r15546, %p3254;
	xor.b32  	%r15548, %r15543, %r1979;
	shr.s32 	%r15549, %r15543, 31;
	xor.b32  	%r15550, %r15549, %r15543;
	xor.b32  	%r15551, %r15549, %r15544;
	cvt.u64.u32 	%rd7758, %r15550;
	shl.b64 	%rd7759, %rd7758, 32;
	cvt.u64.u32 	%rd7760, %r15551;
	or.b64  	%rd7761, %rd7759, %rd7760;
	cvt.rn.f64.s64 	%fd886, %rd7761;
	mul.f64 	%fd887, %fd886, 0d3BF921FB54442D19;
	cvt.rn.f32.f64 	%f8407, %fd887;
	neg.f32 	%f8408, %f8407;
	setp.lt.s32 	%p3255, %r15548, 0;
	selp.f32 	%f10253, %f8408, %f8407, %p3255;
	bra.uni 	$L__BB0_1209;
$L__BB0_1208:
	mov.f32 	%f8409, 0f00000000;
	mul.rn.f32 	%f10253, %f100, %f8409;
	mov.b32 	%r18599, 0;
$L__BB0_1209:
	add.s32 	%r15553, %r18599, 1;
	mul.rn.f32 	%f8411, %f10253, %f10253;
	and.b32  	%r15554, %r18599, 1;
	setp.eq.b32 	%p3257, %r15554, 1;
	selp.f32 	%f8412, %f10253, 0f3F800000, %p3257;
	fma.rn.f32 	%f8413, %f8411, %f8412, 0f00000000;
	fma.rn.f32 	%f8414, %f8411, 0f37CBAC00, 0fBAB607ED;
	selp.f32 	%f8415, 0fB94D4153, %f8414, %p3257;
	selp.f32 	%f8416, 0f3C0885E4, 0f3D2AAABB, %p3257;
	fma.rn.f32 	%f8417, %f8415, %f8411, %f8416;
	selp.f32 	%f8418, 0fBE2AAAA8, 0fBEFFFFFF, %p3257;
	fma.rn.f32 	%f8419, %f8417, %f8411, %f8418;
	fma.rn.f32 	%f8420, %f8419, %f8413, %f8412;
	and.b32  	%r15555, %r15553, 2;
	setp.eq.s32 	%p3258, %r15555, 0;
	mov.f32 	%f8421, 0f00000000;
	sub.f32 	%f8422, %f8421, %f8420;
	selp.f32 	%f8410, %f8420, %f8422, %p3258;
	// begin inline asm
	{  cvt.rn.f16.f32 %rs4767, %f8410;}

	// end inline asm
	mov.u32 	%r18603, %r18987;
	mov.f32 	%f10254, %f10350;
	@%p3248 bra 	$L__BB0_1217;
	setp.eq.f32 	%p3259, %f102, 0f7F800000;
	@%p3259 bra 	$L__BB0_1216;
	mov.b32 	%r1992, %f100;
	shl.b32 	%r15557, %r1992, 8;
	or.b32  	%r1993, %r15557, -2147483648;
	mov.b64 	%rd9085, 0;
	mov.b32 	%r18600, 0;
	mov.u64 	%rd9083, __cudart_i2opi_f;
	mov.u64 	%rd9084, %rd9;
$L__BB0_1212:
	.pragma "nounroll";
	ld.global.nc.u32 	%r15558, [%rd9083];
	mad.wide.u32 	%rd7764, %r15558, %r1993, %rd9085;
	shr.u64 	%rd9085, %rd7764, 32;
	st.local.u32 	[%rd9084], %rd7764;
	add.s32 	%r18600, %r18600, 1;
	add.s64 	%rd9084, %rd9084, 4;
	add.s64 	%rd9083, %rd9083, 4;
	setp.ne.s32 	%p3260, %r18600, 6;
	@%p3260 bra 	$L__BB0_1212;
	shr.u32 	%r15559, %r1992, 23;
	st.local.u32 	[%rd9+24], %rd9085;
	and.b32  	%r1996, %r15559, 31;
	and.b32  	%r15560, %r15559, 224;
	add.s32 	%r15561, %r15560, -128;
	shr.u32 	%r15562, %r15561, 5;
	mul.wide.u32 	%rd7765, %r15562, 4;
	sub.s64 	%rd1077, %rd9, %rd7765;
	ld.local.u32 	%r18601, [%rd1077+24];
	ld.local.u32 	%r18602, [%rd1077+20];
	setp.eq.s32 	%p3261, %r1996, 0;
	@%p3261 bra 	$L__BB0_1215;
	shf.l.wrap.b32 	%r18601, %r18602, %r18601, %r1996;
	ld.local.u32 	%r15563, [%rd1077+16];
	shf.l.wrap.b32 	%r18602, %r15563, %r18602, %r1996;
$L__BB0_1215:
	shr.u32 	%r15564, %r18601, 30;
	shf.l.wrap.b32 	%r15565, %r18602, %r18601, 2;
	shl.b32 	%r15566, %r18602, 2;
	shr.u32 	%r15567, %r15565, 31;
	add.s32 	%r15568, %r15567, %r15564;
	neg.s32 	%r15569, %r15568;
	setp.lt.s32 	%p3262, %r1992, 0;
	selp.b32 	%r18603, %r15569, %r15568, %p3262;
	xor.b32  	%r15570, %r15565, %r1992;
	shr.s32 	%r15571, %r15565, 31;
	xor.b32  	%r15572, %r15571, %r15565;
	xor.b32  	%r15573, %r15571, %r15566;
	cvt.u64.u32 	%rd7766, %r15572;
	shl.b64 	%rd7767, %rd7766, 32;
	cvt.u64.u32 	%rd7768, %r15573;
	or.b64  	%rd7769, %rd7767, %rd7768;
	cvt.rn.f64.s64 	%fd888, %rd7769;
	mul.f64 	%fd889, %fd888, 0d3BF921FB54442D19;
	cvt.rn.f32.f64 	%f8423, %fd889;
	neg.f32 	%f8424, %f8423;
	setp.lt.s32 	%p3263, %r15570, 0;
	selp.f32 	%f10254, %f8424, %f8423, %p3263;
	bra.uni 	$L__BB0_1217;
$L__BB0_1216:
	mov.f32 	%f8425, 0f00000000;
	mul.rn.f32 	%f10254, %f100, %f8425;
	mov.b32 	%r18603, 0;
$L__BB0_1217:
	setp.ltu.f32 	%p3264, %f111, 0f47CE4780;
	mul.rn.f32 	%f8427, %f10254, %f10254;
	and.b32  	%r15575, %r18603, 1;
	setp.eq.b32 	%p3265, %r15575, 1;
	selp.f32 	%f8428, 0f3F800000, %f10254, %p3265;
	fma.rn.f32 	%f8429, %f8427, %f8428, 0f00000000;
	fma.rn.f32 	%f8430, %f8427, 0f37CBAC00, 0fBAB607ED;
	selp.f32 	%f8431, %f8430, 0fB94D4153, %p3265;
	selp.f32 	%f8432, 0f3D2AAABB, 0f3C0885E4, %p3265;
	fma.rn.f32 	%f8433, %f8431, %f8427, %f8432;
	selp.f32 	%f8434, 0fBEFFFFFF, 0fBE2AAAA8, %p3265;
	fma.rn.f32 	%f8435, %f8433, %f8427, %f8434;
	fma.rn.f32 	%f8436, %f8435, %f8429, %f8428;
	and.b32  	%r15576, %r18603, 2;
	setp.eq.s32 	%p3266, %r15576, 0;
	mov.f32 	%f8437, 0f00000000;
	sub.f32 	%f8438, %f8437, %f8436;
	selp.f32 	%f8426, %f8436, %f8438, %p3266;
	// begin inline asm
	{  cvt.rn.f16.f32 %rs4768, %f8426;}

	// end inline asm
	ld.global.u16 	%rs4776, [%rd40+2400];
	ld.global.u16 	%rs4770, [%rd41+2400];
	// begin inline asm
	{mul.f16 %rs4769,%rs4770,%rs4768;
}
	// end inline asm
	// begin inline asm
	{mul.f16 %rs4772,%rs3340,%rs4769;
}
	// end inline asm
	// begin inline asm
	{fma.rn.f16 %rs4775,%rs4776,%rs4767,%rs4772;
}
	// end inline asm
	st.shared.u16 	[%r39+2400], %rs4775;
	// begin inline asm
	{mul.f16 %rs4779,%rs4770,%rs4767;
}
	// end inline asm
	// begin inline asm
	{fma.rn.f16 %rs4782,%rs4776,%rs4768,%rs4779;
}
	// end inline asm
	st.shared.u16 	[%r39+10592], %rs4782;
	mov.u32 	%r18607, %r18995;
	mov.f32 	%f10255, %f10352;
	@%p3264 bra 	$L__BB0_1225;
	setp.eq.f32 	%p3267, %f111, 0f7F800000;
	@%p3267 bra 	$L__BB0_1224;
	mov.b32 	%r2005, %f109;
	shl.b32 	%r15578, %r2005, 8;
	or.b32  	%r2006, %r15578, -2147483648;
	mov.b64 	%rd9088, 0;
	mov.b32 	%r18604, 0;
	mov.u64 	%rd9086, __cudart_i2opi_f;
	mov.u64 	%rd9087, %rd10;
$L__BB0_1220:
	.pragma "nounroll";
	ld.global.nc.u32 	%r15579, [%rd9086];
	mad.wide.u32 	%rd7772, %r15579, %r2006, %rd9088;
	shr.u64 	%rd9088, %rd7772, 32;
	st.local.u32 	[%rd9087], %rd7772;
	add.s32 	%r18604, %r18604, 1;
	add.s64 	%rd9087, %rd9087, 4;
	add.s64 	%rd9086, %rd9086, 4;
	setp.ne.s32 	%p3268, %r18604, 6;
	@%p3268 bra 	$L__BB0_1220;
	shr.u32 	%r15580, %r2005, 23;
	st.local.u32 	[%rd10+24], %rd9088;
	and.b32  	%r2009, %r15580, 31;
	and.b32  	%r15581, %r15580, 224;
	add.s32 	%r15582, %r15581, -128;
	shr.u32 	%r15583, %r15582, 5;
	mul.wide.u32 	%rd7773, %r15583, 4;
	sub.s64 	%rd1084, %rd10, %rd7773;
	ld.local.u32 	%r18605, [%rd1084+24];
	ld.local.u32 	%r18606, [%rd1084+20];
	setp.eq.s32 	%p3269, %r2009, 0;
	@%p3269 bra 	$L__BB0_1223;
	shf.l.wrap.b32 	%r18605, %r18606, %r18605, %r2009;
	ld.local.u32 	%r15584, [%rd1084+16];
	shf.l.wrap.b32 	%r18606, %r15584, %r18606, %r2009;
$L__BB0_1223:
	shr.u32 	%r15585, %r18605, 30;
	shf.l.wrap.b32 	%r15586, %r18606, %r18605, 2;
	shl.b32 	%r15587, %r18606, 2;
	shr.u32 	%r15588, %r15586, 31;
	add.s32 	%r15589, %r15588, %r15585;
	neg.s32 	%r15590, %r15589;
	setp.lt.s32 	%p3270, %r2005, 0;
	selp.b32 	%r18607, %r15590, %r15589, %p3270;
	xor.b32  	%r15591, %r15586, %r2005;
	shr.s32 	%r15592, %r15586, 31;
	xor.b32  	%r15593, %r15592, %r15586;
	xor.b32  	%r15594, %r15592, %r15587;
	cvt.u64.u32 	%rd7774, %r15593;
	shl.b64 	%rd7775, %rd7774, 32;
	cvt.u64.u32 	%rd7776, %r15594;
	or.b64  	%rd7777, %rd7775, %rd7776;
	cvt.rn.f64.s64 	%fd890, %rd7777;
	mul.f64 	%fd891, %fd890, 0d3BF921FB54442D19;
	cvt.rn.f32.f64 	%f8439, %fd891;
	neg.f32 	%f8440, %f8439;
	setp.lt.s32 	%p3271, %r15591, 0;
	selp.f32 	%f10255, %f8440, %f8439, %p3271;
	bra.uni 	$L__BB0_1225;
$L__BB0_1224:
	mov.f32 	%f8441, 0f00000000;
	mul.rn.f32 	%f10255, %f109, %f8441;
	mov.b32 	%r18607, 0;
$L__BB0_1225:
	add.s32 	%r15596, %r18607, 1;
	mul.rn.f32 	%f8443, %f10255, %f10255;
	and.b32  	%r15597, %r18607, 1;
	setp.eq.b32 	%p3273, %r15597, 1;
	selp.f32 	%f8444, %f10255, 0f3F800000, %p3273;
	fma.rn.f32 	%f8445, %f8443, %f8444, 0f00000000;
	fma.rn.f32 	%f8446, %f8443, 0f37CBAC00, 0fBAB607ED;
	selp.f32 	%f8447, 0fB94D4153, %f8446, %p3273;
	selp.f32 	%f8448, 0f3C0885E4, 0f3D2AAABB, %p3273;
	fma.rn.f32 	%f8449, %f8447, %f8443, %f8448;
	selp.f32 	%f8450, 0fBE2AAAA8, 0fBEFFFFFF, %p3273;
	fma.rn.f32 	%f8451, %f8449, %f8443, %f8450;
	fma.rn.f32 	%f8452, %f8451, %f8445, %f8444;
	and.b32  	%r15598, %r15596, 2;
	setp.eq.s32 	%p3274, %r15598, 0;
	mov.f32 	%f8453, 0f00000000;
	sub.f32 	%f8454, %f8453, %f8452;
	selp.f32 	%f8442, %f8452, %f8454, %p3274;
	// begin inline asm
	{  cvt.rn.f16.f32 %rs4786, %f8442;}

	// end inline asm
	mov.u32 	%r18611, %r18995;
	mov.f32 	%f10256, %f10352;
	@%p3264 bra 	$L__BB0_1233;
	setp.eq.f32 	%p3275, %f111, 0f7F800000;
	@%p3275 bra 	$L__BB0_1232;
	mov.b32 	%r2018, %f109;
	shl.b32 	%r15600, %r2018, 8;
	or.b32  	%r2019, %r15600, -2147483648;
	mov.b64 	%rd9091, 0;
	mov.b32 	%r18608, 0;
	mov.u64 	%rd9089, __cudart_i2opi_f;
	mov.u64 	%rd9090, %rd9;
$L__BB0_1228:
	.pragma "nounroll";
	ld.global.nc.u32 	%r15601, [%rd9089];
	mad.wide.u32 	%rd7780, %r15601, %r2019, %rd9091;
	shr.u64 	%rd9091, %rd7780, 32;
	st.local.u32 	[%rd9090], %rd7780;
	add.s32 	%r18608, %r18608, 1;
	add.s64 	%rd9090, %rd9090, 4;
	add.s64 	%rd9089, %rd9089, 4;
	setp.ne.s32 	%p3276, %r18608, 6;
	@%p3276 bra 	$L__BB0_1228;
	shr.u32 	%r15602, %r2018, 23;
	st.local.u32 	[%rd9+24], %rd9091;
	and.b32  	%r2022, %r15602, 31;
	and.b32  	%r15603, %r15602, 224;
	add.s32 	%r15604, %r15603, -128;
	shr.u32 	%r15605, %r15604, 5;
	mul.wide.u32 	%rd7781, %r15605, 4;
	sub.s64 	%rd1091, %rd9, %rd7781;
	ld.local.u32 	%r18609, [%rd1091+24];
	ld.local.u32 	%r18610, [%rd1091+20];
	setp.eq.s32 	%p3277, %r2022, 0;
	@%p3277 bra 	$L__BB0_1231;
	shf.l.wrap.b32 	%r18609, %r18610, %r18609, %r2022;
	ld.local.u32 	%r15606, [%rd1091+16];
	shf.l.wrap.b32 	%r18610, %r15606, %r18610, %r2022;
$L__BB0_1231:
	shr.u32 	%r15607, %r18609, 30;
	shf.l.wrap.b32 	%r15608, %r18610, %r18609, 2;
	shl.b32 	%r15609, %r18610, 2;
	shr.u32 	%r15610, %r15608, 31;
	add.s32 	%r15611, %r15610, %r15607;
	neg.s32 	%r15612, %r15611;
	setp.lt.s32 	%p3278, %r2018, 0;
	selp.b32 	%r18611, %r15612, %r15611, %p3278;
	xor.b32  	%r15613, %r15608, %r2018;
	shr.s32 	%r15614, %r15608, 31;
	xor.b32  	%r15615, %r15614, %r15608;
	xor.b32  	%r15616, %r15614, %r15609;
	cvt.u64.u32 	%rd7782, %r15615;
	shl.b64 	%rd7783, %rd7782, 32;
	cvt.u64.u32 	%rd7784, %r15616;
	or.b64  	%rd7785, %rd7783, %rd7784;
	cvt.rn.f64.s64 	%fd892, %rd7785;
	mul.f64 	%fd893, %fd892, 0d3BF921FB54442D19;
	cvt.rn.f32.f64 	%f8455, %fd893;
	neg.f32 	%f8456, %f8455;
	setp.lt.s32 	%p3279, %r15613, 0;
	selp.f32 	%f10256, %f8456, %f8455, %p3279;
	bra.uni 	$L__BB0_1233;
$L__BB0_1232:
	mov.f32 	%f8457, 0f00000000;
	mul.rn.f32 	%f10256, %f109, %f8457;
	mov.b32 	%r18611, 0;
$L__BB0_1233:
	setp.ltu.f32 	%p3280, %f120, 0f47CE4780;
	mul.rn.f32 	%f8459, %f10256, %f10256;
	and.b32  	%r15618, %r18611, 1;
	setp.eq.b32 	%p3281, %r15618, 1;
	selp.f32 	%f8460, 0f3F800000, %f10256, %p3281;
	fma.rn.f32 	%f8461, %f8459, %f8460, 0f00000000;
	fma.rn.f32 	%f8462, %f8459, 0f37CBAC00, 0fBAB607ED;
	selp.f32 	%f8463, %f8462, 0fB94D4153, %p3281;
	selp.f32 	%f8464, 0f3D2AAABB, 0f3C0885E4, %p3281;
	fma.rn.f32 	%f8465, %f8463, %f8459, %f8464;
	selp.f32 	%f8466, 0fBEFFFFFF, 0fBE2AAAA8, %p3281;
	fma.rn.f32 	%f8467, %f8465, %f8459, %f8466;
	fma.rn.f32 	%f8468, %f8467, %f8461, %f8460;
	and.b32  	%r15619, %r18611, 2;
	setp.eq.s32 	%p3282, %r15619, 0;
	mov.f32 	%f8469, 0f00000000;
	sub.f32 	%f8470, %f8469, %f8468;
	selp.f32 	%f8458, %f8468, %f8470, %p3282;
	// begin inline asm
	{  cvt.rn.f16.f32 %rs4787, %f8458;}

	// end inline asm
	ld.global.u16 	%rs4795, [%rd40+2432];
	ld.global.u16 	%rs4789, [%rd41+2432];
	// begin inline asm
	{mul.f16 %rs4788,%rs4789,%rs4787;
}
	// end inline asm
	// begin inline asm
	{mul.f16 %rs4791,%rs3340,%rs4788;
}
	// end inline asm
	// begin inline asm
	{fma.rn.f16 %rs4794,%rs4795,%rs4786,%rs4791;
}
	// end inline asm
	st.shared.u16 	[%r39+2432], %rs4794;
	// begin inline asm
	{mul.f16 %rs4798,%rs4789,%rs4786;
}
	// end inline asm
	// begin inline asm
	{fma.rn.f16 %rs4801,%rs4795,%rs4787,%rs4798;
}
	// end inline asm
	st.shared.u16 	[%r39+10624], %rs4801;
	mov.u32 	%r18615, %r19003;
	mov.f32 	%f10257, %f10354;
	@%p3280 bra 	$L__BB0_1241;
	setp.eq.f32 	%p3283, %f120, 0f7F800000;
	@%p3283 bra 	$L__BB0_1240;
	mov.b32 	%r2031, %f118;
	shl.b32 	%r15621, %r2031, 8;
	or.b32  	%r2032, %r15621, -2147483648;
	mov.b64 	%rd9094, 0;
	mov.b32 	%r18612, 0;
	mov.u64 	%rd9092, __cudart_i2opi_f;
	mov.u64 	%rd9093, %rd10;
$L__BB0_1236:
	.pragma "nounroll";
	ld.global.nc.u32 	%r15622, [%rd9092];
	mad.wide.u32 	%rd7788, %r15622, %r2032, %rd9094;
	shr.u64 	%rd9094, %rd7788, 32;
	st.local.u32 	[%rd9093], %rd7788;
	add.s32 	%r18612, %r18612, 1;
	add.s64 	%rd9093, %rd9093, 4;
	add.s64 	%rd9092, %rd9092, 4;
	setp.ne.s32 	%p3284, %r18612, 6;
	@%p3284 bra 	$L__BB0_1236;
	shr.u32 	%r15623, %r2031, 23;
	st.local.u32 	[%rd10+24], %rd9094;
	and.b32  	%r2035, %r15623, 31;
	and.b32  	%r15624, %r15623, 224;
	add.s32 	%r15625, %r15624, -128;
	shr.u32 	%r15626, %r15625, 5;
	mul.wide.u32 	%rd7789, %r15626, 4;
	sub.s64 	%rd1098, %rd10, %rd7789;
	ld.local.u32 	%r18613, [%rd1098+24];
	ld.local.u32 	%r18614, [%rd1098+20];
	setp.eq.s32 	%p3285, %r2035, 0;
	@%p3285 bra 	$L__BB0_1239;
	shf.l.wrap.b32 	%r18613, %r18614, %r18613, %r2035;
	ld.local.u32 	%r15627, [%rd1098+16];
	shf.l.wrap.b32 	%r18614, %r15627, %r18614, %r2035;
$L__BB0_1239:
	shr.u32 	%r15628, %r18613, 30;
	shf.l.wrap.b32 	%r15629, %r18614, %r18613, 2;
	shl.b32 	%r15630, %r18614, 2;
	shr.u32 	%r15631, %r15629, 31;
	add.s32 	%r15632, %r15631, %r15628;
	neg.s32 	%r15633, %r15632;
	setp.lt.s32 	%p3286, %r2031, 0;
	selp.b32 	%r18615, %r15633, %r15632, %p3286;
	xor.b32  	%r15634, %r15629, %r2031;
	shr.s32 	%r15635, %r15629, 31;
	xor.b32  	%r15636, %r15635, %r15629;
	xor.b32  	%r15637, %r15635, %r15630;
	cvt.u64.u32 	%rd7790, %r15636;
	shl.b64 	%rd7791, %rd7790, 32;
	cvt.u64.u32 	%rd7792, %r15637;
	or.b64  	%rd7793, %rd7791, %rd7792;
	cvt.rn.f64.s64 	%fd894, %rd7793;
	mul.f64 	%fd895, %fd894, 0d3BF921FB54442D19;
	cvt.rn.f32.f64 	%f8471, %fd895;
	neg.f32 	%f8472, %f8471;
	setp.lt.s32 	%p3287, %r15634, 0;
	selp.f32 	%f10257, %f8472, %f8471, %p3287;
	bra.uni 	$L__BB0_1241;
$L__BB0_1240:
	mov.f32 	%f8473, 0f00000000;
	mul.rn.f32 	%f10257, %f118, %f8473;
	mov.b32 	%r18615, 0;
$L__BB0_1241:
	add.s32 	%r15639, %r18615, 1;
	mul.rn.f32 	%f8475, %f10257, %f10257;
	and.b32  	%r15640, %r18615, 1;
	setp.eq.b32 	%p3289, %r15640, 1;
	selp.f32 	%f8476, %f10257, 0f3F800000, %p3289;
	fma.rn.f32 	%f8477, %f8475, %f8476, 0f00000000;
	fma.rn.f32 	%f8478, %f8475, 0f37CBAC00, 0fBAB607ED;
	selp.f32 	%f8479, 0fB94D4153, %f8478, %p3289;
	selp.f32 	%f8480, 0f3C0885E4, 0f3D2AAABB, %p3289;
	fma.rn.f32 	%f8481, %f8479, %f8475, %f8480;
	selp.f32 	%f8482, 0fBE2AAAA8, 0fBEFFFFFF, %p3289;
	fma.rn.f32 	%f8483, %f8481, %f8475, %f8482;
	fma.rn.f32 	%f8484, %f8483, %f8477, %f8476;
	and.b32  	%r15641, %r15639, 2;
	setp.eq.s32 	%p3290, %r15641, 0;
	mov.f32 	%f8485, 0f00000000;
	sub.f32 	%f8486, %f8485, %f8484;
	selp.f32 	%f8474, %f8484, %f8486, %p3290;
	// begin inline asm
	{  cvt.rn.f16.f32 %rs4805, %f8474;}

	// end inline asm
	mov.u32 	%r18619, %r19003;
	mov.f32 	%f10258, %f10354;
	@%p3280 bra 	$L__BB0_1249;
	setp.eq.f32 	%p3291, %f120, 0f7F800000;
	@%p3291 bra 	$L__BB0_1248;
	mov.b32 	%r2044, %f118;
	shl.b32 	%r15643, %r2044, 8;
	or.b32  	%r2045, %r15643, -2147483648;
	mov.b64 	%rd9097, 0;
	mov.b32 	%r18616, 0;
	mov.u64 	%rd9095, __cudart_i2opi_f;
	mov.u64 	%rd9096, %rd9;
$L__BB0_1244:
	.pragma "nounroll";
	ld.global.nc.u32 	%r15644, [%rd9095];
	mad.wide.u32 	%rd7796, %r15644, %r2045, %rd9097;
	shr.u64 	%rd9097, %rd7796, 32;
	st.local.u32 	[%rd9096], %rd7796;
	add.s32 	%r18616, %r18616, 1;
	add.s64 	%rd9096, %rd9096, 4;
	add.s64 	%rd9095, %rd9095, 4;
	setp.ne.s32 	%p3292, %r18616, 6;
	@%p3292 bra 	$L__BB0_1244;
	shr.u32 	%r15645, %r2044, 23;
	st.local.u32 	[%rd9+24], %rd9097;
	and.b32  	%r2048, %r15645, 31;
	and.b32  	%r15646, %r15645, 224;
	add.s32 	%r15647, %r15646, -128;
	shr.u32 	%r15648, %r15647, 5;
	mul.wide.u32 	%rd7797, %r15648, 4;
	sub.s64 	%rd1105, %rd9, %rd7797;
	ld.local.u32 	%r18617, [%rd1105+24];
	ld.local.u32 	%r18618, [%rd1105+20];
	setp.eq.s32 	%p3293, %r2048, 0;
	@%p3293 bra 	$L__BB0_1247;
	shf.l.wrap.b32 	%r18617, %r18618, %r18617, %r2048;
	ld.local.u32 	%r15649, [%rd1105+16];
	shf.l.wrap.b32 	%r18618, %r15649, %r18618, %r2048;
$L__BB0_1247:
	shr.u32 	%r15650, %r18617, 30;
	shf.l.wrap.b32 	%r15651, %r18618, %r18617, 2;
	shl.b32 	%r15652, %r18618, 2;
	shr.u32 	%r15653, %r15651, 31;
	add.s32 	%r15654, %r15653, %r15650;
	neg.s32 	%r15655, %r15654;
	setp.lt.s32 	%p3294, %r2044, 0;
	selp.b32 	%r18619, %r15655, %r15654, %p3294;
	xor.b32  	%r15656, %r15651, %r2044;
	shr.s32 	%r15657, %r15651, 31;
	xor.b32  	%r15658, %r15657, %r15651;
	xor.b32  	%r15659, %r15657, %r15652;
	cvt.u64.u32 	%rd7798, %r15658;
	shl.b64 	%rd7799, %rd7798, 32;
	cvt.u64.u32 	%rd7800, %r15659;
	or.b64  	%rd7801, %rd7799, %rd7800;
	cvt.rn.f64.s64 	%fd896, %rd7801;
	mul.f64 	%fd897, %fd896, 0d3BF921FB54442D19;
	cvt.rn.f32.f64 	%f8487, %fd897;
	neg.f32 	%f8488, %f8487;
	setp.lt.s32 	%p3295, %r15656, 0;
	selp.f32 	%f10258, %f8488, %f8487, %p3295;
	bra.uni 	$L__BB0_1249;
$L__BB0_1248:
	mov.f32 	%f8489, 0f00000000;
	mul.rn.f32 	%f10258, %f118, %f8489;
	mov.b32 	%r18619, 0;
$L__BB0_1249:
	setp.ltu.f32 	%p3296, %f129, 0f47CE4780;
	mul.rn.f32 	%f8491, %f10258, %f10258;
	and.b32  	%r15661, %r18619, 1;
	setp.eq.b32 	%p3297, %r15661, 1;
	selp.f32 	%f8492, 0f3F800000, %f10258, %p3297;
	fma.rn.f32 	%f8493, %f8491, %f8492, 0f00000000;
	fma.rn.f32 	%f8494, %f8491, 0f37CBAC00, 0fBAB607ED;
	selp.f32 	%f8495, %f8494, 0fB94D4153, %p3297;
	selp.f32 	%f8496, 0f3D2AAABB, 0f3C0885E4, %p3297;
	fma.rn.f32 	%f8497, %f8495, %f8491, %f8496;
	selp.f32 	%f8498, 0fBEFFFFFF, 0fBE2AAAA8, %p3297;
	fma.rn.f32 	%f8499, %f8497, %f8491, %f8498;
	fma.rn.f32 	%f8500, %f8499, %f8493, %f8492;
	and.b32  	%r15662, %r18619, 2;
	setp.eq.s32 	%p3298, %r15662, 0;
	mov.f32 	%f8501, 0f00000000;
	sub.f32 	%f8502, %f8501, %f8500;
	selp.f32 	%f8490, %f8500, %f8502, %p3298;
	// begin inline asm
	{  cvt.rn.f16.f32 %rs4806, %f8490;}

	// end inline asm
	ld.global.u16 	%rs4814, [%rd40+2464];
	ld.global.u16 	%rs4808, [%rd41+2464];
	// begin inline asm
	{mul.f16 %rs4807,%rs4808,%rs4806;
}
	// end inline asm
	// begin inline asm
	{mul.f16 %rs4810,%rs3340,%rs4807;
}
	// end inline asm
	// begin inline asm
	{fma.rn.f16 %rs4813,%rs4814,%rs4805,%rs4810;
}
	// end inline asm
	st.shared.u16 	[%r39+2464], %rs4813;
	// begin inline asm
	{mul.f16 %rs4817,%rs4808,%rs4805;
}
	// end inline asm
	// begin inline asm
	{fma.rn.f16 %rs4820,%rs4814,%rs4806,%rs4817;
}
	// end inline asm
	st.shared.u16 	[%r39+10656], %rs4820;
	mov.u32 	%r18623, %r19011;
	mov.f32 	%f10259, %f10356;
	@%p3296 bra 	$L__BB0_1257;
	setp.eq.f32 	%p3299, %f129, 0f7F800000;
	@%p3299 bra 	$L__BB0_1256;
	mov.b32 	%r2057, %f127;
	shl.b32 	%r15664, %r2057, 8;
	or.b32  	%r2058, %r15664, -2147483648;
	mov.b64 	%rd9100, 0;
	mov.b32 	%r18620, 0;
	mov.u64 	%rd9098, __cudart_i2opi_f;
	mov.u64 	%rd9099, %rd10;
$L__BB0_1252:
	.pragma "nounroll";
	ld.global.nc.u32 	%r15665, [%rd9098];
	mad.wide.u32 	%rd7804, %r15665, %r2058, %rd9100;
	shr.u64 	%rd9100, %rd7804, 32;
	st.local.u32 	[%rd9099], %rd7804;
	add.s32 	%r18620, %r18620, 1;
	add.s64 	%rd9099, %rd9099, 4;
	add.s64 	%rd9098, %rd9098, 4;
	setp.ne.s32 	%p3300, %r18620, 6;
	@%p3300 bra 	$L__BB0_1252;
	shr.u32 	%r15666, %r2057, 23;
	st.local.u32 	[%rd10+24], %rd9100;
	and.b32  	%r2061, %r15666, 31;
	and.b32  	%r15667, %r15666, 224;
	add.s32 	%r15668, %r15667, -128;
	shr.u32 	%r15669, %r15668, 5;
	mul.wide.u32 	%rd7805, %r15669, 4;
	sub.s64 	%rd1112, %rd10, %rd7805;
	ld.local.u32 	%r18621, [%rd1112+24];
	ld.local.u32 	%r18622, [%rd1112+20];
	setp.eq.s32 	%p3301, %r2061, 0;
	@%p3301 bra 	$L__BB0_1255;
	shf.l.wrap.b32 	%r18621, %r18622, %r18621, %r2061;
	ld.local.u32 	%r15670, [%rd1112+16];
	shf.l.wrap.b32 	%r18622, %r15670, %r18622, %r2061;
$L__BB0_1255:
	shr.u32 	%r15671, %r18621, 30;
	shf.l.wrap.b32 	%r15672, %r18622, %r18621, 2;
	shl.b32 	%r15673, %r18622, 2;
	shr.u32 	%r15674, %r15672, 31;
	add.s32 	%r15675, %r15674, %r15671;
	neg.s32 	%r15676, %r15675;
	setp.lt.s32 	%p3302, %r2057, 0;
	selp.b32 	%r18623, %r15676, %r15675, %p3302;
	xor.b32  	%r15677, %r15672, %r2057;
	shr.s32 	%r15678, %r15672, 31;
	xor.b32  	%r15679, %r15678, %r15672;
	xor.b32  	%r15680, %r15678, %r15673;
	cvt.u64.u32 	%rd7806, %r15679;
	shl.b64 	%rd7807, %rd7806, 32;
	cvt.u64.u32 	%rd7808, %r15680;
	or.b64  	%rd7809, %rd7807, %rd7808;
	cvt.rn.f64.s64 	%fd898, %rd7809;
	mul.f64 	%fd899, %fd898, 0d3BF921FB54442D19;
	cvt.rn.f32.f64 	%f8503, %fd899;
	neg.f32 	%f8504, %f8503;
	setp.lt.s32 	%p3303, %r15677, 0;
	selp.f32 	%f10259, %f8504, %f8503, %p3303;
	bra.uni 	$L__BB0_1257;
$L__BB0_1256:
	mov.f32 	%f8505, 0f00000000;
	mul.rn.f32 	%f10259, %f127, %f8505;
	mov.b32 	%r18623, 0;
$L__BB0_1257:
	add.s32 	%r15682, %r18623, 1;
	mul.rn.f32 	%f8507, %f10259, %f10259;
	and.b32  	%r15683, %r18623, 1;
	setp.eq.b32 	%p3305, %r15683, 1;
	selp.f32 	%f8508, %f10259, 0f3F800000, %p3305;
	fma.rn.f32 	%f8509, %f8507, %f8508, 0f00000000;
	fma.rn.f32 	%f8510, %f8507, 0f37CBAC00, 0fBAB607ED;
	selp.f32 	%f8511, 0fB94D4153, %f8510, %p3305;
	selp.f32 	%f8512, 0f3C0885E4, 0f3D2AAABB, %p3305;
	fma.rn.f32 	%f8513, %f8511, %f8507, %f8512;
	selp.f32 	%f8514, 0fBE2AAAA8, 0fBEFFFFFF, %p3305;
	fma.rn.f32 	%f8515, %f8513, %f8507, %f8514;
	fma.rn.f32 	%f8516, %f8515, %f8509, %f8508;
	and.b32  	%r15684, %r15682, 2;
	setp.eq.s32 	%p3306, %r15684, 0;
	mov.f32 	%f8517, 0f00000000;
	sub.f32 	%f8518, %f8517, %f8516;
	selp.f32 	%f8506, %f8516, %f8518, %p3306;
	// begin inline asm
	{  cvt.rn.f16.f32 %rs4824, %f8506;}

	// end inline asm
	mov.u32 	%r18627, %r19011;
	mov.f32 	%f10260, %f10356;
	@%p3296 bra 	$L__BB0_1265;
	setp.eq.f32 	%p3307, %f129, 0f7F800000;
	@%p3307 bra 	$L__BB0_1264;
	mov.b32 	%r2070, %f127;
	shl.b32 	%r15686, %r2070, 8;
	or.b32  	%r2071, %r15686, -2147483648;
	mov.b64 	%rd9103, 0;
	mov.b32 	%r18624, 0;
	mov.u64 	%rd9101, __cudart_i2opi_f;
	mov.u64 	%rd9102, %rd9;
$L__BB0_1260:
	.pragma "nounroll";
	ld.global.nc.u32 	%r15687, [%rd9101];
	mad.wide.u32 	%rd7812, %r15687, %r2071, %rd9103;
	shr.u64 	%rd9103, %rd7812, 32;
	st.local.u32 	[%rd9102], %rd7812;
	add.s32 	%r18624, %r18624, 1;
	add.s64 	%rd9102, %rd9102, 4;
	add.s64 	%rd9101, %rd9101, 4;
	setp.ne.s32 	%p3308, %r18624, 6;
	@%p3308 bra 	$L__BB0_1260;
	shr.u32 	%r15688, %r2070, 23;
	st.local.u32 	[%rd9+24], %rd9103;
	and.b32  	%r2074, %r15688, 31;
	and.b32  	%r15689, %r15688, 224;
	add.s32 	%r15690, %r15689, -128;
	shr.u32 	%r15691, %r15690, 5;
	mul.wide.u32 	%rd7813, %r15691, 4;
	sub.s64 	%rd1119, %rd9, %rd7813;
	ld.local.u32 	%r18625, [%rd1119+24];
	ld.local.u32 	%r18626, [%rd1119+20];
	setp.eq.s32 	%p3309, %r2074, 0;
	@%p3309 bra 	$L__BB0_1263;
	shf.l.wrap.b32 	%r18625, %r18626, %r18625, %r2074;
	ld.local.u32 	%r15692, [%rd1119+16];
	shf.l.wrap.b32 	%r18626, %r15692, %r18626, %r2074;
$L__BB0_1263:
	shr.u32 	%r15693, %r18625, 30;
	shf.l.wrap.b32 	%r15694, %r18626, %r18625, 2;
	shl.b32 	%r15695, %r18626, 2;
	shr.u32 	%r15696, %r15694, 31;
	add.s32 	%r15697, %r15696, %r15693;
	neg.s32 	%r15698, %r15697;
	setp.lt.s32 	%p3310, %r2070, 0;
	selp.b32 	%r18627, %r15698, %r15697, %p3310;
	xor.b32  	%r15699, %r15694, %r2070;
	shr.s32 	%r15700, %r15694, 31;
	xor.b32  	%r15701, %r15700, %r15694;
	xor.b32  	%r15702, %r15700, %r15695;
	cvt.u64.u32 	%rd7814, %r15701;
	shl.b64 	%rd7815, %rd7814, 32;
	cvt.u64.u32 	%rd7816, %r15702;
	or.b64  	%rd7817, %rd7815, %rd7816;
	cvt.rn.f64.s64 	%fd900, %rd7817;
	mul.f64 	%fd901, %fd900, 0d3BF921FB54442D19;
	cvt.rn.f32.f64 	%f8519, %fd901;
	neg.f32 	%f8520, %f8519;
	setp.lt.s32 	%p3311, %r15699, 0;
	selp.f32 	%f10260, %f8520, %f8519, %p3311;
	bra.uni 	$L__BB0_1265;
$L__BB0_1264:
	mov.f32 	%f8521, 0f00000000;
	mul.rn.f32 	%f10260, %f127, %f8521;
	mov.b32 	%r18627, 0;
$L__BB0_1265:
	setp.ltu.f32 	%p3312, %f138, 0f47CE4780;
	mul.rn.f32 	%f8523, %f10260, %f10260;
	and.b32  	%r15704, %r18627, 1;
	setp.eq.b32 	%p3313, %r15704, 1;
	selp.f32 	%f8524, 0f3F800000, %f10260, %p3313;
	fma.rn.f32 	%f8525, %f8523, %f8524, 0f00000000;
	fma.rn.f32 	%f8526, %f8523, 0f37CBAC00, 0fBAB607ED;
	selp.f32 	%f8527, %f8526, 0fB94D4153, %p3313;
	selp.f32 	%f8528, 0f3D2AAABB, 0f3C0885E4, %p3313;
	fma.rn.f32 	%f8529, %f8527, %f8523, %f8528;
	selp.f32 	%f8530, 0fBEFFFFFF, 0fBE2AAAA8, %p3313;
	fma.rn.f32 	%f8531, %f8529, %f8523, %f8530;
	fma.rn.f32 	%f8532, %f8531, %f8525, %f8524;
	and.b32  	%r15705, %r18627, 2;
	setp.eq.s32 	%p3314, %r15705, 0;
	mov.f32 	%f8533, 0f00000000;
	sub.f32 	%f8534, %f8533, %f8532;
	selp.f32 	%f8522, %f8532, %f8534, %p3314;
	// begin inline asm
	{  cvt.rn.f16.f32 %rs4825, %f8522;}

	// end inline asm
	ld.global.u16 	%rs4833, [%rd40+2496];
	ld.global.u16 	%rs4827, [%rd41+2496];
	// begin inline asm
	{mul.f16 %rs4826,%rs4827,%rs4825;
}
	// end inline asm
	// begin inline asm
	{mul.f16 %rs4829,%rs3340,%rs4826;
}
	// end inline asm
	// begin inline asm
	{fma.rn.f16 %rs4832,%rs4833,%rs4824,%rs4829;
}
	// end inline asm
	st.shared.u16 	[%r39+2496], %rs4832;
	// begin inline asm
	{mul.f16 %rs4836,%rs4827,%rs4824;
}
	// end inline asm
	// begin inline asm
	{fma.rn.f16 %rs4839,%rs4833,%rs4825,%rs4836;
}
	// end inline asm
	st.shared.u16 	[%r39+10688], %rs4839;
	mov.u32 	%r18631, %r19019;
	mov.f32 	%f10261, %f10358;
	@%p3312 bra 	$L__BB0_1273;
	setp.eq.f32 	%p3315, %f138, 0f7F800000;
	@%p3315 bra 	$L__BB0_1272;
	mov.b32 	%r2083, %f136;
	shl.b32 	%r15707, %r2083, 8;
	or.b32  	%r2084, %r15707, -2147483648;
	mov.b64 	%rd9106, 0;
	mov.b32 	%r18628, 0;
	mov.u64 	%rd9104, __cudart_i2opi_f;
	mov.u64 	%rd9105, %rd10;
$L__BB0_1268:
	.pragma "nounroll";
	ld.global.nc.u32 	%r15708, [%rd9104];
	mad.wide.u32 	%rd7820, %r15708, %r2084, %rd9106;
	shr.u64 	%rd9106, %rd7820, 32;
	st.local.u32 	[%rd9105], %rd7820;
	add.s32 	%r18628, %r18628, 1;
	add.s64 	%rd9105, %rd9105, 4;
	add.s64 	%rd9104, %rd9104, 4;
	setp.ne.s32 	%p3316, %r18628, 6;
	@%p3316 bra 	$L__BB0_1268;
	shr.u32 	%r15709, %r2083, 23;
	st.local.u32 	[%rd10+24], %rd9106;
	and.b32  	%r2087, %r15709, 31;
	and.b32  	%r15710, %r15709, 224;
	add.s32 	%r15711, %r15710, -128;
	shr.u32 	%r15712, %r15711, 5;
	mul.wide.u32 	%rd7821, %r15712, 4;
	sub.s64 	%rd1126, %rd10, %rd7821;
	ld.local.u32 	%r18629, [%rd1126+24];
	ld.local.u32 	%r18630, [%rd1126+20];
	setp.eq.s32 	%p3317, %r2087, 0;
	@%p3317 bra 	$L__BB0_1271;
	shf.l.wrap.b32 	%r18629, %r18630, %r18629, %r2087;
	ld.local.u32 	%r15713, [%rd1126+16];
	shf.l.wrap.b32 	%r18630, %r15713, %r18630, %r2087;
$L__BB0_1271:
	shr.u32 	%r15714, %r18629, 30;
	shf.l.wrap.b32 	%r15715, %r18630, %r18629, 2;
	shl.b32 	%r15716, %r18630, 2;
	shr.u32 	%r15717, %r15715, 31;
	add.s32 	%r15718, %r15717, %r15714;
	neg.s32 	%r15719, %r15718;
	setp.lt.s32 	%p3318, %r2083, 0;
	selp.b32 	%r18631, %r15719, %r15718, %p3318;
	xor.b32  	%r15720, %r15715, %r2083;
	shr.s32 	%r15721, %r15715, 31;
	xor.b32  	%r15722, %r15721, %r15715;
	xor.b32  	%r15723, %r15721, %r15716;
	cvt.u64.u32 	%rd7822, %r15722;
	shl.b64 	%rd7823, %rd7822, 32;
	cvt.u64.u32 	%rd7824, %r15723;
	or.b64  	%rd7825, %rd7823, %rd7824;
	cvt.rn.f64.s64 	%fd902, %rd7825;
	mul.f64 	%fd903, %fd902, 0d3BF921FB54442D19;
	cvt.rn.f32.f64 	%f8535, %fd903;
	neg.f32 	%f8536, %f8535;
	setp.lt.s32 	%p3319, %r15720, 0;
	selp.f32 	%f10261, %f8536, %f8535, %p3319;
	bra.uni 	$L__BB0_1273;
$L__BB0_1272:
	mov.f32 	%f8537, 0f00000000;
	mul.rn.f32 	%f10261, %f136, %f8537;
	mov.b32 	%r18631, 0;
$L__BB0_1273:
	add.s32 	%r15725, %r18631, 1;
	mul.rn.f32 	%f8539, %f10261, %f10261;
	and.b32  	%r15726, %r18631, 1;
	setp.eq.b32 	%p3321, %r15726, 1;
	selp.f32 	%f8540, %f10261, 0f3F800000, %p3321;
	fma.rn.f32 	%f8541, %f8539, %f8540, 0f00000000;
	fma.rn.f32 	%f8542, %f8539, 0f37CBAC00, 0fBAB607ED;
	selp.f32 	%f8543, 0fB94D4153, %f8542, %p3321;
	selp.f32 	%f8544, 0f3C0885E4, 0f3D2AAABB, %p3321;
	fma.rn.f32 	%f8545, %f8543, %f8539, %f8544;
	selp.f32 	%f8546, 0fBE2AAAA8, 0fBEFFFFFF, %p3321;
	fma.rn.f32 	%f8547, %f8545, %f8539, %f8546;
	fma.rn.f32 	%f8548, %f8547, %f8541, %f8540;
	and.b32  	%r15727, %r15725, 2;
	setp.eq.s32 	%p3322, %r15727, 0;
	mov.f32 	%f8549, 0f00000000;
	sub.f32 	%f8550, %f8549, %f8548;
	selp.f32 	%f8538, %f8548, %f8550, %p3322;
	// begin inline asm
	{  cvt.rn.f16.f32 %rs4843, %f8538;}

	// end inline asm
	mov.u32 	%r18635, %r19019;
	mov.f32 	%f10262, %f10358;
	@%p3312 bra 	$L__BB0_1281;
	setp.eq.f32 	%p3323, %f138, 0f7F800000;
	@%p3323 bra 	$L__BB0_1280;
	mov.b32 	%r2096, %f136;
	shl.b32 	%r15729, %r2096, 8;
	or.b32  	%r2097, %r15729, -2147483648;
	mov.b64 	%rd9109, 0;
	mov.b32 	%r18632, 0;
	mov.u64 	%rd9107, __cudart_i2opi_f;
	mov.u64 	%rd9108, %rd9;
$L__BB0_1276:
	.pragma "nounroll";
	ld.global.nc.u32 	%r15730, [%rd9107];
	mad.wide.u32 	%rd7828, %r15730, %r2097, %rd9109;
	shr.u64 	%rd9109, %rd7828, 32;
	st.local.u32 	[%rd9108], %rd7828;
	add.s32 	%r18632, %r18632, 1;
	add.s64 	%rd9108, %rd9108, 4;
	add.s64 	%rd9107, %rd9107, 4;
	setp.ne.s32 	%p3324, %r18632, 6;
	@%p3324 bra 	$L__BB0_1276;
	shr.u32 	%r15731, %r2096, 23;
	st.local.u32 	[%rd9+24], %rd9109;
	and.b32  	%r2100, %r15731, 31;
	and.b32  	%r15732, %r15731, 224;
	add.s32 	%r15733, %r15732, -128;
	shr.u32 	%r15734, %r15733, 5;
	mul.wide.u32 	%rd7829, %r15734, 4;
	sub.s64 	%rd1133, %rd9, %rd7829;
	ld.local.u32 	%r18633, [%rd1133+24];
	ld.local.u32 	%r18634, [%rd1133+20];
	setp.eq.s32 	%p3325, %r2100, 0;
	@%p3325 bra 	$L__BB0_1279;
	shf.l.wrap.b32 	%r18633, %r18634, %r18633, %r2100;
	ld.local.u32 	%r15735, [%rd1133+16];
	shf.l.wrap.b32 	%r18634, %r15735, %r18634, %r2100;
$L__BB0_1279:
	shr.u32 	%r15736, %r18633, 30;
	shf.l.wrap.b32 	%r15737, %r18634, %r18633, 2;
	shl.b32 	%r15738, %r18634, 2;
	shr.u32 	%r15739, %r15737, 31;
	add.s32 	%r15740, %r15739, %r15736;
	neg.s32 	%r15741, %r15740;
	setp.lt.s32 	%p3326, %r2096, 0;
	selp.b32 	%r18635, %r15741, %r15740, %p3326;
	xor.b32  	%r15742, %r15737, %r2096;
	shr.s32 	%r15743, %r15737, 31;
	xor.b32  	%r15744, %r15743, %r15737;
	xor.b32  	%r15745, %r15743, %r15738;
	cvt.u64.u32 	%rd7830, %r15744;
	shl.b64 	%rd7831, %rd7830, 32;
	cvt.u64.u32 	%rd7832, %r15745;
	or.b64  	%rd7833, %rd7831, %rd7832;
	cvt.rn.f64.s64 	%fd904, %rd7833;
	mul.f64 	%fd905, %fd904, 0d3BF921FB54442D19;
	cvt.rn.f32.f64 	%f8551, %fd905;
	neg.f32 	%f8552, %f8551;
	setp.lt.s32 	%p3327, %r15742, 0;
	selp.f32 	%f10262, %f8552, %f8551, %p3327;
	bra.uni 	$L__BB0_1281;
$L__BB0_1280:
	mov.f32 	%f8553, 0f00000000;
	mul.rn.f32 	%f10262, %f136, %f8553;
	mov.b32 	%r18635, 0;
$L__BB0_1281:
	setp.ltu.f32 	%p3328, %f3, 0f47CE4780;
	mul.rn.f32 	%f8555, %f10262, %f10262;
	and.b32  	%r15747, %r18635, 1;
	setp.eq.b32 	%p3329, %r15747, 1;
	selp.f32 	%f8556, 0f3F800000, %f10262, %p3329;
	fma.rn.f32 	%f8557, %f8555, %f8556, 0f00000000;
	fma.rn.f32 	%f8558, %f8555, 0f37CBAC00, 0fBAB607ED;
	selp.f32 	%f8559, %f8558, 0fB94D4153, %p3329;
	selp.f32 	%f8560, 0f3D2AAABB, 0f3C0885E4, %p3329;
	fma.rn.f32 	%f8561, %f8559, %f8555, %f8560;
	selp.f32 	%f8562, 0fBEFFFFFF, 0fBE2AAAA8, %p3329;
	fma.rn.f32 	%f8563, %f8561, %f8555, %f8562;
	fma.rn.f32 	%f8564, %f8563, %f8557, %f8556;
	and.b32  	%r15748, %r18635, 2;
	setp.eq.s32 	%p3330, %r15748, 0;
	mov.f32 	%f8565, 0f00000000;
	sub.f32 	%f8566, %f8565, %f8564;
	selp.f32 	%f8554, %f8564, %f8566, %p3330;
	// begin inline asm
	{  cvt.rn.f16.f32 %rs4844, %f8554;}

	// end inline asm
	ld.global.u16 	%rs4852, [%rd40+2528];
	ld.global.u16 	%rs4846, [%rd41+2528];
	// begin inline asm
	{mul.f16 %rs4845,%rs4846,%rs4844;
}
	// end inline asm
	// begin inline asm
	{mul.f16 %rs4848,%rs3340,%rs4845;
}
	// end inline asm
	// begin inline asm
	{fma.rn.f16 %rs4851,%rs4852,%rs4843,%rs4848;
}
	// end inline asm
	st.shared.u16 	[%r39+2528], %rs4851;
	// begin inline asm
	{mul.f16 %rs4855,%rs4846,%rs4843;
}
	// end inline asm
	// begin inline asm
	{fma.rn.f16 %rs4858,%rs4852,%rs4844,%rs4855;
}
	// end inline asm
	st.shared.u16 	[%r39+10720], %rs4858;
	mov.u32 	%r18639, %r18899;
	mov.f32 	%f10263, %f10328;
	@%p3328 bra 	$L__BB0_1289;
	setp.eq.f32 	%p3331, %f3, 0f7F800000;
	@%p3331 bra 	$L__BB0_1288;
	mov.b32 	%r2109, %f1;
	shl.b32 	%r15750, %r2109, 8;
	or.b32  	%r2110, %r15750, -2147483648;
	mov.b64 	%rd9112, 0;
	mov.b32 	%r18636, 0;
	mov.u64 	%rd9110, __cudart_i2opi_f;
	mov.u64 	%rd9111, %rd10;
$L__BB0_1284:
	.pragma "nounroll";
	ld.global.nc.u32 	%r15751, [%rd9110];
	mad.wide.u32 	%rd7836, %r15751, %r2110, %rd9112;
	shr.u64 	%rd9112, %rd7836, 32;
	st.local.u32 	[%rd9111], %rd7836;
	add.s32 	%r18636, %r18636, 1;
	add.s64 	%rd9111, %rd9111, 4;
	add.s64 	%rd9110, %rd9110, 4;
	setp.ne.s32 	%p3332, %r18636, 6;
	@%p3332 bra 	$L__BB0_1284;
	shr.u32 	%r15752, %r2109, 23;
	st.local.u32 	[%rd10+24], %rd9112;
	and.b32  	%r2113, %r15752, 31;
	and.b32  	%r15753, %r15752, 224;
	add.s32 	%r15754, %r15753, -128;
	shr.u32 	%r15755, %r15754, 5;
	mul.wide.u32 	%rd7837, %r15755, 4;
	sub.s64 	%rd1140, %rd10, %rd7837;
	ld.local.u32 	%r18637, [%rd1140+24];
	ld.local.u32 	%r18638, [%rd1140+20];
	setp.eq.s32 	%p3333, %r2113, 0;
	@%p3333 bra 	$L__BB0_1287;
	shf.l.wrap.b32 	%r18637, %r18638, %r18637, %r2113;
	ld.local.u32 	%r15756, [%rd1140+16];
	shf.l.wrap.b32 	%r18638, %r15756, %r18638, %r2113;
$L__BB0_1287:
	shr.u32 	%r15757, %r18637, 30;
	shf.l.wrap.b32 	%r15758, %r18638, %r18637, 2;
	shl.b32 	%r15759, %r18638, 2;
	shr.u32 	%r15760, %r15758, 31;
	add.s32 	%r15761, %r15760, %r15757;
	neg.s32 	%r15762, %r15761;
	setp.lt.s32 	%p3334, %r2109, 0;
	selp.b32 	%r18639, %r15762, %r15761, %p3334;
	xor.b32  	%r15763, %r15758, %r2109;
	shr.s32 	%r15764, %r15758, 31;
	xor.b32  	%r15765, %r15764, %r15758;
	xor.b32  	%r15766, %r15764, %r15759;
	cvt.u64.u32 	%rd7838, %r15765;
	shl.b64 	%rd7839, %rd7838, 32;
	cvt.u64.u32 	%rd7840, %r15766;
	or.b64  	%rd7841, %rd7839, %rd7840;
	cvt.rn.f64.s64 	%fd906, %rd7841;
	mul.f64 	%fd907, %fd906, 0d3BF921FB54442D19;
	cvt.rn.f32.f64 	%f8567, %fd907;
	neg.f32 	%f8568, %f8567;
	setp.lt.s32 	%p3335, %r15763, 0;
	selp.f32 	%f10263, %f8568, %f8567, %p3335;
	bra.uni 	$L__BB0_1289;
$L__BB0_1288:
	mov.f32 	%f8569, 0f00000000;
	mul.rn.f32 	%f10263, %f1, %f8569;
	mov.b32 	%r18639, 0;
$L__BB0_1289:
	add.s32 	%r15768, %r18639, 1;
	mul.rn.f32 	%f8571, %f10263, %f10263;
	and.b32  	%r15769, %r18639, 1;
	setp.eq.b32 	%p3337, %r15769, 1;
	selp.f32 	%f8572, %f10263, 0f3F800000, %p3337;
	fma.rn.f32 	%f8573, %f8571, %f8572, 0f00000000;
	fma.rn.f32 	%f8574, %f8571, 0f37CBAC00, 0fBAB607ED;
	selp.f32 	%f8575, 0fB94D4153, %f8574, %p3337;
	selp.f32 	%f8576, 0f3C0885E4, 0f3D2AAABB, %p3337;
	fma.rn.f32 	%f8577, %f8575, %f8571, %f8576;
	selp.f32 	%f8578, 0fBE2AAAA8, 0fBEFFFFFF, %p3337;
	fma.rn.f32 	%f8579, %f8577, %f8571, %f8578;
	fma.rn.f32 	%f8580, %f8579, %f8573, %f8572;
	and.b32  	%r15770, %r15768, 2;
	setp.eq.s32 	%p3338, %r15770, 0;
	mov.f32 	%f8581, 0f00000000;
	sub.f32 	%f8582, %f8581, %f8580;
	selp.f32 	%f8570, %f8580, %f8582, %p3338;
	// begin inline asm
	{  cvt.rn.f16.f32 %rs4862, %f8570;}

	// end inline asm
	mov.u32 	%r18643, %r18899;
	mov.f32 	%f10264, %f10328;
	@%p3328 bra 	$L__BB0_1297;
	setp.eq.f32 	%p3339, %f3, 0f7F800000;
	@%p3339 bra 	$L__BB0_1296;
	mov.b32 	%r2122, %f1;
	shl.b32 	%r15772, %r2122, 8;
	or.b32  	%r2123, %r15772, -2147483648;
	mov.b64 	%rd9115, 0;
	mov.b32 	%r18640, 0;
	mov.u64 	%rd9113, __cudart_i2opi_f;
	mov.u64 	%rd9114, %rd9;
$L__BB0_1292:
	.pragma "nounroll";
	ld.global.nc.u32 	%r15773, [%rd9113];
	mad.wide.u32 	%rd7844, %r15773, %r2123, %rd9115;
	shr.u64 	%rd9115, %rd7844, 32;
	st.local.u32 	[%rd9114], %rd7844;
	add.s32 	%r18640, %r18640, 1;
	add.s64 	%rd9114, %rd9114, 4;
	add.s64 	%rd9113, %rd9113, 4;
	setp.ne.s32 	%p3340, %r18640, 6;
	@%p3340 bra 	$L__BB0_1292;
	shr.u32 	%r15774, %r2122, 23;
	st.local.u32 	[%rd9+24], %rd9115;
	and.b32  	%r2126, %r15774, 31;
	and.b32  	%r15775, %r15774, 224;
	add.s32 	%r15776, %r15775, -128;
	shr.u32 	%r15777, %r15776, 5;
	mul.wide.u32 	%rd7845, %r15777, 4;
	sub.s64 	%rd1147, %rd9, %rd7845;
	ld.local.u32 	%r18641, [%rd1147+24];
	ld.local.u32 	%r18642, [%rd1147+20];
	setp.eq.s32 	%p3341, %r2126, 0;
	@%p3341 bra 	$L__BB0_1295;
	shf.l.wrap.b32 	%r18641, %r18642, %r18641, %r2126;
	ld.local.u32 	%r15778, [%rd1147+16];
	shf.l.wrap.b32 	%r18642, %r15778, %r18642, %r2126;
$L__BB0_1295:
	shr.u32 	%r15779, %r18641, 30;
	shf.l.wrap.b32 	%r15780, %r18642, %r18641, 2;
	shl.b32 	%r15781, %r18642, 2;
	shr.u32 	%r15782, %r15780, 31;
	add.s32 	%r15783, %r15782, %r15779;
	neg.s32 	%r15784, %r15783;
	setp.lt.s32 	%p3342, %r2122, 0;
	selp.b32 	%r18643, %r15784, %r15783, %p3342;
	xor.b32  	%r15785, %r15780, %r2122;
	shr.s32 	%r15786, %r15780, 31;
	xor.b32  	%r15787, %r15786, %r15780;
	xor.b32  	%r15788, %r15786, %r15781;
	cvt.u64.u32 	%rd7846, %r15787;
	shl.b64 	%rd7847, %rd7846, 32;
	cvt.u64.u32 	%rd7848, %r15788;
	or.b64  	%rd7849, %rd7847, %rd7848;
	cvt.rn.f64.s64 	%fd908, %rd7849;
	mul.f64 	%fd909, %fd908, 0d3BF921FB54442D19;
	cvt.rn.f32.f64 	%f8583, %fd909;
	neg.f32 	%f8584, %f8583;
	setp.lt.s32 	%p3343, %r15785, 0;
	selp.f32 	%f10264, %f8584, %f8583, %p3343;
	bra.uni 	$L__BB0_1297;
$L__BB0_1296:
	mov.f32 	%f8585, 0f00000000;
	mul.rn.f32 	%f10264, %f1, %f8585;
	mov.b32 	%r18643, 0;
$L__BB0_1297:
	mul.rn.f32 	%f8587, %f10264, %f10264;
	and.b32  	%r15790, %r18643, 1;
	setp.eq.b32 	%p3345, %r15790, 1;
	selp.f32 	%f8588, 0f3F800000, %f10264, %p3345;
	fma.rn.f32 	%f8589, %f8587, %f8588, 0f00000000;
	fma.rn.f32 	%f8590, %f8587, 0f37CBAC00, 0fBAB607ED;
	selp.f32 	%f8591, %f8590, 0fB94D4153, %p3345;
	selp.f32 	%f8592, 0f3D2AAABB, 0f3C0885E4, %p3345;
	fma.rn.f32 	%f8593, %f8591, %f8587, %f8592;
	selp.f32 	%f8594, 0fBEFFFFFF, 0fBE2AAAA8, %p3345;
	fma.rn.f32 	%f8595, %f8593, %f8587, %f8594;
	fma.rn.f32 	%f8596, %f8595, %f8589, %f8588;
	and.b32  	%r15791, %r18643, 2;
	setp.eq.s32 	%p3346, %r15791, 0;
	mov.f32 	%f8597, 0f00000000;
	sub.f32 	%f8598, %f8597, %f8596;
	selp.f32 	%f8586, %f8596, %f8598, %p3346;
	// begin inline asm
	{  cvt.rn.f16.f32 %rs4863, %f8586;}

	// end inline asm
	ld.global.u16 	%rs4871, [%rd40+2560];
	ld.global.u16 	%rs4865, [%rd41+2560];
	// begin inline asm
	{mul.f16 %rs4864,%rs4865,%rs4863;
}
	// end inline asm
	// begin inline asm
	{mul.f16 %rs4867,%rs3340,%rs4864;
}
	// end inline asm
	// begin inline asm
	{fma.rn.f16 %rs4870,%rs4871,%rs4862,%rs4867;
}
	// end inline asm
	st.shared.u16 	[%r39+2560], %rs4870;
	// begin inline asm
	{mul.f16 %rs4874,%rs4865,%rs4862;
}
	// end inline asm
	// begin inline asm
	{fma.rn.f16 %rs4877,%rs4871,%rs4863,%rs4874;
}
	// end inline asm
	st.shared.u16 	[%r39+10752], %rs4877;
	mov.u32 	%r18647, %r18907;
	mov.f32 	%f10265, %f10330;
	@%p3096 bra 	$L__BB0_1305;
	setp.eq.f32 	%p3347, %f12, 0f7F800000;
	@%p3347 bra 	$L__BB0_1304;
	mov.b32 	%r2135, %f10;
	shl.b32 	%r15793, %r2135, 8;
	or.b32  	%r2136, %r15793, -2147483648;
	mov.b64 	%rd9118, 0;
	mov.b32 	%r18644, 0;
	mov.u64 	%rd9116, __cudart_i2opi_f;
	mov.u64 	%rd9117, %rd10;
$L__BB0_1300:
	.pragma "nounroll";
	ld.global.nc.u32 	%r15794, [%rd9116];
	mad.wide.u32 	%rd7852, %r15794, %r2136, %rd9118;
	shr.u64 	%rd9118, %rd7852, 32;
	st.local.u32 	[%rd9117], %rd7852;
	add.s32 	%r18644, %r18644, 1;
	add.s64 	%rd9117, %rd9117, 4;
	add.s64 	%rd9116, %rd9116, 4;
	setp.ne.s32 	%p3348, %r18644, 6;
	@%p3348 bra 	$L__BB0_1300;
	shr.u32 	%r15795, %r2135, 23;
	st.local.u32 	[%rd10+24], %rd9118;
	and.b32  	%r2139, %r15795, 31;
	and.b32  	%r15796, %r15795, 224;
	add.s32 	%r15797, %r15796, -128;
	shr.u32 	%r15798, %r15797, 5;
	mul.wide.u32 	%rd7853, %r15798, 4;
	sub.s64 	%rd1154, %rd10, %rd7853;
	ld.local.u32 	%r18645, [%rd1154+24];
	ld.local.u32 	%r18646, [%rd1154+20];
	setp.eq.s32 	%p3349, %r2139, 0;
	@%p3349 bra 	$L__BB0_1303;
	shf.l.wrap.b32 	%r18645, %r18646, %r18645, %r2139;
	ld.local.u32 	%r15799, [%rd1154+16];
	shf.l.wrap.b32 	%r18646, %r15799, %r18646, %r2139;
$L__BB0_1303:
	shr.u32 	%r15800, %r18645, 30;
	shf.l.wrap.b32 	%r15801, %r18646, %r18645, 2;
	shl.b32 	%r15802, %r18646, 2;
	shr.u32 	%r15803, %r15801, 31;
	add.s32 	%r15804, %r15803, %r15800;
	neg.s32 	%r15805, %r15804;
	setp.lt.s32 	%p3350, %r2135, 0;
	selp.b32 	%r18647, %r15805, %r15804, %p3350;
	xor.b32  	%r15806, %r15801, %r2135;
	shr.s32 	%r15807, %r15801, 31;
	xor.b32  	%r15808, %r15807, %r15801;
	xor.b32  	%r15809, %r15807, %r15802;
	cvt.u64.u32 	%rd7854, %r15808;
	shl.b64 	%rd7855, %rd7854, 32;
	cvt.u64.u32 	%rd7856, %r15809;
	or.b64  	%rd7857, %rd7855, %rd7856;
	cvt.rn.f64.s64 	%fd910, %rd7857;
	mul.f64 	%fd911, %fd910, 0d3BF921FB54442D19;
	cvt.rn.f32.f64 	%f8599, %fd911;
	neg.f32 	%f8600, %f8599;
	setp.lt.s32 	%p3351, %r15806, 0;
	selp.f32 	%f10265, %f8600, %f8599, %p3351;
	bra.uni 	$L__BB0_1305;
$L__BB0_1304:
	mov.f32 	%f8601, 0f00000000;
	mul.rn.f32 	%f10265, %f10, %f8601;
	mov.b32 	%r18647, 0;
$L__BB0_1305:
	add.s32 	%r15811, %r18647, 1;
	mul.rn.f32 	%f8603, %f10265, %f10265;
	and.b32  	%r15812, %r18647, 1;
	setp.eq.b32 	%p3353, %r15812, 1;
	selp.f32 	%f8604, %f10265, 0f3F800000, %p3353;
	fma.rn.f32 	%f8605, %f8603, %f8604, 0f00000000;
	fma.rn.f32 	%f8606, %f8603, 0f37CBAC00, 0fBAB607ED;
	selp.f32 	%f8607, 0fB94D4153, %f8606, %p3353;
	selp.f32 	%f8608, 0f3C0885E4, 0f3D2AAABB, %p3353;
	fma.rn.f32 	%f8609, %f8607, %f8603, %f8608;
	selp.f32 	%f8610, 0fBE2AAAA8, 0fBEFFFFFF, %p3353;
	fma.rn.f32 	%f8611, %f8609, %f8603, %f8610;
	fma.rn.f32 	%f8612, %f8611, %f8605, %f8604;
	and.b32  	%r15813, %r15811, 2;
	setp.eq.s32 	%p3354, %r15813, 0;
	mov.f32 	%f8613, 0f00000000;
	sub.f32 	%f8614, %f8613, %f8612;
	selp.f32 	%f8602, %f8612, %f8614, %p3354;
	// begin inline asm
	{  cvt.rn.f16.f32 %rs4881, %f8602;}

	// end inline asm
	mov.u32 	%r18651, %r18907;
	mov.f32 	%f10266, %f10330;
	@%p3096 bra 	$L__BB0_1313;
	setp.eq.f32 	%p3355, %f12, 0f7F800000;
	@%p3355 bra 	$L__BB0_1312;
	mov.b32 	%r2148, %f10;
	shl.b32 	%r15815, %r2148, 8;
	or.b32  	%r2149, %r15815, -2147483648;
	mov.b64 	%rd9121, 0;
	mov.b32 	%r18648, 0;
	mov.u64 	%rd9119, __cudart_i2opi_f;
	mov.u64 	%rd9120, %rd9;
$L__BB0_1308:
	.pragma "nounroll";
	ld.global.nc.u32 	%r15816, [%rd9119];
	mad.wide.u32 	%rd7860, %r15816, %r2149, %rd9121;
	shr.u64 	%rd9121, %rd7860, 32;
	st.local.u32 	[%rd9120], %rd7860;
	add.s32 	%r18648, %r18648, 1;
	add.s64 	%rd9120, %rd9120, 4;
	add.s64 	%rd9119, %rd9119, 4;
	setp.ne.s32 	%p3356, %r18648, 6;
	@%p3356 bra 	$L__BB0_1308;
	shr.u32 	%r15817, %r2148, 23;
	st.local.u32 	[%rd9+24], %rd9121;
	and.b32  	%r2152, %r15817, 31;
	and.b32  	%r15818, %r15817, 224;
	add.s32 	%r15819, %r15818, -128;
	shr.u32 	%r15820, %r15819, 5;
	mul.wide.u32 	%rd7861, %r15820, 4;
	sub.s64 	%rd1161, %rd9, %rd7861;
	ld.local.u32 	%r18649, [%rd1161+24];
	ld.local.u32 	%r18650, [%rd1161+20];
	setp.eq.s32 	%p3357, %r2152, 0;
	@%p3357 bra 	$L__BB0_1311;
	shf.l.wrap.b32 	%r18649, %r18650, %r18649, %r2152;
	ld.local.u32 	%r15821, [%rd1161+16];
	shf.l.wrap.b32 	%r18650, %r15821, %r18650, %r2152;
$L__BB0_1311:
	shr.u32 	%r15822, %r18649, 30;
	shf.l.wrap.b32 	%r15823, %r18650, %r18649, 2;
	shl.b32 	%r15824, %r18650, 2;
	shr.u32 	%r15825, %r15823, 31;
	add.s32 	%r15826, %r15825, %r15822;
	neg.s32 	%r15827, %r15826;
	setp.lt.s32 	%p3358, %r2148, 0;
	selp.b32 	%r18651, %r15827, %r15826, %p3358;
	xor.b32  	%r15828, %r15823, %r2148;
	shr.s32 	%r15829, %r15823, 31;
	xor.b32  	%r15830, %r15829, %r15823;
	xor.b32  	%r15831, %r15829, %r15824;
	cvt.u64.u32 	%rd7862, %r15830;
	shl.b64 	%rd7863, %rd7862, 32;
	cvt.u64.u32 	%rd7864, %r15831;
	or.b64  	%rd7865, %rd7863, %rd7864;
	cvt.rn.f64.s64 	%fd912, %rd7865;
	mul.f64 	%fd913, %fd912, 0d3BF921FB54442D19;
	cvt.rn.f32.f64 	%f8615, %fd913;
	neg.f32 	%f8616, %f8615;
	setp.lt.s32 	%p3359, %r15828, 0;
	selp.f32 	%f10266, %f8616, %f8615, %p3359;
	bra.uni 	$L__BB0_1313;
$L__BB0_1312:
	mov.f32 	%f8617, 0f00000000;
	mul.rn.f32 	%f10266, %f10, %f8617;
	mov.b32 	%r18651, 0;
$L__BB0_1313:
	mul.rn.f32 	%f8619, %f10266, %f10266;
	and.b32  	%r15833, %r18651, 1;
	setp.eq.b32 	%p3361, %r15833, 1;
	selp.f32 	%f8620, 0f3F800000, %f10266, %p3361;
	fma.rn.f32 	%f8621, %f8619, %f8620, 0f00000000;
	fma.rn.f32 	%f8622, %f8619, 0f37CBAC00, 0fBAB607ED;
	selp.f32 	%f8623, %f8622, 0fB94D4153, %p3361;
	selp.f32 	%f8624, 0f3D2AAABB, 0f3C0885E4, %p3361;
	fma.rn.f32 	%f8625, %f8623, %f8619, %f8624;
	selp.f32 	%f8626, 0fBEFFFFFF, 0fBE2AAAA8, %p3361;
	fma.rn.f32 	%f8627, %f8625, %f8619, %f8626;
	fma.rn.f32 	%f8628, %f8627, %f8621, %f8620;
	and.b32  	%r15834, %r18651, 2;
	setp.eq.s32 	%p3362, %r15834, 0;
	mov.f32 	%f8629, 0f00000000;
	sub.f32 	%f8630, %f8629, %f8628;
	selp.f32 	%f8618, %f8628, %f8630, %p3362;
	// begin inline asm
	{  cvt.rn.f16.f32 %rs4882, %f8618;}

	// end inline asm
	ld.global.u16 	%rs4890, [%rd40+2592];
	ld.global.u16 	%rs4884, [%rd41+2592];
	// begin inline asm
	{mul.f16 %rs4883,%rs4884,%rs4882;
}
	// end inline asm
	// begin inline asm
	{mul.f16 %rs4886,%rs3340,%rs4883;
}
	// end inline asm
	// begin inline asm
	{fma.rn.f16 %rs4889,%rs4890,%rs4881,%rs4886;
}
	// end inline asm
	st.shared.u16 	[%r39+2592], %rs4889;
	// begin inline asm
	{mul.f16 %rs4893,%rs4884,%rs4881;
}
	// end inline asm
	// begin inline asm
	{fma.rn.f16 %rs4896,%rs4890,%rs4882,%rs4893;
}
	// end inline asm
	st.shared.u16 	[%r39+10784], %rs4896;
	mov.u32 	%r18655, %r18915;
	mov.f32 	%f10267, %f10332;
	@%p3104 bra 	$L__BB0_1321;
	setp.eq.f32 	%p3363, %f21, 0f7F800000;
	@%p3363 bra 	$L__BB0_1320;
	mov.b32 	%r2161, %f19;
	shl.b32 	%r15836, %r2161, 8;
	or.b32  	%r2162, %r15836, -2147483648;
	mov.b64 	%rd9124, 0;
	mov.b32 	%r18652, 0;
	mov.u64 	%rd9122, __cudart_i2opi_f;
	mov.u64 	%rd9123, %rd10;
$L__BB0_1316:
	.pragma "nounroll";
	ld.global.nc.u32 	%r15837, [%rd9122];
	mad.wide.u32 	%rd7868, %r15837, %r2162, %rd9124;
	shr.u64 	%rd9124, %rd7868, 32;
	st.local.u32 	[%rd9123], %rd7868;
	add.s32 	%r18652, %r18652, 1;
	add.s64 	%rd9123, %rd9123, 4;
	add.s64 	%rd9122, %rd9122, 4;
	setp.ne.s32 	%p3364, %r18652, 6;
	@%p3364 bra 	$L__BB0_1316;
	shr.u32 	%r15838, %r2161, 23;
	st.local.u32 	[%rd10+24], %rd9124;
	and.b32  	%r2165, %r15838, 31;
	and.b32  	%r15839, %r15838, 224;
	add.s32 	%r15840, %r15839, -128;
	shr.u32 	%r15841, %r15840, 5;
	mul.wide.u32 	%rd7869, %r15841, 4;
	sub.s64 	%rd1168, %rd10, %rd7869;
	ld.local.u32 	%r18653, [%rd1168+24];
	ld.local.u32 	%r18654, [%rd1168+20];
	setp.eq.s32 	%p3365, %r2165, 0;
	@%p3365 bra 	$L__BB0_1319;
	shf.l.wrap.b32 	%r18653, %r18654, %r18653, %r2165;
	ld.local.u32 	%r15842, [%rd1168+16];
	shf.l.wrap.b32 	%r18654, %r15842, %r18654, %r2165;
$L__BB0_1319:
	shr.u32 	%r15843, %r18653, 30;
	shf.l.wrap.b32 	%r15844, %r18654, %r18653, 2;
	shl.b32 	%r15845, %r18654, 2;
	shr.u32 	%r15846, %r15844, 31;
	add.s32 	%r15847, %r15846, %r15843;
	neg.s32 	%r15848, %r15847;
	setp.lt.s32 	%p3366, %r2161, 0;
	selp.b32 	%r18655, %r15848, %r15847, %p3366;
	xor.b32  	%r15849, %r15844, %r2161;
	shr.s32 	%r15850, %r15844, 31;
	xor.b32  	%r15851, %r15850, %r15844;
	xor.b32  	%r15852, %r15850, %r15845;
	cvt.u64.u32 	%rd7870, %r15851;
	shl.b64 	%rd7871, %rd7870, 32;
	cvt.u64.u32 	%rd7872, %r15852;
	or.b64  	%rd7873, %rd7871, %rd7872;
	cvt.rn.f64.s64 	%fd914, %rd7873;
	mul.f64 	%fd915, %fd914, 0d3BF921FB54442D19;
	cvt.rn.f32.f64 	%f8631, %fd915;
	neg.f32 	%f8632, %f8631;
	setp.lt.s32 	%p3367, %r15849, 0;
	selp.f32 	%f10267, %f8632, %f8631, %p3367;
	bra.uni 	$L__BB0_1321;
$L__BB0_1320:
	mov.f32 	%f8633, 0f00000000;
	mul.rn.f32 	%f10267, %f19, %f8633;
	mov.b32 	%r18655, 0;
$L__BB0_1321:
	add.s32 	%r15854, %r18655, 1;
	mul.rn.f32 	%f8635, %f10267, %f10267;
	and.b32  	%r15855, %r18655, 1;
	setp.eq.b32 	%p3369, %r15855, 1;
	selp.f32 	%f8636, %f10267, 0f3F800000, %p3369;
	fma.rn.f32 	%f8637, %f8635, %f8636, 0f00000000;
	fma.rn.f32 	%f8638, %f8635, 0f37CBAC00, 0fBAB607ED;
	selp.f32 	%f8639, 0fB94D4153, %f8638, %p3369;
	selp.f32 	%f8640, 0f3C0885E4, 0f3D2AAABB, %p3369;
	fma.rn.f32 	%f8641, %f8639, %f8635, %f8640;
	selp.f32 	%f8642, 0fBE2AAAA8, 0fBEFFFFFF, %p3369;
	fma.rn.f32 	%f8643, %f8641, %f8635, %f8642;
	fma.rn.f32 	%f8644, %f8643, %f8637, %f8636;
	and.b32  	%r15856, %r15854, 2;
	setp.eq.s32 	%p3370, %r15856, 0;
	mov.f32 	%f8645, 0f00000000;
	sub.f32 	%f8646, %f8645, %f8644;
	selp.f32 	%f8634, %f8644, %f8646, %p3370;
	// begin inline asm
	{  cvt.rn.f16.f32 %rs4900, %f8634;}

	// end inline asm
	mov.u32 	%r18659, %r18915;
	mov.f32 	%f10268, %f10332;
	@%p3104 bra 	$L__BB0_1329;
	setp.eq.f32 	%p3371, %f21, 0f7F800000;
	@%p3371 bra 	$L__BB0_1328;
	mov.b32 	%r2174, %f19;
	shl.b32 	%r15858, %r2174, 8;
	or.b32  	%r2175, %r15858, -2147483648;
	mov.b64 	%rd9127, 0;
	mov.b32 	%r18656, 0;
	mov.u64 	%rd9125, __cudart_i2opi_f;
	mov.u64 	%rd9126, %rd9;
$L__BB0_1324:
	.pragma "nounroll";
	ld.global.nc.u32 	%r15859, [%rd9125];
	mad.wide.u32 	%rd7876, %r15859, %r2175, %rd9127;
	shr.u64 	%rd9127, %rd7876, 32;
	st.local.u32 	[%rd9126], %rd7876;
	add.s32 	%r18656, %r18656, 1;
	add.s64 	%rd9126, %rd9126, 4;
	add.s64 	%rd9125, %rd9125, 4;
	setp.ne.s32 	%p3372, %r18656, 6;
	@%p3372 bra 	$L__BB0_1324;
	shr.u32 	%r15860, %r2174, 23;
	st.local.u32 	[%rd9+24], %rd9127;
	and.b32  	%r2178, %r15860, 31;
	and.b32  	%r15861, %r15860, 224;
	add.s32 	%r15862, %r15861, -128;
	shr.u32 	%r15863, %r15862, 5;
	mul.wide.u32 	%rd7877, %r15863, 4;
	sub.s64 	%rd1175, %rd9, %rd7877;
	ld.local.u32 	%r18657, [%rd1175+24];
	ld.local.u32 	%r18658, [%rd1175+20];
	setp.eq.s32 	%p3373, %r2178, 0;
	@%p3373 bra 	$L__BB0_1327;
	shf.l.wrap.b32 	%r18657, %r18658, %r18657, %r2178;
	ld.local.u32 	%r15864, [%rd1175+16];
	shf.l.wrap.b32 	%r18658, %r15864, %r18658, %r2178;
$L__BB0_1327:
	shr.u32 	%r15865, %r18657, 30;
	shf.l.wrap.b32 	%r15866, %r18658, %r18657, 2;
	shl.b32 	%r15867, %r18658, 2;
	shr.u32 	%r15868, %r15866, 31;
	add.s32 	%r15869, %r15868, %r15865;
	neg.s32 	%r15870, %r15869;
	setp.lt.s32 	%p3374, %r2174, 0;
	selp.b32 	%r18659, %r15870, %r15869, %p3374;
	xor.b32  	%r15871, %r15866, %r2174;
	shr.s32 	%r15872, %r15866, 31;
	xor.b32  	%r15873, %r15872, %r15866;
	xor.b32  	%r15874, %r15872, %r15867;
	cvt.u64.u32 	%rd7878, %r15873;
	shl.b64 	%rd7879, %rd7878, 32;
	cvt.u64.u32 	%rd7880, %r15874;
	or.b64  	%rd7881, %rd7879, %rd7880;
	cvt.rn.f64.s64 	%fd916, %rd7881;
	mul.f64 	%fd917, %fd916, 0d3BF921FB54442D19;
	cvt.rn.f32.f64 	%f8647, %fd917;
	neg.f32 	%f8648, %f8647;
	setp.lt.s32 	%p3375, %r15871, 0;
	selp.f32 	%f10268, %f8648, %f8647, %p3375;
	bra.uni 	$L__BB0_1329;
$L__BB0_1328:
	mov.f32 	%f8649, 0f00000000;
	mul.rn.f32 	%f10268, %f19, %f8649;
	mov.b32 	%r18659, 0;
$L__BB0_1329:
	mul.rn.f32 	%f8651, %f10268, %f10268;
	and.b32  	%r15876, %r18659, 1;
	setp.eq.b32 	%p3377, %r15876, 1;
	selp.f32 	%f8652, 0f3F800000, %f10268, %p3377;
	fma.rn.f32 	%f8653, %f8651, %f8652, 0f00000000;
	fma.rn.f32 	%f8654, %f8651, 0f37CBAC00, 0fBAB607ED;
	selp.f32 	%f8655, %f8654, 0fB94D4153, %p3377;
	selp.f32 	%f8656, 0f3D2AAABB, 0f3C0885E4, %p3377;
	fma.rn.f32 	%f8657, %f8655, %f8651, %f8656;
	selp.f32 	%f8658, 0fBEFFFFFF, 0fBE2AAAA8, %p3377;
	fma.rn.f32 	%f8659, %f8657, %f8651, %f8658;
	fma.rn.f32 	%f8660, %f8659, %f8653, %f8652;
	and.b32  	%r15877, %r18659, 2;
	setp.eq.s32 	%p3378, %r15877, 0;
	mov.f32 	%f8661, 0f00000000;
	sub.f32 	%f8662, %f8661, %f8660;
	selp.f32 	%f8650, %f8660, %f8662, %p3378;
	// begin inline asm
	{  cvt.rn.f16.f32 %rs4901, %f8650;}

	// end inline asm
	ld.global.u16 	%rs4909, [%rd40+2624];
	ld.global.u16 	%rs4903, [%rd41+2624];
	// begin inline asm
	{mul.f16 %rs4902,%rs4903,%rs4901;
}
	// end inline asm
	// begin inline asm
	{mul.f16 %rs4905,%rs3340,%rs4902;
}
	// end inline asm
	// begin inline asm
	{fma.rn.f16 %rs4908,%rs4909,%rs4900,%rs4905;
}
	// end inline asm
	st.shared.u16 	[%r39+2624], %rs4908;
	// begin inline asm
	{mul.f16 %rs4912,%rs4903,%rs4900;
}
	// end inline asm
	// begin inline asm
	{fma.rn.f16 %rs4915,%rs4909,%rs4901,%rs4912;
}
	// end inline asm
	st.shared.u16 	[%r39+10816], %rs4915;
	mov.u32 	%r18663, %r18923;
	mov.f32 	%f10269, %f10334;
	@%p3120 bra 	$L__BB0_1337;
	setp.eq.f32 	%p3379, %f30, 0f7F800000;
	@%p3379 bra 	$L__BB0_1336;
	mov.b32 	%r2187, %f28;
	shl.b32 	%r15879, %r2187, 8;
	or.b32  	%r2188, %r15879, -2147483648;
	mov.b64 	%rd9130, 0;
	mov.b32 	%r18660, 0;
	mov.u64 	%rd9128, __cudart_i2opi_f;
	mov.u64 	%rd9129, %rd10;
$L__BB0_1332:
	.pragma "nounroll";
	ld.global.nc.u32 	%r15880, [%rd9128];
	mad.wide.u32 	%rd7884, %r15880, %r2188, %rd9130;
	shr.u64 	%rd9130, %rd7884, 32;
	st.local.u32 	[%rd9129], %rd7884;
	add.s32 	%r18660, %r18660, 1;
	add.s64 	%rd9129, %rd9129, 4;
	add.s64 	%rd9128, %rd9128, 4;
	setp.ne.s32 	%p3380, %r18660, 6;
	@%p3380 bra 	$L__BB0_1332;
	shr.u32 	%r15881, %r2187, 23;
	st.local.u32 	[%rd10+24], %rd9130;
	and.b32  	%r2191, %r15881, 31;
	and.b32  	%r15882, %r15881, 224;
	add.s32 	%r15883, %r15882, -128;
	shr.u32 	%r15884, %r15883, 5;
	mul.wide.u32 	%rd7885, %r15884, 4;
	sub.s64 	%rd1182, %rd10, %rd7885;
	ld.local.u32 	%r18661, [%rd1182+24];
	ld.local.u32 	%r18662, [%rd1182+20];
	setp.eq.s32 	%p3381, %r2191, 0;
	@%p3381 bra 	$L__BB0_1335;
	shf.l.wrap.b32 	%r18661, %r18662, %r18661, %r2191;
	ld.local.u32 	%r15885, [%rd1182+16];
	shf.l.wrap.b32 	%r18662, %r15885, %r18662, %r2191;
$L__BB0_1335:
	shr.u32 	%r15886, %r18661, 30;
	shf.l.wrap.b32 	%r15887, %r18662, %r18661, 2;
	shl.b32 	%r15888, %r18662, 2;
	shr.u32 	%r15889, %r15887, 31;
	add.s32 	%r15890, %r15889, %r15886;
	neg.s32 	%r15891, %r15890;
	setp.lt.s32 	%p3382, %r2187, 0;
	selp.b32 	%r18663, %r15891, %r15890, %p3382;
	xor.b32  	%r15892, %r15887, %r2187;
	shr.s32 	%r15893, %r15887, 31;
	xor.b32  	%r15894, %r15893, %r15887;
	xor.b32  	%r15895, %r15893, %r15888;
	cvt.u64.u32 	%rd7886, %r15894;
	shl.b64 	%rd7887, %rd7886, 32;
	cvt.u64.u32 	%rd7888, %r15895;
	or.b64  	%rd7889, %rd7887, %rd7888;
	cvt.rn.f64.s64 	%fd918, %rd7889;
	mul.f64 	%fd919, %fd918, 0d3BF921FB54442D19;
	cvt.rn.f32.f64 	%f8663, %fd919;
	neg.f32 	%f8664, %f8663;
	setp.lt.s32 	%p3383, %r15892, 0;
	selp.f32 	%f10269, %f8664, %f8663, %p3383;
	bra.uni 	$L__BB0_1337;
$L__BB0_1336:
	mov.f32 	%f8665, 0f00000000;
	mul.rn.f32 	%f10269, %f28, %f8665;
	mov.b32 	%r18663, 0;
$L__BB0_1337:
	add.s32 	%r15897, %r18663, 1;
	mul.rn.f32 	%f8667, %f10269, %f10269;
	and.b32  	%r15898, %r18663, 1;
	setp.eq.b32 	%p3385, %r15898, 1;
	selp.f32 	%f8668, %f10269, 0f3F800000, %p3385;
	fma.rn.f32 	%f8669, %f8667, %f8668, 0f00000000;
	fma.rn.f32 	%f8670, %f8667, 0f37CBAC00, 0fBAB607ED;
	selp.f32 	%f8671, 0fB94D4153, %f8670, %p3385;
	selp.f32 	%f8672, 0f3C0885E4, 0f3D2AAABB, %p3385;
	fma.rn.f32 	%f8673, %f8671, %f8667, %f8672;
	selp.f32 	%f8674, 0fBE2AAAA8, 0fBEFFFFFF, %p3385;
	fma.rn.f32 	%f8675, %f8673, %f8667, %f8674;
	fma.rn.f32 	%f8676, %f8675, %f8669, %f8668;
	and.b32  	%r15899, %r15897, 2;
	setp.eq.s32 	%p3386, %r15899, 0;
	mov.f32 	%f8677, 0f00000000;
	sub.f32 	%f8678, %f8677, %f8676;
	selp.f32 	%f8666, %f8676, %f8678, %p3386;
	// begin inline asm
	{  cvt.rn.f16.f32 %rs4919, %f8666;}

	// end inline asm
	mov.u32 	%r18667, %r18923;
	mov.f32 	%f10270, %f10334;
	@%p3120 bra 	$L__BB0_1345;
	setp.eq.f32 	%p3387, %f30, 0f7F800000;
	@%p3387 bra 	$L__BB0_1344;
	mov.b32 	%r2200, %f28;
	shl.b32 	%r15901, %r2200, 8;
	or.b32  	%r2201, %r15901, -2147483648;
	mov.b64 	%rd9133, 0;
	mov.b32 	%r18664, 0;
	mov.u64 	%rd9131, __cudart_i2opi_f;
	mov.u64 	%rd9132, %rd9;
$L__BB0_1340:
	.pragma "nounroll";
	ld.global.nc.u32 	%r15902, [%rd9131];
	mad.wide.u32 	%rd7892, %r15902, %r2201, %rd9133;
	shr.u64 	%rd9133, %rd7892, 32;
	st.local.u32 	[%rd9132], %rd7892;
	add.s32 	%r18664, %r18664, 1;
	add.s64 	%rd9132, %rd9132, 4;
	add.s64 	%rd9131, %rd9131, 4;
	setp.ne.s32 	%p3388, %r18664, 6;
	@%p3388 bra 	$L__BB0_1340;
	shr.u32 	%r15903, %r2200, 23;
	st.local.u32 	[%rd9+24], %rd9133;
	and.b32  	%r2204, %r15903, 31;
	and.b32  	%r15904, %r15903, 224;
	add.s32 	%r15905, %r15904, -128;
	shr.u32 	%r15906, %r15905, 5;
	mul.wide.u32 	%rd7893, %r15906, 4;
	sub.s64 	%rd1189, %rd9, %rd7893;
	ld.local.u32 	%r18665, [%rd1189+24];
	ld.local.u32 	%r18666, [%rd1189+20];
	setp.eq.s32 	%p3389, %r2204, 0;
	@%p3389 bra 	$L__BB0_1343;
	shf.l.wrap.b32 	%r18665, %r18666, %r18665, %r2204;
	ld.local.u32 	%r15907, [%rd1189+16];
	shf.l.wrap.b32 	%r18666, %r15907, %r18666, %r2204;
$L__BB0_1343:
	shr.u32 	%r15908, %r18665, 30;
	shf.l.wrap.b32 	%r15909, %r18666, %r18665, 2;
	shl.b32 	%r15910, %r18666, 2;
	shr.u32 	%r15911, %r15909, 31;
	add.s32 	%r15912, %r15911, %r15908;
	neg.s32 	%r15913, %r15912;
	setp.lt.s32 	%p3390, %r2200, 0;
	selp.b32 	%r18667, %r15913, %r15912, %p3390;
	xor.b32  	%r15914, %r15909, %r2200;
	shr.s32 	%r15915, %r15909, 31;
	xor.b32  	%r15916, %r15915, %r15909;
	xor.b32  	%r15917, %r15915, %r15910;
	cvt.u64.u32 	%rd7894, %r15916;
	shl.b64 	%rd7895, %rd7894, 32;
	cvt.u64.u32 	%rd7896, %r15917;
	or.b64  	%rd7897, %rd7895, %rd7896;
	cvt.rn.f64.s64 	%fd920, %rd7897;
	mul.f64 	%fd921, %fd920, 0d3BF921FB54442D19;
	cvt.rn.f32.f64 	%f8679, %fd921;
	neg.f32 	%f8680, %f8679;
	setp.lt.s32 	%p3391, %r15914, 0;
	selp.f32 	%f10270, %f8680, %f8679, %p3391;
	bra.uni 	$L__BB0_1345;
$L__BB0_1344:
	mov.f32 	%f8681, 0f00000000;
	mul.rn.f32 	%f10270, %f28, %f8681;
	mov.b32 	%r18667, 0;
$L__BB0_1345:
	mul.rn.f32 	%f8683, %f10270, %f10270;
	and.b32  	%r15919, %r18667, 1;
	setp.eq.b32 	%p3393, %r15919, 1;
	selp.f32 	%f8684, 0f3F800000, %f10270, %p3393;
	fma.rn.f32 	%f8685, %f8683, %f8684, 0f00000000;
	fma.rn.f32 	%f8686, %f8683, 0f37CBAC00, 0fBAB607ED;
	selp.f32 	%f8687, %f8686, 0fB94D4153, %p3393;
	selp.f32 	%f8688, 0f3D2AAABB, 0f3C0885E4, %p3393;
	fma.rn.f32 	%f8689, %f8687, %f8683, %f8688;
	selp.f32 	%f8690, 0fBEFFFFFF, 0fBE2AAAA8, %p3393;
	fma.rn.f32 	%f8691, %f8689, %f8683, %f8690;
	fma.rn.f32 	%f8692, %f8691, %f8685, %f8684;
	and.b32  	%r15920, %r18667, 2;
	setp.eq.s32 	%p3394, %r15920, 0;
	mov.f32 	%f8693, 0f00000000;
	sub.f32 	%f8694, %f8693, %f8692;
	selp.f32 	%f8682, %f8692, %f8694, %p3394;
	// begin inline asm
	{  cvt.rn.f16.f32 %rs4920, %f8682;}

	// end inline asm
	ld.global.u16 	%rs4928, [%rd40+2656];
	ld.global.u16 	%rs4922, [%rd41+2656];
	// begin inline asm
	{mul.f16 %rs4921,%rs4922,%rs4920;
}
	// end inline asm
	// begin inline asm
	{mul.f16 %rs4924,%rs3340,%rs4921;
}
	// end inline asm
	// begin inline asm
	{fma.rn.f16 %rs4927,%rs4928,%rs4919,%rs4924;
}
	// end inline asm
	st.shared.u16 	[%r39+2656], %rs4927;
	// begin inline asm
	{mul.f16 %rs4931,%rs4922,%rs4919;
}
	// end inline asm
	// begin inline asm
	{fma.rn.f16 %rs4934,%rs4928,%rs4920,%rs4931;
}
	// end inline asm
	st.shared.u16 	[%r39+10848], %rs4934;
	mov.u32 	%r18671, %r18931;
	mov.f32 	%f10271, %f10336;
	@%p3136 bra 	$L__BB0_1353;
	setp.eq.f32 	%p3395, %f39, 0f7F800000;
	@%p3395 bra 	$L__BB0_1352;
	mov.b32 	%r2213, %f37;
	shl.b32 	%r15922, %r2213, 8;
	or.b32  	%r2214, %r15922, -2147483648;
	mov.b64 	%rd9136, 0;
	mov.b32 	%r18668, 0;
	mov.u64 	%rd9134, __cudart_i2opi_f;
	mov.u64 	%rd9135, %rd10;
$L__BB0_1348:
	.pragma "nounroll";
	ld.global.nc.u32 	%r15923, [%rd9134];
	mad.wide.u32 	%rd7900, %r15923, %r2214, %rd9136;
	shr.u64 	%rd9136, %rd7900, 32;
	st.local.u32 	[%rd9135], %rd7900;
	add.s32 	%r18668, %r18668, 1;
	add.s64 	%rd9135, %rd9135, 4;
	add.s64 	%rd9134, %rd9134, 4;
	setp.ne.s32 	%p3396, %r18668, 6;
	@%p3396 bra 	$L__BB0_1348;
	shr.u32 	%r15924, %r2213, 23;
	st.local.u32 	[%rd10+24], %rd9136;
	and.b32  	%r2217, %r15924, 31;
	and.b32  	%r15925, %r15924, 224;
	add.s32 	%r15926, %r15925, -128;
	shr.u32 	%r15927, %r15926, 5;
	mul.wide.u32 	%rd7901, %r15927, 4;
	sub.s64 	%rd1196, %rd10, %rd7901;
	ld.local.u32 	%r18669, [%rd1196+24];
	ld.local.u32 	%r18670, [%rd1196+20];
	setp.eq.s32 	%p3397, %r2217, 0;
	@%p3397 bra 	$L__BB0_1351;
	shf.l.wrap.b32 	%r18669, %r18670, %r18669, %r2217;
	ld.local.u32 	%r15928, [%rd1196+16];
	shf.l.wrap.b32 	%r18670, %r15928, %r18670, %r2217;
$L__BB0_1351:
	shr.u32 	%r15929, %r18669, 30;
	shf.l.wrap.b32 	%r15930, %r18670, %r18669, 2;
	shl.b32 	%r15931, %r18670, 2;
	shr.u32 	%r15932, %r15930, 31;
	add.s32 	%r15933, %r15932, %r15929;
	neg.s32 	%r15934, %r15933;
	setp.lt.s32 	%p3398, %r2213, 0;
	selp.b32 	%r18671, %r15934, %r15933, %p3398;
	xor.b32  	%r15935, %r15930, %r2213;
	shr.s32 	%r15936, %r15930, 31;
	xor.b32  	%r15937, %r15936, %r15930;
	xor.b32  	%r15938, %r15936, %r15931;
	cvt.u64.u32 	%rd7902, %r15937;
	shl.b64 	%rd7903, %rd7902, 32;
	cvt.u64.u32 	%rd7904, %r15938;
	or.b64  	%rd7905, %rd7903, %rd7904;
	cvt.rn.f64.s64 	%fd922, %rd7905;
	mul.f64 	%fd923, %fd922, 0d3BF921FB54442D19;
	cvt.rn.f32.f64 	%f8695, %fd923;
	neg.f32 	%f8696, %f8695;
	setp.lt.s32 	%p3399, %r15935, 0;
	selp.f32 	%f10271, %f8696, %f8695, %p3399;
	bra.uni 	$L__BB0_1353;
$L__BB0_1352:
	mov.f32 	%f8697, 0f00000000;
	mul.rn.f32 	%f10271, %f37, %f8697;
	mov.b32 	%r18671, 0;
$L__BB0_1353:
	setp.ltu.f32 	%p3400, %f39, 0f47CE4780;
	add.s32 	%r15940, %r18671, 1;
	mul.rn.f32 	%f8699, %f10271, %f10271;
	and.b32  	%r15941, %r18671, 1;
	setp.eq.b32 	%p3401, %r15941, 1;
	selp.f32 	%f8700, %f10271, 0f3F800000, %p3401;
	fma.rn.f32 	%f8701, %f8699, %f8700, 0f00000000;
	fma.rn.f32 	%f8702, %f8699, 0f37CBAC00, 0fBAB607ED;
	selp.f32 	%f8703, 0fB94D4153, %f8702, %p3401;
	selp.f32 	%f8704, 0f3C0885E4, 0f3D2AAABB, %p3401;
	fma.rn.f32 	%f8705, %f8703, %f8699, %f8704;
	selp.f32 	%f8706, 0fBE2AAAA8, 0fBEFFFFFF, %p3401;
	fma.rn.f32 	%f8707, %f8705, %f8699, %f8706;
	fma.rn.f32 	%f8708, %f8707, %f8701, %f8700;
	and.b32  	%r15942, %r15940, 2;
	setp.eq.s32 	%p3402, %r15942, 0;
	mov.f32 	%f8709, 0f00000000;
	sub.f32 	%f8710, %f8709, %f8708;
	selp.f32 	%f8698, %f8708, %f8710, %p3402;
	// begin inline asm
	{  cvt.rn.f16.f32 %rs4938, %f8698;}

	// end inline asm
	mov.u32 	%r18675, %r18931;
	mov.f32 	%f10272, %f10336;
	@%p3400 bra 	$L__BB0_1361;
	setp.eq.f32 	%p3403, %f39, 0f7F800000;
	@%p3403 bra 	$L__BB0_1360;
	mov.b32 	%r2226, %f37;
	shl.b32 	%r15944, %r2226, 8;
	or.b32  	%r2227, %r15944, -2147483648;
	mov.b64 	%rd9139, 0;
	mov.b32 	%r18672, 0;
	mov.u64 	%rd9137, __cudart_i2opi_f;
	mov.u64 	%rd9138, %rd9;
$L__BB0_1356:
	.pragma "nounroll";
	ld.global.nc.u32 	%r15945, [%rd9137];
	mad.wide.u32 	%rd7908, %r15945, %r2227, %rd9139;
	shr.u64 	%rd9139, %rd7908, 32;
	st.local.u32 	[%rd9138], %rd7908;
	add.s32 	%r18672, %r18672, 1;
	add.s64 	%rd9138, %rd9138, 4;
	add.s64 	%rd9137, %rd9137, 4;
	setp.ne.s32 	%p3404, %r18672, 6;
	@%p3404 bra 	$L__BB0_1356;
	shr.u32 	%r15946, %r2226, 23;
	st.local.u32 	[%rd9+24], %rd9139;
	and.b32  	%r2230, %r15946, 31;
	and.b32  	%r15947, %r15946, 224;
	add.s32 	%r15948, %r15947, -128;
	shr.u32 	%r15949, %r15948, 5;
	mul.wide.u32 	%rd7909, %r15949, 4;
	sub.s64 	%rd1203, %rd9, %rd7909;
	ld.local.u32 	%r18673, [%rd1203+24];
	ld.local.u32 	%r18674, [%rd1203+20];
	setp.eq.s32 	%p3405, %r2230, 0;
	@%p3405 bra 	$L__BB0_1359;
	shf.l.wrap.b32 	%r18673, %r18674, %r18673, %r2230;
	ld.local.u32 	%r15950, [%rd1203+16];
	shf.l.wrap.b32 	%r18674, %r15950, %r18674, %r2230;
$L__BB0_1359:
	shr.u32 	%r15951, %r18673, 30;
	shf.l.wrap.b32 	%r15952, %r18674, %r18673, 2;
	shl.b32 	%r15953, %r18674, 2;
	shr.u32 	%r15954, %r15952, 31;
	add.s32 	%r15955, %r15954, %r15951;
	neg.s32 	%r15956, %r15955;
	setp.lt.s32 	%p3406, %r2226, 0;
	selp.b32 	%r18675, %r15956, %r15955, %p3406;
	xor.b32  	%r15957, %r15952, %r2226;
	shr.s32 	%r15958, %r15952, 31;
	xor.b32  	%r15959, %r15958, %r15952;
	xor.b32  	%r15960, %r15958, %r15953;
	cvt.u64.u32 	%rd7910, %r15959;
	shl.b64 	%rd7911, %rd7910, 32;
	cvt.u64.u32 	%rd7912, %r15960;
	or.b64  	%rd7913, %rd7911, %rd7912;
	cvt.rn.f64.s64 	%fd924, %rd7913;
	mul.f64 	%fd925, %fd924, 0d3BF921FB54442D19;
	cvt.rn.f32.f64 	%f8711, %fd925;
	neg.f32 	%f8712, %f8711;
	setp.lt.s32 	%p3407, %r15957, 0;
	selp.f32 	%f10272, %f8712, %f8711, %p3407;
	bra.uni 	$L__BB0_1361;
$L__BB0_1360:
	mov.f32 	%f8713, 0f00000000;
	mul.rn.f32 	%f10272, %f37, %f8713;
	mov.b32 	%r18675, 0;
$L__BB0_1361:
	setp.ltu.f32 	%p3408, %f48, 0f47CE4780;
	mul.rn.f32 	%f8715, %f10272, %f10272;
	and.b32  	%r15962, %r18675, 1;
	setp.eq.b32 	%p3409, %r15962, 1;
	selp.f32 	%f8716, 0f3F800000, %f10272, %p3409;
	fma.rn.f32 	%f8717, %f8715, %f8716, 0f00000000;
	fma.rn.f32 	%f8718, %f8715, 0f37CBAC00, 0fBAB607ED;
	selp.f32 	%f8719, %f8718, 0fB94D4153, %p3409;
	selp.f32 	%f8720, 0f3D2AAABB, 0f3C0885E4, %p3409;
	fma.rn.f32 	%f8721, %f8719, %f8715, %f8720;
	selp.f32 	%f8722, 0fBEFFFFFF, 0fBE2AAAA8, %p3409;
	fma.rn.f32 	%f8723, %f8721, %f8715, %f8722;
	fma.rn.f32 	%f8724, %f8723, %f8717, %f8716;
	and.b32  	%r15963, %r18675, 2;
	setp.eq.s32 	%p3410, %r15963, 0;
	mov.f32 	%f8725, 0f00000000;
	sub.f32 	%f8726, %f8725, %f8724;
	selp.f32 	%f8714, %f8724, %f8726, %p3410;
	// begin inline asm
	{  cvt.rn.f16.f32 %rs4939, %f8714;}

	// end inline asm
	ld.global.u16 	%rs4947, [%rd40+2688];
	ld.global.u16 	%rs4941, [%rd41+2688];
	// begin inline asm
	{mul.f16 %rs4940,%rs4941,%rs4939;
}
	// end inline asm
	// begin inline asm
	{mul.f16 %rs4943,%rs3340,%rs4940;
}
	// end inline asm
	// begin inline asm
	{fma.rn.f16 %rs4946,%rs4947,%rs4938,%rs4943;
}
	// end inline asm
	st.shared.u16 	[%r39+2688], %rs4946;
	// begin inline asm
	{mul.f16 %rs4950,%rs4941,%rs4938;
}
	// end inline asm
	// begin inline asm
	{fma.rn.f16 %rs4953,%rs4947,%rs4939,%rs4950;
}
	// end inline asm
	st.shared.u16 	[%r39+10880], %rs4953;
	mov.u32 	%r18679, %r18939;
	mov.f32 	%f10273, %f10338;
	@%p3408 bra 	$L__BB0_1369;
	setp.eq.f32 	%p3411, %f48, 0f7F800000;
	@%p3411 bra 	$L__BB0_1368;
	mov.b32 	%r2239, %f46;
	shl.b32 	%r15965, %r2239, 8;
	or.b32  	%r2240, %r15965, -2147483648;
	mov.b64 	%rd9142, 0;
	mov.b32 	%r18676, 0;
	mov.u64 	%rd9140, __cudart_i2opi_f;
	mov.u64 	%rd9141, %rd10;
$L__BB0_1364:
	.pragma "nounroll";
	ld.global.nc.u32 	%r15966, [%rd9140];
	mad.wide.u32 	%rd7916, %r15966, %r2240, %rd9142;
	shr.u64 	%rd9142, %rd7916, 32;
	st.local.u32 	[%rd9141], %rd7916;
	add.s32 	%r18676, %r18676, 1;
	add.s64 	%rd9141, %rd9141, 4;
	add.s64 	%rd9140, %rd9140, 4;
	setp.ne.s32 	%p3412, %r18676, 6;
	@%p3412 bra 	$L__BB0_1364;
	shr.u32 	%r15967, %r2239, 23;
	st.local.u32 	[%rd10+24], %rd9142;
	and.b32  	%r2243, %r15967, 31;
	and.b32  	%r15968, %r15967, 224;
	add.s32 	%r15969, %r15968, -128;
	shr.u32 	%r15970, %r15969, 5;
	mul.wide.u32 	%rd7917, %r15970, 4;
	sub.s64 	%rd1210, %rd10, %rd7917;
	ld.local.u32 	%r18677, [%rd1210+24];
	ld.local.u32 	%r18678, [%rd1210+20];
	setp.eq.s32 	%p3413, %r2243, 0;
	@%p3413 bra 	$L__BB0_1367;
	shf.l.wrap.b32 	%r18677, %r18678, %r18677, %r2243;
	ld.local.u32 	%r15971, [%rd1210+16];
	shf.l.wrap.b32 	%r18678, %r15971, %r18678, %r2243;
$L__BB0_1367:
	shr.u32 	%r15972, %r18677, 30;
	shf.l.wrap.b32 	%r15973, %r18678, %r18677, 2;
	shl.b32 	%r15974, %r18678, 2;
	shr.u32 	%r15975, %r15973, 31;
	add.s32 	%r15976, %r15975, %r15972;
	neg.s32 	%r15977, %r15976;
	setp.lt.s32 	%p3414, %r2239, 0;
	selp.b32 	%r18679, %r15977, %r15976, %p3414;
	xor.b32  	%r15978, %r15973, %r2239;
	shr.s32 	%r15979, %r15973, 31;
	xor.b32  	%r15980, %r15979, %r15973;
	xor.b32  	%r15981, %r15979, %r15974;
	cvt.u64.u32 	%rd7918, %r15980;
	shl.b64 	%rd7919, %rd7918, 32;
	cvt.u64.u32 	%rd7920, %r15981;
	or.b64  	%rd7921, %rd7919, %rd7920;
	cvt.rn.f64.s64 	%fd926, %rd7921;
	mul.f64 	%fd927, %fd926, 0d3BF921FB54442D19;
	cvt.rn.f32.f64 	%f8727, %fd927;
	neg.f32 	%f8728, %f8727;
	setp.lt.s32 	%p3415, %r15978, 0;
	selp.f32 	%f10273, %f8728, %f8727, %p3415;
	bra.uni 	$L__BB0_1369;
$L__BB0_1368:
	mov.f32 	%f8729, 0f00000000;
	mul.rn.f32 	%f10273, %f46, %f8729;
	mov.b32 	%r18679, 0;
$L__BB0_1369:
	add.s32 	%r15983, %r18679, 1;
	mul.rn.f32 	%f8731, %f10273, %f10273;
	and.b32  	%r15984, %r18679, 1;
	setp.eq.b32 	%p3417, %r15984, 1;
	selp.f32 	%f8732, %f10273, 0f3F800000, %p3417;
	fma.rn.f32 	%f8733, %f8731, %f8732, 0f00000000;
	fma.rn.f32 	%f8734, %f8731, 0f37CBAC00, 0fBAB607ED;
	selp.f32 	%f8735, 0fB94D4153, %f8734, %p3417;
	selp.f32 	%f8736, 0f3C0885E4, 0f3D2AAABB, %p3417;
	fma.rn.f32 	%f8737, %f8735, %f8731, %f8736;
	selp.f32 	%f8738, 0fBE2AAAA8, 0fBEFFFFFF, %p3417;
	fma.rn.f32 	%f8739, %f8737, %f8731, %f8738;
	fma.rn.f32 	%f8740, %f8739, %f8733, %f8732;
	and.b32  	%r15985, %r15983, 2;
	setp.eq.s32 	%p3418, %r15985, 0;
	mov.f32 	%f8741, 0f00000000;
	sub.f32 	%f8742, %f8741, %f8740;
	selp.f32 	%f8730, %f8740, %f8742, %p3418;
	// begin inline asm
	{  cvt.rn.f16.f32 %rs4957, %f8730;}

	// end inline asm
	mov.u32 	%r18683, %r18939;
	mov.f32 	%f10274, %f10338;
	@%p3408 bra 	$L__BB0_1377;
	setp.eq.f32 	%p3419, %f48, 0f7F800000;
	@%p3419 bra 	$L__BB0_1376;
	mov.b32 	%r2252, %f46;
	shl.b32 	%r15987, %r2252, 8;
	or.b32  	%r2253, %r15987, -2147483648;
	mov.b64 	%rd9145, 0;
	mov.b32 	%r18680, 0;
	mov.u64 	%rd9143, __cudart_i2opi_f;
	mov.u64 	%rd9144, %rd9;
$L__BB0_1372:
	.pragma "nounroll";
	ld.global.nc.u32 	%r15988, [%rd9143];
	mad.wide.u32 	%rd7924, %r15988, %r2253, %rd9145;
	shr.u64 	%rd9145, %rd7924, 32;
	st.local.u32 	[%rd9144], %rd7924;
	add.s32 	%r18680, %r18680, 1;
	add.s64 	%rd9144, %rd9144, 4;
	add.s64 	%rd9143, %rd9143, 4;
	setp.ne.s32 	%p3420, %r18680, 6;
	@%p3420 bra 	$L__BB0_1372;
	shr.u32 	%r15989, %r2252, 23;
	st.local.u32 	[%rd9+24], %rd9145;
	and.b32  	%r2256, %r15989, 31;
	and.b32  	%r15990, %r15989, 224;
	add.s32 	%r15991, %r15990, -128;
	shr.u32 	%r15992, %r15991, 5;
	mul.wide.u32 	%rd7925, %r15992, 4;
	sub.s64 	%rd1217, %rd9, %rd7925;
	ld.local.u32 	%r18681, [%rd1217+24];
	ld.local.u32 	%r18682, [%rd1217+20];
	setp.eq.s32 	%p3421, %r2256, 0;
	@%p3421 bra 	$L__BB0_1375;
	shf.l.wrap.b32 	%r18681, %r18682, %r18681, %r2256;
	ld.local.u32 	%r15993, [%rd1217+16];
	shf.l.wrap.b32 	%r18682, %r15993, %r18682, %r2256;
$L__BB0_1375:
	shr.u32 	%r15994, %r18681, 30;
	shf.l.wrap.b32 	%r15995, %r18682, %r18681, 2;
	shl.b32 	%r15996, %r18682, 2;
	shr.u32 	%r15997, %r15995, 31;
	add.s32 	%r15998, %r15997, %r15994;
	neg.s32 	%r15999, %r15998;
	setp.lt.s32 	%p3422, %r2252, 0;
	selp.b32 	%r18683, %r15999, %r15998, %p3422;
	xor.b32  	%r16000, %r15995, %r2252;
	shr.s32 	%r16001, %r15995, 31;
	xor.b32  	%r16002, %r16001, %r15995;
	xor.b32  	%r16003, %r16001, %r15996;
	cvt.u64.u32 	%rd7926, %r16002;
	shl.b64 	%rd7927, %rd7926, 32;
	cvt.u64.u32 	%rd7928, %r16003;
	or.b64  	%rd7929, %rd7927, %rd7928;
	cvt.rn.f64.s64 	%fd928, %rd7929;
	mul.f64 	%fd929, %fd928, 0d3BF921FB54442D19;
	cvt.rn.f32.f64 	%f8743, %fd929;
	neg.f32 	%f8744, %f8743;
	setp.lt.s32 	%p3423, %r16000, 0;
	selp.f32 	%f10274, %f8744, %f8743, %p3423;
	bra.uni 	$L__BB0_1377;
$L__BB0_1376:
	mov.f32 	%f8745, 0f00000000;
	mul.rn.f32 	%f10274, %f46, %f8745;
	mov.b32 	%r18683, 0;
$L__BB0_1377:
	setp.ltu.f32 	%p3424, %f57, 0f47CE4780;
	mul.rn.f32 	%f8747, %f10274, %f10274;
	and.b32  	%r16005, %r18683, 1;
	setp.eq.b32 	%p3425, %r16005, 1;
	selp.f32 	%f8748, 0f3F800000, %f10274, %p3425;
	fma.rn.f32 	%f8749, %f8747, %f8748, 0f00000000;
	fma.rn.f32 	%f8750, %f8747, 0f37CBAC00, 0fBAB607ED;
	selp.f32 	%f8751, %f8750, 0fB94D4153, %p3425;
	selp.f32 	%f8752, 0f3D2AAABB, 0f3C0885E4, %p3425;
	fma.rn.f32 	%f8753, %f8751, %f8747, %f8752;
	selp.f32 	%f8754, 0fBEFFFFFF, 0fBE2AAAA8, %p3425;
	fma.rn.f32 	%f8755, %f8753, %f8747, %f8754;
	fma.rn.f32 	%f8756, %f8755, %f8749, %f8748;
	and.b32  	%r16006, %r18683, 2;
	setp.eq.s32 	%p3426, %r16006, 0;
	mov.f32 	%f8757, 0f00000000;
	sub.f32 	%f8758, %f8757, %f8756;
	selp.f32 	%f8746, %f8756, %f8758, %p3426;
	// begin inline asm
	{  cvt.rn.f16.f32 %rs4958, %f8746;}

	// end inline asm
	ld.global.u16 	%rs4966, [%rd40+2720];
	ld.global.u16 	%rs4960, [%rd41+2720];
	// begin inline asm
	{mul.f16 %rs4959,%rs4960,%rs4958;
}
	// end inline asm
	// begin inline asm
	{mul.f16 %rs4962,%rs3340,%rs4959;
}
	// end inline asm
	// begin inline asm
	{fma.rn.f16 %rs4965,%rs4966,%rs4957,%rs4962;
}
	// end inline asm
	st.shared.u16 	[%r39+2720], %rs4965;
	// begin inline asm
	{mul.f16 %rs4969,%rs4960,%rs4957;
}
	// end inline asm
	// begin inline asm
	{fma.rn.f16 %rs4972,%rs4966,%rs4958,%rs4969;
}
	// end inline asm
	st.shared.u16 	[%r39+10912], %rs4972;
	mov.u32 	%r18687, %r18947;
	mov.f32 	%f10275, %f10340;
	@%p3424 bra 	$L__BB0_1385;
	setp.eq.f32 	%p3427, %f57, 0f7F800000;
	@%p3427 bra 	$L__BB0_1384;
	mov.b32 	%r2265, %f55;
	shl.b32 	%r16008, %r2265, 8;
	or.b32  	%r2266, %r16008, -2147483648;
	mov.b64 	%rd9148, 0;
	mov.b32 	%r18684, 0;
	mov.u64 	%rd9146, __cudart_i2opi_f;
	mov.u64 	%rd9147, %rd10;
$L__BB0_1380:
	.pragma "nounroll";
	ld.global.nc.u32 	%r16009, [%rd9146];
	mad.wide.u32 	%rd7932, %r16009, %r2266, %rd9148;
	shr.u64 	%rd9148, %rd7932, 32;
	st.local.u32 	[%rd9147], %rd7932;
	add.s32 	%r18684, %r18684, 1;
	add.s64 	%rd9147, %rd9147, 4;
	add.s64 	%rd9146, %rd9146, 4;
	setp.ne.s32 	%p3428, %r18684, 6;
	@%p3428 bra 	$L__BB0_1380;
	shr.u32 	%r16010, %r2265, 23;
	st.local.u32 	[%rd10+24], %rd9148;
	and.b32  	%r2269, %r16010, 31;
	and.b32  	%r16011, %r16010, 224;
	add.s32 	%r16012, %r16011, -128;
	shr.u32 	%r16013, %r16012, 5;
	mul.wide.u32 	%rd7933, %r16013, 4;
	sub.s64 	%rd1224, %rd10, %rd7933;
	ld.local.u32 	%r18685, [%rd1224+24];
	ld.local.u32 	%r18686, [%rd1224+20];
	setp.eq.s32 	%p3429, %r2269, 0;
	@%p3429 bra 	$L__BB0_1383;
	shf.l.wrap.b32 	%r18685, %r18686, %r18685, %r2269;
	ld.local.u32 	%r16014, [%rd1224+16];
	shf.l.wrap.b32 	%r18686, %r16014, %r18686, %r2269;
$L__BB0_1383:
	shr.u32 	%r16015, %r18685, 30;
	shf.l.wrap.b32 	%r16016, %r18686, %r18685, 2;
	shl.b32 	%r16017, %r18686, 2;
	shr.u32 	%r16018, %r16016, 31;
	add.s32 	%r16019, %r16018, %r16015;
	neg.s32 	%r16020, %r16019;
	setp.lt.s32 	%p3430, %r2265, 0;
	selp.b32 	%r18687, %r16020, %r16019, %p3430;
	xor.b32  	%r16021, %r16016, %r2265;
	shr.s32 	%r16022, %r16016, 31;
	xor.b32  	%r16023, %r16022, %r16016;
	xor.b32  	%r16024, %r16022, %r16017;
	cvt.u64.u32 	%rd7934, %r16023;
	shl.b64 	%rd7935, %rd7934, 32;
	cvt.u64.u32 	%rd7936, %r16024;
	or.b64  	%rd7937, %rd7935, %rd7936;
	cvt.rn.f64.s64 	%fd930, %rd7937;
	mul.f64 	%fd931, %fd930, 0d3BF921FB54442D19;
	cvt.rn.f32.f64 	%f8759, %fd931;
	neg.f32 	%f8760, %f8759;
	setp.lt.s32 	%p3431, %r16021, 0;
	selp.f32 	%f10275, %f8760, %f8759, %p3431;
	bra.uni 	$L__BB0_1385;
$L__BB0_1384:
	mov.f32 	%f8761, 0f00000000;
	mul.rn.f32 	%f10275, %f55, %f8761;
	mov.b32 	%r18687, 0;
$L__BB0_1385:
	add.s32 	%r16026, %r18687, 1;
	mul.rn.f32 	%f8763, %f10275, %f10275;
	and.b32  	%r16027, %r18687, 1;
	setp.eq.b32 	%p3433, %r16027, 1;
	selp.f32 	%f8764, %f10275, 0f3F800000, %p3433;
	fma.rn.f32 	%f8765, %f8763, %f8764, 0f00000000;
	fma.rn.f32 	%f8766, %f8763, 0f37CBAC00, 0fBAB607ED;
	selp.f32 	%f8767, 0fB94D4153, %f8766, %p3433;
	selp.f32 	%f8768, 0f3C0885E4, 0f3D2AAABB, %p3433;
	fma.rn.f32 	%f8769, %f8767, %f8763, %f8768;
	selp.f32 	%f8770, 0fBE2AAAA8, 0fBEFFFFFF, %p3433;
	fma.rn.f32 	%f8771, %f8769, %f8763, %f8770;
	fma.rn.f32 	%f8772, %f8771, %f8765, %f8764;
	and.b32  	%r16028, %r16026, 2;
	setp.eq.s32 	%p3434, %r16028, 0;
	mov.f32 	%f8773, 0f00000000;
	sub.f32 	%f8774, %f8773, %f8772;
	selp.f32 	%f8762, %f8772, %f8774, %p3434;
	// begin inline asm
	{  cvt.rn.f16.f32 %rs4976, %f8762;}

	// end inline asm
	mov.u32 	%r18691, %r18947;
	mov.f32 	%f10276, %f10340;
	@%p3424 bra 	$L__BB0_1393;
	setp.eq.f32 	%p3435, %f57, 0f7F800000;
	@%p3435 bra 	$L__BB0_1392;
	mov.b32 	%r2278, %f55;
	shl.b32 	%r16030, %r2278, 8;
	or.b32  	%r2279, %r16030, -2147483648;
	mov.b64 	%rd9151, 0;
	mov.b32 	%r18688, 0;
	mov.u64 	%rd9149, __cudart_i2opi_f;
	mov.u64 	%rd9150, %rd9;
$L__BB0_1388:
	.pragma "nounroll";
	ld.global.nc.u32 	%r16031, [%rd9149];
	mad.wide.u32 	%rd7940, %r16031, %r2279, %rd9151;
	shr.u64 	%rd9151, %rd7940, 32;
	st.local.u32 	[%rd9150], %rd7940;
	add.s32 	%r18688, %r18688, 1;
	add.s64 	%rd9150, %rd9150, 4;
	add.s64 	%rd9149, %rd9149, 4;
	setp.ne.s32 	%p3436, %r18688, 6;
	@%p3436 bra 	$L__BB0_1388;
	shr.u32 	%r16032, %r2278, 23;
	st.local.u32 	[%rd9+24], %rd9151;
	and.b32  	%r2282, %r16032, 31;
	and.b32  	%r16033, %r16032, 224;
	add.s32 	%r16034, %r16033, -128;
	shr.u32 	%r16035, %r16034, 5;
	mul.wide.u32 	%rd7941, %r16035, 4;
	sub.s64 	%rd1231, %rd9, %rd7941;
	ld.local.u32 	%r18689, [%rd1231+24];
	ld.local.u32 	%r18690, [%rd1231+20];
	setp.eq.s32 	%p3437, %r2282, 0;
	@%p3437 bra 	$L__BB0_1391;
	shf.l.wrap.b32 	%r18689, %r18690, %r18689, %r2282;
	ld.local.u32 	%r16036, [%rd1231+16];
	shf.l.wrap.b32 	%r18690, %r16036, %r18690, %r2282;
$L__BB0_1391:
	shr.u32 	%r16037, %r18689, 30;
	shf.l.wrap.b32 	%r16038, %r18690, %r18689, 2;
	shl.b32 	%r16039, %r18690, 2;
	shr.u32 	%r16040, %r16038, 31;
	add.s32 	%r16041, %r16040, %r16037;
	neg.s32 	%r16042, %r16041;
	setp.lt.s32 	%p3438, %r2278, 0;
	selp.b32 	%r18691, %r16042, %r16041, %p3438;
	xor.b32  	%r16043, %r16038, %r2278;
	shr.s32 	%r16044, %r16038, 31;
	xor.b32  	%r16045, %r16044, %r16038;
	xor.b32  	%r16046, %r16044, %r16039;
	cvt.u64.u32 	%rd7942, %r16045;
	shl.b64 	%rd7943, %rd7942, 32;
	cvt.u64.u32 	%rd7944, %r16046;
	or.b64  	%rd7945, %rd7943, %rd7944;
	cvt.rn.f64.s64 	%fd932, %rd7945;
	mul.f64 	%fd933, %fd932, 0d3BF921FB54442D19;
	cvt.rn.f32.f64 	%f8775, %fd933;
	neg.f32 	%f8776, %f8775;
	setp.lt.s32 	%p3439, %r16043, 0;
	selp.f32 	%f10276, %f8776, %f8775, %p3439;
	bra.uni 	$L__BB0_1393;
$L__BB0_1392:
	mov.f32 	%f8777, 0f00000000;
	mul.rn.f32 	%f10276, %f55, %f8777;
	mov.b32 	%r18691, 0;
$L__BB0_1393:
	setp.ltu.f32 	%p3440, %f66, 0f47CE4780;
	mul.rn.f32 	%f8779, %f10276, %f10276;
	and.b32  	%r16048, %r18691, 1;
	setp.eq.b32 	%p3441, %r16048, 1;
	selp.f32 	%f8780, 0f3F800000, %f10276, %p3441;
	fma.rn.f32 	%f8781, %f8779, %f8780, 0f00000000;
	fma.rn.f32 	%f8782, %f8779, 0f37CBAC00, 0fBAB607ED;
	selp.f32 	%f8783, %f8782, 0fB94D4153, %p3441;
	selp.f32 	%f8784, 0f3D2AAABB, 0f3C0885E4, %p3441;
	fma.rn.f32 	%f8785, %f8783, %f8779, %f8784;
	selp.f32 	%f8786, 0fBEFFFFFF, 0fBE2AAAA8, %p3441;
	fma.rn.f32 	%f8787, %f8785, %f8779, %f8786;
	fma.rn.f32 	%f8788, %f8787, %f8781, %f8780;
	and.b32  	%r16049, %r18691, 2;
	setp.eq.s32 	%p3442, %r16049, 0;
	mov.f32 	%f8789, 0f00000000;
	sub.f32 	%f8790, %f8789, %f8788;
	selp.f32 	%f8778, %f8788, %f8790, %p3442;
	// begin inline asm
	{  cvt.rn.f16.f32 %rs4977, %f8778;}

	// end inline asm
	ld.global.u16 	%rs4985, [%rd40+2752];
	ld.global.u16 	%rs4979, [%rd41+2752];
	// begin inline asm
	{mul.f16 %rs4978,%rs4979,%rs4977;
}
	// end inline asm
	// begin inline asm
	{mul.f16 %rs4981,%rs3340,%rs4978;
}
	// end inline asm
	// begin inline asm
	{fma.rn.f16 %rs4984,%rs4985,%rs4976,%rs4981;
}
	// end inline asm
	st.shared.u16 	[%r39+2752], %rs4984;
	// begin inline asm
	{mul.f16 %rs4988,%rs4979,%rs4976;
}
	// end inline asm
	// begin inline asm
	{fma.rn.f16 %rs4991,%rs4985,%rs4977,%rs4988;
}
	// end inline asm
	st.shared.u16 	[%r39+10944], %rs4991;
	mov.u32 	%r18695, %r18955;
	mov.f32 	%f10277, %f10342;
	@%p3440 bra 	$L__BB0_1401;
	setp.eq.f32 	%p3443, %f66, 0f7F800000;
	@%p3443 bra 	$L__BB0_1400;
	mov.b32 	%r2291, %f64;
	shl.b32 	%r16051, %r2291, 8;
	or.b32  	%r2292, %r16051, -2147483648;
	mov.b64 	%rd9154, 0;
	mov.b32 	%r18692, 0;
	mov.u64 	%rd9152, __cudart_i2opi_f;
	mov.u64 	%rd9153, %rd10;
$L__BB0_1396:
	.pragma "nounroll";
	ld.global.nc.u32 	%r16052, [%rd9152];
	mad.wide.u32 	%rd7948, %r16052, %r2292, %rd9154;
	shr.u64 	%rd9154, %rd7948, 32;
	st.local.u32 	[%rd9153], %rd7948;
	add.s32 	%r18692, %r18692, 1;
	add.s64 	%rd9153, %rd9153, 4;
	add.s64 	%rd9152, %rd9152, 4;
	setp.ne.s32 	%p3444, %r18692, 6;
	@%p3444 bra 	$L__BB0_1396;
	shr.u32 	%r16053, %r2291, 23;
	st.local.u32 	[%rd10+24], %rd9154;
	and.b32  	%r2295, %r16053, 31;
	and.b32  	%r16054, %r16053, 224;
	add.s32 	%r16055, %r16054, -128;
	shr.u32 	%r16056, %r16055, 5;
	mul.wide.u32 	%rd7949, %r16056, 4;
	sub.s64 	%rd1238, %rd10, %rd7949;
	ld.local.u32 	%r18693, [%rd1238+24];
	ld.local.u32 	%r18694, [%rd1238+20];
	setp.eq.s32 	%p3445, %r2295, 0;
	@%p3445 bra 	$L__BB0_1399;
	shf.l.wrap.b32 	%r18693, %r18694, %r18693, %r2295;
	ld.local.u32 	%r16057, [%rd1238+16];
	shf.l.wrap.b32 	%r18694, %r16057, %r18694, %r2295;
$L__BB0_1399:
	shr.u32 	%r16058, %r18693, 30;
	shf.l.wrap.b32 	%r16059, %r18694, %r18693, 2;
	shl.b32 	%r16060, %r18694, 2;
	shr.u32 	%r16061, %r16059, 31;
	add.s32 	%r16062, %r16061, %r16058;
	neg.s32 	%r16063, %r16062;
	setp.lt.s32 	%p3446, %r2291, 0;
	selp.b32 	%r18695, %r16063, %r16062, %p3446;
	xor.b32  	%r16064, %r16059, %r2291;
	shr.s32 	%r16065, %r16059, 31;
	xor.b32  	%r16066, %r16065, %r16059;
	xor.b32  	%r16067, %r16065, %r16060;
	cvt.u64.u32 	%rd7950, %r16066;
	shl.b64 	%rd7951, %rd7950, 32;
	cvt.u64.u32 	%rd7952, %r16067;
	or.b64  	%rd7953, %rd7951, %rd7952;
	cvt.rn.f64.s64 	%fd934, %rd7953;
	mul.f64 	%fd935, %fd934, 0d3BF921FB54442D19;
	cvt.rn.f32.f64 	%f8791, %fd935;
	neg.f32 	%f8792, %f8791;
	setp.lt.s32 	%p3447, %r16064, 0;
	selp.f32 	%f10277, %f8792, %f8791, %p3447;
	bra.uni 	$L__BB0_1401;
$L__BB0_1400:
	mov.f32 	%f8793, 0f00000000;
	mul.rn.f32 	%f10277, %f64, %f8793;
	mov.b32 	%r18695, 0;
$L__BB0_1401:
	add.s32 	%r16069, %r18695, 1;
	mul.rn.f32 	%f8795, %f10277, %f10277;
	and.b32  	%r16070, %r18695, 1;
	setp.eq.b32 	%p3449, %r16070, 1;
	selp.f32 	%f8796, %f10277, 0f3F800000, %p3449;
	fma.rn.f32 	%f8797, %f8795, %f8796, 0f00000000;
	fma.rn.f32 	%f8798, %f8795, 0f37CBAC00, 0fBAB607ED;
	selp.f32 	%f8799, 0fB94D4153, %f8798, %p3449;
	selp.f32 	%f8800, 0f3C0885E4, 0f3D2AAABB, %p3449;
	fma.rn.f32 	%f8801, %f8799, %f8795, %f8800;
	selp.f32 	%f8802, 0fBE2AAAA8, 0fBEFFFFFF, %p3449;
	fma.rn.f32 	%f8803, %f8801, %f8795, %f8802;
	fma.rn.f32 	%f8804, %f8803, %f8797, %f8796;
	and.b32  	%r16071, %r16069, 2;
	setp.eq.s32 	%p3450, %r16071, 0;
	mov.f32 	%f8805, 0f00000000;
	sub.f32 	%f8806, %f8805, %f8804;
	selp.f32 	%f8794, %f8804, %f8806, %p3450;
	// begin inline asm
	{  cvt.rn.f16.f32 %rs4995, %f8794;}

	// end inline asm
	mov.u32 	%r18699, %r18955;
	mov.f32 	%f10278, %f10342;
	@%p3440 bra 	$L__BB0_1409;
	setp.eq.f32 	%p3451, %f66, 0f7F800000;
	@%p3451 bra 	$L__BB0_1408;
	mov.b32 	%r2304, %f64;
	shl.b32 	%r16073, %r2304, 8;
	or.b32  	%r2305, %r16073, -2147483648;
	mov.b64 	%rd9157, 0;
	mov.b32 	%r18696, 0;
	mov.u64 	%rd9155, __cudart_i2opi_f;
	mov.u64 	%rd9156, %rd9;
$L__BB0_1404:
	.pragma "nounroll";
	ld.global.nc.u32 	%r16074, [%rd9155];
	mad.wide.u32 	%rd7956, %r16074, %r2305, %rd9157;
	shr.u64 	%rd9157, %rd7956, 32;
	st.local.u32 	[%rd9156], %rd7956;
	add.s32 	%r18696, %r18696, 1;
	add.s64 	%rd9156, %rd9156, 4;
	add.s64 	%rd9155, %rd9155, 4;
	setp.ne.s32 	%p3452, %r18696, 6;
	@%p3452 bra 	$L__BB0_1404;
	shr.u32 	%r16075, %r2304, 23;
	st.local.u32 	[%rd9+24], %rd9157;
	and.b32  	%r2308, %r16075, 31;
	and.b32  	%r16076, %r16075, 224;
	add.s32 	%r16077, %r16076, -128;
	shr.u32 	%r16078, %r16077, 5;
	mul.wide.u32 	%rd7957, %r16078, 4;
	sub.s64 	%rd1245, %rd9, %rd7957;
	ld.local.u32 	%r18697, [%rd1245+24];
	ld.local.u32 	%r18698, [%rd1245+20];
	setp.eq.s32 	%p3453, %r2308, 0;
	@%p3453 bra 	$L__BB0_1407;
	shf.l.wrap.b32 	%r18697, %r18698, %r18697, %r2308;
	ld.local.u32 	%r16079, [%rd1245+16];
	shf.l.wrap.b32 	%r18698, %r16079, %r18698, %r2308;
$L__BB0_1407:
	shr.u32 	%r16080, %r18697, 30;
	shf.l.wrap.b32 	%r16081, %r18698, %r18697, 2;
	shl.b32 	%r16082, %r18698, 2;
	shr.u32 	%r16083, %r16081, 31;
	add.s32 	%r16084, %r16083, %r16080;
	neg.s32 	%r16085, %r16084;
	setp.lt.s32 	%p3454, %r2304, 0;
	selp.b32 	%r18699, %r16085, %r16084, %p3454;
	xor.b32  	%r16086, %r16081, %r2304;
	shr.s32 	%r16087, %r16081, 31;
	xor.b32  	%r16088, %r16087, %r16081;
	xor.b32  	%r16089, %r16087, %r16082;
	cvt.u64.u32 	%rd7958, %r16088;
	shl.b64 	%rd7959, %rd7958, 32;
	cvt.u64.u32 	%rd7960, %r16089;
	or.b64  	%rd7961, %rd7959, %rd7960;
	cvt.rn.f64.s64 	%fd936, %rd7961;
	mul.f64 	%fd937, %fd936, 0d3BF921FB54442D19;
	cvt.rn.f32.f64 	%f8807, %fd937;
	neg.f32 	%f8808, %f8807;
	setp.lt.s32 	%p3455, %r16086, 0;
	selp.f32 	%f10278, %f8808, %f8807, %p3455;
	bra.uni 	$L__BB0_1409;
$L__BB0_1408:
	mov.f32 	%f8809, 0f00000000;
	mul.rn.f32 	%f10278, %f64, %f8809;
	mov.b32 	%r18699, 0;
$L__BB0_1409:
	setp.ltu.f32 	%p3456, %f75, 0f47CE4780;
	mul.rn.f32 	%f8811, %f10278, %f10278;
	and.b32  	%r16091, %r18699, 1;
	setp.eq.b32 	%p3457, %r16091, 1;
	selp.f32 	%f8812, 0f3F800000, %f10278, %p3457;
	fma.rn.f32 	%f8813, %f8811, %f8812, 0f00000000;
	fma.rn.f32 	%f8814, %f8811, 0f37CBAC00, 0fBAB607ED;
	selp.f32 	%f8815, %f8814, 0fB94D4153, %p3457;
	selp.f32 	%f8816, 0f3D2AAABB, 0f3C0885E4, %p3457;
	fma.rn.f32 	%f8817, %f8815, %f8811, %f8816;
	selp.f32 	%f8818, 0fBEFFFFFF, 0fBE2AAAA8, %p3457;
	fma.rn.f32 	%f8819, %f8817, %f8811, %f8818;
	fma.rn.f32 	%f8820, %f8819, %f8813, %f8812;
	and.b32  	%r16092, %r18699, 2;
	setp.eq.s32 	%p3458, %r16092, 0;
	mov.f32 	%f8821, 0f00000000;
	sub.f32 	%f8822, %f8821, %f8820;
	selp.f32 	%f8810, %f8820, %f8822, %p3458;
	// begin inline asm
	{  cvt.rn.f16.f32 %rs4996, %f8810;}

	// end inline asm
	ld.global.u16 	%rs5004, [%rd40+2784];
	ld.global.u16 	%rs4998, [%rd41+2784];
	// begin inline asm
	{mul.f16 %rs4997,%rs4998,%rs4996;
}
	// end inline asm
	// begin inline asm
	{mul.f16 %rs5000,%rs3340,%rs4997;
}
	// end inline asm
	// begin inline asm
	{fma.rn.f16 %rs5003,%rs5004,%rs4995,%rs5000;
}
	// end inline asm
	st.shared.u16 	[%r39+2784], %rs5003;
	// begin inline asm
	{mul.f16 %rs5007,%rs4998,%rs4995;
}
	// end inline asm
	// begin inline asm
	{fma.rn.f16 %rs5010,%rs5004,%rs4996,%rs5007;
}
	// end inline asm
	st.shared.u16 	[%r39+10976], %rs5010;
	mov.u32 	%r18703, %r18963;
	mov.f32 	%f10279, %f10344;
	@%p3456 bra 	$L__BB0_1417;
	setp.eq.f32 	%p3459, %f75, 0f7F800000;
	@%p3459 bra 	$L__BB0_1416;
	mov.b32 	%r2317, %f73;
	shl.b32 	%r16094, %r2317, 8;
	or.b32  	%r2318, %r16094, -2147483648;
	mov.b64 	%rd9160, 0;
	mov.b32 	%r18700, 0;
	mov.u64 	%rd9158, __cudart_i2opi_f;
	mov.u64 	%rd9159, %rd10;
$L__BB0_1412:
	.pragma "nounroll";
	ld.global.nc.u32 	%r16095, [%rd9158];
	mad.wide.u32 	%rd7964, %r16095, %r2318, %rd9160;
	shr.u64 	%rd9160, %rd7964, 32;
	st.local.u32 	[%rd9159], %rd7964;
	add.s32 	%r18700, %r18700, 1;
	add.s64 	%rd9159, %rd9159, 4;
	add.s64 	%rd9158, %rd9158, 4;
	setp.ne.s32 	%p3460, %r18700, 6;
	@%p3460 bra 	$L__BB0_1412;
	shr.u32 	%r16096, %r2317, 23;
	st.local.u32 	[%rd10+24], %rd9160;
	and.b32  	%r2321, %r16096, 31;
	and.b32  	%r16097, %r16096, 224;
	add.s32 	%r16098, %r16097, -128;
	shr.u32 	%r16099, %r16098, 5;
	mul.wide.u32 	%rd7965, %r16099, 4;
	sub.s64 	%rd1252, %rd10, %rd7965;
	ld.local.u32 	%r18701, [%rd1252+24];
	ld.local.u32 	%r18702, [%rd1252+20];
	setp.eq.s32 	%p3461, %r2321, 0;
	@%p3461 bra 	$L__BB0_1415;
	shf.l.wrap.b32 	%r18701, %r18702, %r18701, %r2321;
	ld.local.u32 	%r16100, [%rd1252+16];
	shf.l.wrap.b32 	%r18702, %r16100, %r18702, %r2321;
$L__BB0_1415:
	shr.u32 	%r16101, %r18701, 30;
	shf.l.wrap.b32 	%r16102, %r18702, %r18701, 2;
	shl.b32 	%r16103, %r18702, 2;
	shr.u32 	%r16104, %r16102, 31;
	add.s32 	%r16105, %r16104, %r16101;
	neg.s32 	%r16106, %r16105;
	setp.lt.s32 	%p3462, %r2317, 0;
	selp.b32 	%r18703, %r16106, %r16105, %p3462;
	xor.b32  	%r16107, %r16102, %r2317;
	shr.s32 	%r16108, %r16102, 31;
	xor.b32  	%r16109, %r16108, %r16102;
	xor.b32  	%r16110, %r16108, %r16103;
	cvt.u64.u32 	%rd7966, %r16109;
	shl.b64 	%rd7967, %rd7966, 32;
	cvt.u64.u32 	%rd7968, %r16110;
	or.b64  	%rd7969, %rd7967, %rd7968;
	cvt.rn.f64.s64 	%fd938, %rd7969;
	mul.f64 	%fd939, %fd938, 0d3BF921FB54442D19;
	cvt.rn.f32.f64 	%f8823, %fd939;
	neg.f32 	%f8824, %f8823;
	setp.lt.s32 	%p3463, %r16107, 0;
	selp.f32 	%f10279, %f8824, %f8823, %p3463;
	bra.uni 	$L__BB0_1417;
$L__BB0_1416:
	mov.f32 	%f8825, 0f00000000;
	mul.rn.f32 	%f10279, %f73, %f8825;
	mov.b32 	%r18703, 0;
$L__BB0_1417:
	add.s32 	%r16112, %r18703, 1;
	mul.rn.f32 	%f8827, %f10279, %f10279;
	and.b32  	%r16113, %r18703, 1;
	setp.eq.b32 	%p3465, %r16113, 1;
	selp.f32 	%f8828, %f10279, 0f3F800000, %p3465;
	fma.rn.f32 	%f8829, %f8827, %f8828, 0f00000000;
	fma.rn.f32 	%f8830, %f8827, 0f37CBAC00, 0fBAB607ED;
	selp.f32 	%f8831, 0fB94D4153, %f8830, %p3465;
	selp.f32 	%f8832, 0f3C0885E4, 0f3D2AAABB, %p3465;
	fma.rn.f32 	%f8833, %f8831, %f8827, %f8832;
	selp.f32 	%f8834, 0fBE2AAAA8, 0fBEFFFFFF, %p3465;
	fma.rn.f32 	%f8835, %f8833, %f8827, %f8834;
	fma.rn.f32 	%f8836, %f8835, %f8829, %f8828;
	and.b32  	%r16114, %r16112, 2;
	setp.eq.s32 	%p3466, %r16114, 0;
	mov.f32 	%f8837, 0f00000000;
	sub.f32 	%f8838, %f8837, %f8836;
	selp.f32 	%f8826, %f8836, %f8838, %p3466;
	// begin inline asm
	{  cvt.rn.f16.f32 %rs5014, %f8826;}

	// end inline asm
	mov.u32 	%r18707, %r18963;
	mov.f32 	%f10280, %f10344;
	@%p3456 bra 	$L__BB0_1425;
	setp.eq.f32 	%p3467, %f75, 0f7F800000;
	@%p3467 bra 	$L__BB0_1424;
	mov.b32 	%r2330, %f73;
	shl.b32 	%r16116, %r2330, 8;
	or.b32  	%r2331, %r16116, -2147483648;
	mov.b64 	%rd9163, 0;
	mov.b32 	%r18704, 0;
	mov.u64 	%rd9161, __cudart_i2opi_f;
	mov.u64 	%rd9162, %rd9;
$L__BB0_1420:
	.pragma "nounroll";
	ld.global.nc.u32 	%r16117, [%rd9161];
	mad.wide.u32 	%rd7972, %r16117, %r2331, %rd9163;
	shr.u64 	%rd9163, %rd7972, 32;
	st.local.u32 	[%rd9162], %rd7972;
	add.s32 	%r18704, %r18704, 1;
	add.s64 	%rd9162, %rd9162, 4;
	add.s64 	%rd9161, %rd9161, 4;
	setp.ne.s32 	%p3468, %r18704, 6;
	@%p3468 bra 	$L__BB0_1420;
	shr.u32 	%r16118, %r2330, 23;
	st.local.u32 	[%rd9+24], %rd9163;
	and.b32  	%r2334, %r16118, 31;
	and.b32  	%r16119, %r16118, 224;
	add.s32 	%r16120, %r16119, -128;
	shr.u32 	%r16121, %r16120, 5;
	mul.wide.u32 	%rd7973, %r16121, 4;
	sub.s64 	%rd1259, %rd9, %rd7973;
	ld.local.u32 	%r18705, [%rd1259+24];
	ld.local.u32 	%r18706, [%rd1259+20];
	setp.eq.s32 	%p3469, %r2334, 0;
	@%p3469 bra 	$L__BB0_1423;
	shf.l.wrap.b32 	%r18705, %r18706, %r18705, %r2334;
	ld.local.u32 	%r16122, [%rd1259+16];
	shf.l.wrap.b32 	%r18706, %r16122, %r18706, %r2334;
$L__BB0_1423:
	shr.u32 	%r16123, %r18705, 30;
	shf.l.wrap.b32 	%r16124, %r18706, %r18705, 2;
	shl.b32 	%r16125, %r18706, 2;
	shr.u32 	%r16126, %r16124, 31;
	add.s32 	%r16127, %r16126, %r16123;
	neg.s32 	%r16128, %r16127;
	setp.lt.s32 	%p3470, %r2330, 0;
	selp.b32 	%r18707, %r16128, %r16127, %p3470;
	xor.b32  	%r16129, %r16124, %r2330;
	shr.s32 	%r16130, %r16124, 31;
	xor.b32  	%r16131, %r16130, %r16124;
	xor.b32  	%r16132, %r16130, %r16125;
	cvt.u64.u32 	%rd7974, %r16131;
	shl.b64 	%rd7975, %rd7974, 32;
	cvt.u64.u32 	%rd7976, %r16132;
	or.b64  	%rd7977, %rd7975, %rd7976;
	cvt.rn.f64.s64 	%fd940, %rd7977;
	mul.f64 	%fd941, %fd940, 0d3BF921FB54442D19;
	cvt.rn.f32.f64 	%f8839, %fd941;
	neg.f32 	%f8840, %f8839;
	setp.lt.s32 	%p3471, %r16129, 0;
	selp.f32 	%f10280, %f8840, %f8839, %p3471;
	bra.uni 	$L__BB0_1425;
$L__BB0_1424:
	mov.f32 	%f8841, 0f00000000;
	mul.rn.f32 	%f10280, %f73, %f8841;
	mov.b32 	%r18707, 0;
$L__BB0_1425:
	setp.ltu.f32 	%p3472, %f84, 0f47CE4780;
	mul.rn.f32 	%f8843, %f10280, %f10280;
	and.b32  	%r16134, %r18707, 1;
	setp.eq.b32 	%p3473, %r16134, 1;
	selp.f32 	%f8844, 0f3F800000, %f10280, %p3473;
	fma.rn.f32 	%f8845, %f8843, %f8844, 0f00000000;
	fma.rn.f32 	%f8846, %f8843, 0f37CBAC00, 0fBAB607ED;
	selp.f32 	%f8847, %f8846, 0fB94D4153, %p3473;
	selp.f32 	%f8848, 0f3D2AAABB, 0f3C0885E4, %p3473;
	fma.rn.f32 	%f8849, %f8847, %f8843, %f8848;
	selp.f32 	%f8850, 0fBEFFFFFF, 0fBE2AAAA8, %p3473;
	fma.rn.f32 	%f8851, %f8849, %f8843, %f8850;
	fma.rn.f32 	%f8852, %f8851, %f8845, %f8844;
	and.b32  	%r16135, %r18707, 2;
	setp.eq.s32 	%p3474, %r16135, 0;
	mov.f32 	%f8853, 0f00000000;
	sub.f32 	%f8854, %f8853, %f8852;
	selp.f32 	%f8842, %f8852, %f8854, %p3474;
	// begin inline asm
	{  cvt.rn.f16.f32 %rs5015, %f8842;}

	// end inline asm
	ld.global.u16 	%rs5023, [%rd40+2816];
	ld.global.u16 	%rs5017, [%rd41+2816];
	// begin inline asm
	{mul.f16 %rs5016,%rs5017,%rs5015;
}
	// end inline asm
	// begin inline asm
	{mul.f16 %rs5019,%rs3340,%rs5016;
}
	// end inline asm
	// begin inline asm
	{fma.rn.f16 %rs5022,%rs5023,%rs5014,%rs5019;
}
	// end inline asm
	st.shared.u16 	[%r39+2816], %rs5022;
	// begin inline asm
	{mul.f16 %rs5026,%rs5017,%rs5014;
}
	// end inline asm
	// begin inline asm
	{fma.rn.f16 %rs5029,%rs5023,%rs5015,%rs5026;
}
	// end inline asm
	st.shared.u16 	[%r39+11008], %rs5029;
	mov.u32 	%r18711, %r18971;
	mov.f32 	%f10281, %f10346;
	@%p3472 bra 	$L__BB0_1433;
	setp.eq.f32 	%p3475, %f84, 0f7F800000;
	@%p3475 bra 	$L__BB0_1432;
	mov.b32 	%r2343, %f82;
	shl.b32 	%r16137, %r2343, 8;
	or.b32  	%r2344, %r16137, -2147483648;
	mov.b64 	%rd9166, 0;
	mov.b32 	%r18708, 0;
	mov.u64 	%rd9164, __cudart_i2opi_f;
	mov.u64 	%rd9165, %rd10;
$L__BB0_1428:
	.pragma "nounroll";
	ld.global.nc.u32 	%r16138, [%rd9164];
	mad.wide.u32 	%rd7980, %r16138, %r2344, %rd9166;
	shr.u64 	%rd9166, %rd7980, 32;
	st.local.u32 	[%rd9165], %rd7980;
	add.s32 	%r18708, %r18708, 1;
	add.s64 	%rd9165, %rd9165, 4;
	add.s64 	%rd9164, %rd9164, 4;
	setp.ne.s32 	%p3476, %r18708, 6;
	@%p3476 bra 	$L__BB0_1428;
	shr.u32 	%r16139, %r2343, 23;
	st.local.u32 	[%rd10+24], %rd9166;
	and.b32  	%r2347, %r16139, 31;
	and.b32  	%r16140, %r16139, 224;
	add.s32 	%r16141, %r16140, -128;
	shr.u32 	%r16142, %r16141, 5;
	mul.wide.u32 	%rd7981, %r16142, 4;
	sub.s64 	%rd1266, %rd10, %rd7981;
	ld.local.u32 	%r18709, [%rd1266+24];
	ld.local.u32 	%r18710, [%rd1266+20];
	setp.eq.s32 	%p3477, %r2347, 0;
	@%p3477 bra 	$L__BB0_1431;
	shf.l.wrap.b32 	%r18709, %r18710, %r18709, %r2347;
	ld.local.u32 	%r16143, [%rd1266+16];
	shf.l.wrap.b32 	%r18710, %r16143, %r18710, %r2347;
$L__BB0_1431:
	shr.u32 	%r16144, %r18709, 30;
	shf.l.wrap.b32 	%r16145, %r18710, %r18709, 2;
	shl.b32 	%r16146, %r18710, 2;
	shr.u32 	%r16147, %r16145, 31;
	add.s32 	%r16148, %r16147, %r16144;
	neg.s32 	%r16149, %r16148;
	setp.lt.s32 	%p3478, %r2343, 0;
	selp.b32 	%r18711, %r16149, %r16148, %p3478;
	xor.b32  	%r16150, %r16145, %r2343;
	shr.s32 	%r16151, %r16145, 31;
	xor.b32  	%r16152, %r16151, %r16145;
	xor.b32  	%r16153, %r16151, %r16146;
	cvt.u64.u32 	%rd7982, %r16152;
	shl.b64 	%rd7983, %rd7982, 32;
	cvt.u64.u32 	%rd7984, %r16153;
	or.b64  	%rd7985, %rd7983, %rd7984;
	cvt.rn.f64.s64 	%fd942, %rd7985;
	mul.f64 	%fd943, %fd942, 0d3BF921FB54442D19;
	cvt.rn.f32.f64 	%f8855, %fd943;
	neg.f32 	%f8856, %f8855;
	setp.lt.s32 	%p3479, %r16150, 0;
	selp.f32 	%f10281, %f8856, %f8855, %p3479;
	bra.uni 	$L__BB0_1433;
$L__BB0_1432:
	mov.f32 	%f8857, 0f00000000;
	mul.rn.f32 	%f10281, %f82, %f8857;
	mov.b32 	%r18711, 0;
$L__BB0_1433:
	add.s32 	%r16155, %r18711, 1;
	mul.rn.f32 	%f8859, %f10281, %f10281;
	and.b32  	%r16156, %r18711, 1;
	setp.eq.b32 	%p3481, %r16156, 1;
	selp.f32 	%f8860, %f10281, 0f3F800000, %p3481;
	fma.rn.f32 	%f8861, %f8859, %f8860, 0f00000000;
	fma.rn.f32 	%f8862, %f8859, 0f37CBAC00, 0fBAB607ED;
	selp.f32 	%f8863, 0fB94D4153, %f8862, %p3481;
	selp.f32 	%f8864, 0f3C0885E4, 0f3D2AAABB, %p3481;
	fma.rn.f32 	%f8865, %f8863, %f8859, %f8864;
	selp.f32 	%f8866, 0fBE2AAAA8, 0fBEFFFFFF, %p3481;
	fma.rn.f32 	%f8867, %f8865, %f8859, %f8866;
	fma.rn.f32 	%f8868, %f8867, %f8861, %f8860;
	and.b32  	%r16157, %r16155, 2;
	setp.eq.s32 	%p3482, %r16157, 0;
	mov.f32 	%f8869, 0f00000000;
	sub.f32 	%f8870, %f8869, %f8868;
	selp.f32 	%f8858, %f8868, %f8870, %p3482;
	// begin inline asm
	{  cvt.rn.f16.f32 %rs5033, %f8858;}

	// end inline asm
	mov.u32 	%r18715, %r18971;
	mov.f32 	%f10282, %f10346;
	@%p3472 bra 	$L__BB0_1441;
	setp.eq.f32 	%p3483, %f84, 0f7F800000;
	@%p3483 bra 	$L__BB0_1440;
	mov.b32 	%r2356, %f82;
	shl.b32 	%r16159, %r2356, 8;
	or.b32  	%r2357, %r16159, -2147483648;
	mov.b64 	%rd9169, 0;
	mov.b32 	%r18712, 0;
	mov.u64 	%rd9167, __cudart_i2opi_f;
	mov.u64 	%rd9168, %rd9;
$L__BB0_1436:
	.pragma "nounroll";
	ld.global.nc.u32 	%r16160, [%rd9167];
	mad.wide.u32 	%rd7988, %r16160, %r2357, %rd9169;
	shr.u64 	%rd9169, %rd7988, 32;
	st.local.u32 	[%rd9168], %rd7988;
	add.s32 	%r18712, %r18712, 1;
	add.s64 	%rd9168, %rd9168, 4;
	add.s64 	%rd9167, %rd9167, 4;
	setp.ne.s32 	%p3484, %r18712, 6;
	@%p3484 bra 	$L__BB0_1436;
	shr.u32 	%r16161, %r2356, 23;
	st.local.u32 	[%rd9+24], %rd9169;
	and.b32  	%r2360, %r16161, 31;
	and.b32  	%r16162, %r16161, 224;
	add.s32 	%r16163, %r16162, -128;
	shr.u32 	%r16164, %r16163, 5;
	mul.wide.u32 	%rd7989, %r16164, 4;
	sub.s64 	%rd1273, %rd9, %rd7989;
	ld.local.u32 	%r18713, [%rd1273+24];
	ld.local.u32 	%r18714, [%rd1273+20];
	setp.eq.s32 	%p3485, %r2360, 0;
	@%p3485 bra 	$L__BB0_1439;
	shf.l.wrap.b32 	%r18713, %r18714, %r18713, %r2360;
	ld.local.u32 	%r16165, [%rd1273+16];
	shf.l.wrap.b32 	%r18714, %r16165, %r18714, %r2360;
$L__BB0_1439:
	shr.u32 	%r16166, %r18713, 30;
	shf.l.wrap.b32 	%r16167, %r18714, %r18713, 2;
	shl.b32 	%r16168, %r18714, 2;
	shr.u32 	%r16169, %r16167, 31;
	add.s32 	%r16170, %r16169, %r16166;
	neg.s32 	%r16171, %r16170;
	setp.lt.s32 	%p3486, %r2356, 0;
	selp.b32 	%r18715, %r16171, %r16170, %p3486;
	xor.b32  	%r16172, %r16167, %r2356;
	shr.s32 	%r16173, %r16167, 31;
	xor.b32  	%r16174, %r16173, %r16167;
	xor.b32  	%r16175, %r16173, %r16168;
	cvt.u64.u32 	%rd7990, %r16174;
	shl.b64 	%rd7991, %rd7990, 32;
	cvt.u64.u32 	%rd7992, %r16175;
	or.b64  	%rd7993, %rd7991, %rd7992;
	cvt.rn.f64.s64 	%fd944, %rd7993;
	mul.f64 	%fd945, %fd944, 0d3BF921FB54442D19;
	cvt.rn.f32.f64 	%f8871, %fd945;
	neg.f32 	%f8872, %f8871;
	setp.lt.s32 	%p3487, %r16172, 0;
	selp.f32 	%f10282, %f8872, %f8871, %p3487;
	bra.uni 	$L__BB0_1441;
$L__BB0_1440:
	mov.f32 	%f8873, 0f00000000;
	mul.rn.f32 	%f10282, %f82, %f8873;
	mov.b32 	%r18715, 0;
$L__BB0_1441:
	setp.ltu.f32 	%p3488, %f93, 0f47CE4780;
	mul.rn.f32 	%f8875, %f10282, %f10282;
	and.b32  	%r16177, %r18715, 1;
	setp.eq.b32 	%p3489, %r16177, 1;
	selp.f32 	%f8876, 0f3F800000, %f10282, %p3489;
	fma.rn.f32 	%f8877, %f8875, %f8876, 0f00000000;
	fma.rn.f32 	%f8878, %f8875, 0f37CBAC00, 0fBAB607ED;
	selp.f32 	%f8879, %f8878, 0fB94D4153, %p3489;
	selp.f32 	%f8880, 0f3D2AAABB, 0f3C0885E4, %p3489;
	fma.rn.f32 	%f8881, %f8879, %f8875, %f8880;
	selp.f32 	%f8882, 0fBEFFFFFF, 0fBE2AAAA8, %p3489;
	fma.rn.f32 	%f8883, %f8881, %f8875, %f8882;
	fma.rn.f32 	%f8884, %f8883, %f8877, %f8876;
	and.b32  	%r16178, %r18715, 2;
	setp.eq.s32 	%p3490, %r16178, 0;
	mov.f32 	%f8885, 0f00000000;
	sub.f32 	%f8886, %f8885, %f8884;
	selp.f32 	%f8874, %f8884, %f8886, %p3490;
	// begin inline asm
	{  cvt.rn.f16.f32 %rs5034, %f8874;}

	// end inline asm
	ld.global.u16 	%rs5042, [%rd40+2848];
	ld.global.u16 	%rs5036, [%rd41+2848];
	// begin inline asm
	{mul.f16 %rs5035,%rs5036,%rs5034;
}
	// end inline asm
	// begin inline asm
	{mul.f16 %rs5038,%rs3340,%rs5035;
}
	// end inline asm
	// begin inline asm
	{fma.rn.f16 %rs5041,%rs5042,%rs5033,%rs5038;
}
	// end inline asm
	st.shared.u16 	[%r39+2848], %rs5041;
	// begin inline asm
	{mul.f16 %rs5045,%rs5036,%rs5033;
}
	// end inline asm
	// begin inline asm
	{fma.rn.f16 %rs5048,%rs5042,%rs5034,%rs5045;
}
	// end inline asm
	st.shared.u16 	[%r39+11040], %rs5048;
	mov.u32 	%r18719, %r18979;
	mov.f32 	%f10283, %f10348;
	@%p3488 bra 	$L__BB0_1449;
	setp.eq.f32 	%p3491, %f93, 0f7F800000;
	@%p3491 bra 	$L__BB0_1448;
	mov.b32 	%r2369, %f91;
	shl.b32 	%r16180, %r2369, 8;
	or.b32  	%r2370, %r16180, -2147483648;
	mov.b64 	%rd9172, 0;
	mov.b32 	%r18716, 0;
	mov.u64 	%rd9170, __cudart_i2opi_f;
	mov.u64 	%rd9171, %rd10;
$L__BB0_1444:
	.pragma "nounroll";
	ld.global.nc.u32 	%r16181, [%rd9170];
	mad.wide.u32 	%rd7996, %r16181, %r2370, %rd9172;
	shr.u64 	%rd9172, %rd7996, 32;
	st.local.u32 	[%rd9171], %rd7996;
	add.s32 	%r18716, %r18716, 1;
	add.s64 	%rd9171, %rd9171, 4;
	add.s64 	%rd9170, %rd9170, 4;
	setp.ne.s32 	%p3492, %r18716, 6;
	@%p3492 bra 	$L__BB0_1444;
	shr.u32 	%r16182, %r2369, 23;
	st.local.u32 	[%rd10+24], %rd9172;
	and.b32  	%r2373, %r16182, 31;
	and.b32  	%r16183, %r16182, 224;
	add.s32 	%r16184, %r16183, -128;
	shr.u32 	%r16185, %r16184, 5;
	mul.wide.u32 	%rd7997, %r16185, 4;
	sub.s64 	%rd1280, %rd10, %rd7997;
	ld.local.u32 	%r18717, [%rd1280+24];
	ld.local.u32 	%r18718, [%rd1280+20];
	setp.eq.s32 	%p3493, %r2373, 0;
	@%p3493 bra 	$L__BB0_1447;
	shf.l.wrap.b32 	%r18717, %r18718, %r18717, %r2373;
	ld.local.u32 	%r16186, [%rd1280+16];
	shf.l.wrap.b32 	%r18718, %r16186, %r18718, %r2373;
$L__BB0_1447:
	shr.u32 	%r16187, %r18717, 30;
	shf.l.wrap.b32 	%r16188, %r18718, %r18717, 2;
	shl.b32 	%r16189, %r18718, 2;
	shr.u32 	%r16190, %r16188, 31;
	add.s32 	%r16191, %r16190, %r16187;
	neg.s32 	%r16192, %r16191;
	setp.lt.s32 	%p3494, %r2369, 0;
	selp.b32 	%r18719, %r16192, %r16191, %p3494;
	xor.b32  	%r16193, %r16188, %r2369;
	shr.s32 	%r16194, %r16188, 31;
	xor.b32  	%r16195, %r16194, %r16188;
	xor.b32  	%r16196, %r16194, %r16189;
	cvt.u64.u32 	%rd7998, %r16195;
	shl.b64 	%rd7999, %rd7998, 32;
	cvt.u64.u32 	%rd8000, %r16196;
	or.b64  	%rd8001, %rd7999, %rd8000;
	cvt.rn.f64.s64 	%fd946, %rd8001;
	mul.f64 	%fd947, %fd946, 0d3BF921FB54442D19;
	cvt.rn.f32.f64 	%f8887, %fd947;
	neg.f32 	%f8888, %f8887;
	setp.lt.s32 	%p3495, %r16193, 0;
	selp.f32 	%f10283, %f8888, %f8887, %p3495;
	bra.uni 	$L__BB0_1449;
$L__BB0_1448:
	mov.f32 	%f8889, 0f00000000;
	mul.rn.f32 	%f10283, %f91, %f8889;
	mov.b32 	%r18719, 0;
$L__BB0_1449:
	add.s32 	%r16198, %r18719, 1;
	mul.rn.f32 	%f8891, %f10283, %f10283;
	and.b32  	%r16199, %r18719, 1;
	setp.eq.b32 	%p3497, %r16199, 1;
	selp.f32 	%f8892, %f10283, 0f3F800000, %p3497;
	fma.rn.f32 	%f8893, %f8891, %f8892, 0f00000000;
	fma.rn.f32 	%f8894, %f8891, 0f37CBAC00, 0fBAB607ED;
	selp.f32 	%f8895, 0fB94D4153, %f8894, %p3497;
	selp.f32 	%f8896, 0f3C0885E4, 0f3D2AAABB, %p3497;
	fma.rn.f32 	%f8897, %f8895, %f8891, %f8896;
	selp.f32 	%f8898, 0fBE2AAAA8, 0fBEFFFFFF, %p3497;
	fma.rn.f32 	%f8899, %f8897, %f8891, %f8898;
	fma.rn.f32 	%f8900, %f8899, %f8893, %f8892;
	and.b32  	%r16200, %r16198, 2;
	setp.eq.s32 	%p3498, %r16200, 0;
	mov.f32 	%f8901, 0f00000000;
	sub.f32 	%f8902, %f8901, %f8900;
	selp.f32 	%f8890, %f8900, %f8902, %p3498;
	// begin inline asm
	{  cvt.rn.f16.f32 %rs5052, %f8890;}

	// end inline asm
	mov.u32 	%r18723, %r18979;
	mov.f32 	%f10284, %f10348;
	@%p3488 bra 	$L__BB0_1457;
	setp.eq.f32 	%p3499, %f93, 0f7F800000;
	@%p3499 bra 	$L__BB0_1456;
	mov.b32 	%r2382, %f91;
	shl.b32 	%r16202, %r2382, 8;
	or.b32  	%r2383, %r16202, -2147483648;
	mov.b64 	%rd9175, 0;
	mov.b32 	%r18720, 0;
	mov.u64 	%rd9173, __cudart_i2opi_f;
	mov.u64 	%rd9174, %rd9;
$L__BB0_1452:
	.pragma "nounroll";
	ld.global.nc.u32 	%r16203, [%rd9173];
	mad.wide.u32 	%rd8004, %r16203, %r2383, %rd9175;
	shr.u64 	%rd9175, %rd8004, 32;
	st.local.u32 	[%rd9174], %rd8004;
	add.s32 	%r18720, %r18720, 1;
	add.s64 	%rd9174, %rd9174, 4;
	add.s64 	%rd9173, %rd9173, 4;
	setp.ne.s32 	%p3500, %r18720, 6;
	@%p3500 bra 	$L__BB0_1452;
	shr.u32 	%r16204, %r2382, 23;
	st.local.u32 	[%rd9+24], %rd9175;
	and.b32  	%r2386, %r16204, 31;
	and.b32  	%r16205, %r16204, 224;
	add.s32 	%r16206, %r16205, -128;
	shr.u32 	%r16207, %r16206, 5;
	mul.wide.u32 	%rd8005, %r16207, 4;
	sub.s64 	%rd1287, %rd9, %rd8005;
	ld.local.u32 	%r18721, [%rd1287+24];
	ld.local.u32 	%r18722, [%rd1287+20];
	setp.eq.s32 	%p3501, %r2386, 0;
	@%p3501 bra 	$L__BB0_1455;
	shf.l.wrap.b32 	%r18721, %r18722, %r18721, %r2386;
	ld.local.u32 	%r16208, [%rd1287+16];
	shf.l.wrap.b32 	%r18722, %r16208, %r18722, %r2386;
$L__BB0_1455:
	shr.u32 	%r16209, %r18721, 30;
	shf.l.wrap.b32 	%r16210, %r18722, %r18721, 2;
	shl.b32 	%r16211, %r18722, 2;
	shr.u32 	%r16212, %r16210, 31;
	add.s32 	%r16213, %r16212, %r16209;
	neg.s32 	%r16214, %r16213;
	setp.lt.s32 	%p3502, %r2382, 0;
	selp.b32 	%r18723, %r16214, %r16213, %p3502;
	xor.b32  	%r16215, %r16210, %r2382;
	shr.s32 	%r16216, %r16210, 31;
	xor.b32  	%r16217, %r16216, %r16210;
	xor.b32  	%r16218, %r16216, %r16211;
	cvt.u64.u32 	%rd8006, %r16217;
	shl.b64 	%rd8007, %rd8006, 32;
	cvt.u64.u32 	%rd8008, %r16218;
	or.b64  	%rd8009, %rd8007, %rd8008;
	cvt.rn.f64.s64 	%fd948, %rd8009;
	mul.f64 	%fd949, %fd948, 0d3BF921FB54442D19;
	cvt.rn.f32.f64 	%f8903, %fd949;
	neg.f32 	%f8904, %f8903;
	setp.lt.s32 	%p3503, %r16215, 0;
	selp.f32 	%f10284, %f8904, %f8903, %p3503;
	bra.uni 	$L__BB0_1457;
$L__BB0_1456:
	mov.f32 	%f8905, 0f00000000;
	mul.rn.f32 	%f10284, %f91, %f8905;
	mov.b32 	%r18723, 0;
$L__BB0_1457:
	setp.ltu.f32 	%p3504, %f102, 0f47CE4780;
	mul.rn.f32 	%f8907, %f10284, %f10284;
	and.b32  	%r16220, %r18723, 1;
	setp.eq.b32 	%p3505, %r16220, 1;
	selp.f32 	%f8908, 0f3F800000, %f10284, %p3505;
	fma.rn.f32 	%f8909, %f8907, %f8908, 0f00000000;
	fma.rn.f32 	%f8910, %f8907, 0f37CBAC00, 0fBAB607ED;
	selp.f32 	%f8911, %f8910, 0fB94D4153, %p3505;
	selp.f32 	%f8912, 0f3D2AAABB, 0f3C0885E4, %p3505;
	fma.rn.f32 	%f8913, %f8911, %f8907, %f8912;
	selp.f32 	%f8914, 0fBEFFFFFF, 0fBE2AAAA8, %p3505;
	fma.rn.f32 	%f8915, %f8913, %f8907, %f8914;
	fma.rn.f32 	%f8916, %f8915, %f8909, %f8908;
	and.b32  	%r16221, %r18723, 2;
	setp.eq.s32 	%p3506, %r16221, 0;
	mov.f32 	%f8917, 0f00000000;
	sub.f32 	%f8918, %f8917, %f8916;
	selp.f32 	%f8906, %f8916, %f8918, %p3506;
	// begin inline asm
	{  cvt.rn.f16.f32 %rs5053, %f8906;}

	// end inline asm
	ld.global.u16 	%rs5061, [%rd40+2880];
	ld.global.u16 	%rs5055, [%rd41+2880];
	// begin inline asm
	{mul.f16 %rs5054,%rs5055,%rs5053;
}
	// end inline asm
	// begin inline asm
	{mul.f16 %rs5057,%rs3340,%rs5054;
}
	// end inline asm
	// begin inline asm
	{fma.rn.f16 %rs5060,%rs5061,%rs5052,%rs5057;
}
	// end inline asm
	st.shared.u16 	[%r39+2880], %rs5060;
	// begin inline asm
	{mul.f16 %rs5064,%rs5055,%rs5052;
}
	// end inline asm
	// begin inline asm
	{fma.rn.f16 %rs5067,%rs5061,%rs5053,%rs5064;
}
	// end inline asm
	st.shared.u16 	[%r39+11072], %rs5067;
	mov.u32 	%r18727, %r18987;
	mov.f32 	%f10285, %f10350;
	@%p3504 bra 	$L__BB0_1465;
	setp.eq.f32 	%p3507, %f102, 0f7F800000;
	@%p3507 bra 	$L__BB0_1464;
	mov.b32 	%r2395, %f100;
	shl.b32 	%r16223, %r2395, 8;
	or.b32  	%r2396, %r16223, -2147483648;
	mov.b64 	%rd9178, 0;
	mov.b32 	%r18724, 0;
	mov.u64 	%rd9176, __cudart_i2opi_f;
	mov.u64 	%rd9177, %rd10;
$L__BB0_1460:
	.pragma "nounroll";
	ld.global.nc.u32 	%r16224, [%rd9176];
	mad.wide.u32 	%rd8012, %r16224, %r2396, %rd9178;
	shr.u64 	%rd9178, %rd8012, 32;
	st.local.u32 	[%rd9177], %rd8012;
	add.s32 	%r18724, %r18724, 1;
	add.s64 	%rd9177, %rd9177, 4;
	add.s64 	%rd9176, %rd9176, 4;
	setp.ne.s32 	%p3508, %r18724, 6;
	@%p3508 bra 	$L__BB0_1460;
	shr.u32 	%r16225, %r2395, 23;
	st.local.u32 	[%rd10+24], %rd9178;
	and.b32  	%r2399, %r16225, 31;
	and.b32  	%r16226, %r16225, 224;
	add.s32 	%r16227, %r16226, -128;
	shr.u32 	%r16228, %r16227, 5;
	mul.wide.u32 	%rd8013, %r16228, 4;
	sub.s64 	%rd1294, %rd10, %rd8013;
	ld.local.u32 	%r18725, [%rd1294+24];
	ld.local.u32 	%r18726, [%rd1294+20];
	setp.eq.s32 	%p3509, %r2399, 0;
	@%p3509 bra 	$L__BB0_1463;
	shf.l.wrap.b32 	%r18725, %r18726, %r18725, %r2399;
	ld.local.u32 	%r16229, [%rd1294+16];
	shf.l.wrap.b32 	%r18726, %r16229, %r18726, %r2399;
$L__BB0_1463:
	shr.u32 	%r16230, %r18725, 30;
	shf.l.wrap.b32 	%r16231, %r18726, %r18725, 2;
	shl.b32 	%r16232, %r18726, 2;
	shr.u32 	%r16233, %r16231, 31;
	add.s32 	%r16234, %r16233, %r16230;
	neg.s32 	%r16235, %r16234;
	setp.lt.s32 	%p3510, %r2395, 0;
	selp.b32 	%r18727, %r16235, %r16234, %p3510;
	xor.b32  	%r16236, %r16231, %r2395;
	shr.s32 	%r16237, %r16231, 31;
	xor.b32  	%r16238, %r16237, %r16231;
	xor.b32  	%r16239, %r16237, %r16232;
	cvt.u64.u32 	%rd8014, %r16238;
	shl.b64 	%rd8015, %rd8014, 32;
	cvt.u64.u32 	%rd8016, %r16239;
	or.b64  	%rd8017, %rd8015, %rd8016;
	cvt.rn.f64.s64 	%fd950, %rd8017;
	mul.f64 	%fd951, %fd950, 0d3BF921FB54442D19;
	cvt.rn.f32.f64 	%f8919, %fd951;
	neg.f32 	%f8920, %f8919;
	setp.lt.s32 	%p3511, %r16236, 0;
	selp.f32 	%f10285, %f8920, %f8919, %p3511;
	bra.uni 	$L__BB0_1465;
$L__BB0_1464:
	mov.f32 	%f8921, 0f00000000;
	mul.rn.f32 	%f10285, %f100, %f8921;
	mov.b32 	%r18727, 0;
$L__BB0_1465:
	add.s32 	%r16241, %r18727, 1;
	mul.rn.f32 	%f8923, %f10285, %f10285;
	and.b32  	%r16242, %r18727, 1;
	setp.eq.b32 	%p3513, %r16242, 1;
	selp.f32 	%f8924, %f10285, 0f3F800000, %p3513;
	fma.rn.f32 	%f8925, %f8923, %f8924, 0f00000000;
	fma.rn.f32 	%f8926, %f8923, 0f37CBAC00, 0fBAB607ED;
	selp.f32 	%f8927, 0fB94D4153, %f8926, %p3513;
	selp.f32 	%f8928, 0f3C0885E4, 0f3D2AAABB, %p3513;
	fma.rn.f32 	%f8929, %f8927, %f8923, %f8928;
	selp.f32 	%f8930, 0fBE2AAAA8, 0fBEFFFFFF, %p3513;
	fma.rn.f32 	%f8931, %f8929, %f8923, %f8930;
	fma.rn.f32 	%f8932, %f8931, %f8925, %f8924;
	and.b32  	%r16243, %r16241, 2;
	setp.eq.s32 	%p3514, %r16243, 0;
	mov.f32 	%f8933, 0f00000000;
	sub.f32 	%f8934, %f8933, %f8932;
	selp.f32 	%f8922, %f8932, %f8934, %p3514;
	// begin inline asm
	{  cvt.rn.f16.f32 %rs5071, %f8922;}

	// end inline asm
	mov.u32 	%r18731, %r18987;
	mov.f32 	%f10286, %f10350;
	@%p3504 bra 	$L__BB0_1473;
	setp.eq.f32 	%p3515, %f102, 0f7F800000;
	@%p3515 bra 	$L__BB0_1472;
	mov.b32 	%r2408, %f100;
	shl.b32 	%r16245, %r2408, 8;
	or.b32  	%r2409, %r16245, -2147483648;
	mov.b64 	%rd9181, 0;
	mov.b32 	%r18728, 0;
	mov.u64 	%rd9179, __cudart_i2opi_f;
	mov.u64 	%rd9180, %rd9;
$L__BB0_1468:
	.pragma "nounroll";
	ld.global.nc.u32 	%r16246, [%rd9179];
	mad.wide.u32 	%rd8020, %r16246, %r2409, %rd9181;
	shr.u64 	%rd9181, %rd8020, 32;
	st.local.u32 	[%rd9180], %rd8020;
	add.s32 	%r18728, %r18728, 1;
	add.s64 	%rd9180, %rd9180, 4;
	add.s64 	%rd9179, %rd9179, 4;
	setp.ne.s32 	%p3516, %r18728, 6;
	@%p3516 bra 	$L__BB0_1468;
	shr.u32 	%r16247, %r2408, 23;
	st.local.u32 	[%rd9+24], %rd9181;
	and.b32  	%r2412, %r16247, 31;
	and.b32  	%r16248, %r16247, 224;
	add.s32 	%r16249, %r16248, -128;
	shr.u32 	%r16250, %r16249, 5;
	mul.wide.u32 	%rd8021, %r16250, 4;
	sub.s64 	%rd1301, %rd9, %rd8021;
	ld.local.u32 	%r18729, [%rd1301+24];
	ld.local.u32 	%r18730, [%rd1301+20];
	setp.eq.s32 	%p3517, %r2412, 0;
	@%p3517 bra 	$L__BB0_1471;
	shf.l.wrap.b32 	%r18729, %r18730, %r18729, %r2412;
	ld.local.u32 	%r16251, [%rd1301+16];
	shf.l.wrap.b32 	%r18730, %r16251, %r18730, %r2412;
$L__BB0_1471:
	shr.u32 	%r16252, %r18729, 30;
	shf.l.wrap.b32 	%r16253, %r18730, %r18729, 2;
	shl.b32 	%r16254, %r18730, 2;
	shr.u32 	%r16255, %r16253, 31;
	add.s32 	%r16256, %r16255, %r16252;
	neg.s32 	%r16257, %r16256;
	setp.lt.s32 	%p3518, %r2408, 0;
	selp.b32 	%r18731, %r16257, %r16256, %p3518;
	xor.b32  	%r16258, %r16253, %r2408;
	shr.s32 	%r16259, %r16253, 31;
	xor.b32  	%r16260, %r16259, %r16253;
	xor.b32  	%r16261, %r16259, %r16254;
	cvt.u64.u32 	%rd8022, %r16260;
	shl.b64 	%rd8023, %rd8022, 32;
	cvt.u64.u32 	%rd8024, %r16261;
	or.b64  	%rd8025, %rd8023, %rd8024;
	cvt.rn.f64.s64 	%fd952, %rd8025;
	mul.f64 	%fd953, %fd952, 0d3BF921FB54442D19;
	cvt.rn.f32.f64 	%f8935, %fd953;
	neg.f32 	%f8936, %f8935;
	setp.lt.s32 	%p3519, %r16258, 0;
	selp.f32 	%f10286, %f8936, %f8935, %p3519;
	bra.uni 	$L__BB0_1473;
$L__BB0_1472:
	mov.f32 	%f8937, 0f00000000;
	mul.rn.f32 	%f10286, %f100, %f8937;
	mov.b32 	%r18731, 0;
$L__BB0_1473:
	setp.ltu.f32 	%p3520, %f111, 0f47CE4780;
	mul.rn.f32 	%f8939, %f10286, %f10286;
	and.b32  	%r16263, %r18731, 1;
	setp.eq.b32 	%p3521, %r16263, 1;
	selp.f32 	%f8940, 0f3F800000, %f10286, %p3521;
	fma.rn.f32 	%f8941, %f8939, %f8940, 0f00000000;
	fma.rn.f32 	%f8942, %f8939, 0f37CBAC00, 0fBAB607ED;
	selp.f32 	%f8943, %f8942, 0fB94D4153, %p3521;
	selp.f32 	%f8944, 0f3D2AAABB, 0f3C0885E4, %p3521;
	fma.rn.f32 	%f8945, %f8943, %f8939, %f8944;
	selp.f32 	%f8946, 0fBEFFFFFF, 0fBE2AAAA8, %p3521;
	fma.rn.f32 	%f8947, %f8945, %f8939, %f8946;
	fma.rn.f32 	%f8948, %f8947, %f8941, %f8940;
	and.b32  	%r16264, %r18731, 2;
	setp.eq.s32 	%p3522, %r16264, 0;
	mov.f32 	%f8949, 0f00000000;
	sub.f32 	%f8950, %f8949, %f8948;
	selp.f32 	%f8938, %f8948, %f8950, %p3522;
	// begin inline asm
	{  cvt.rn.f16.f32 %rs5072, %f8938;}

	// end inline asm
	ld.global.u16 	%rs5080, [%rd40+2912];
	ld.global.u16 	%rs5074, [%rd41+2912];
	// begin inline asm
	{mul.f16 %rs5073,%rs5074,%rs5072;
}
	// end inline asm
	// begin inline asm
	{mul.f16 %rs5076,%rs3340,%rs5073;
}
	// end inline asm
	// begin inline asm
	{fma.rn.f16 %rs5079,%rs5080,%rs5071,%rs5076;
}
	// end inline asm
	st.shared.u16 	[%r39+2912], %rs5079;
	// begin inline asm
	{mul.f16 %rs5083,%rs5074,%rs5071;
}
	// end inline asm
	// begin inline asm
	{fma.rn.f16 %rs5086,%rs5080,%rs5072,%rs5083;
}
	// end inline asm
	st.shared.u16 	[%r39+11104], %rs5086;
	mov.u32 	%r18735, %r18995;
	mov.f32 	%f10287, %f10352;
	@%p3520 bra 	$L__BB0_1481;
	setp.eq.f32 	%p3523, %f111, 0f7F800000;
	@%p3523 bra 	$L__BB0_1480;
	mov.b32 	%r2421, %f109;
	shl.b32 	%r16266, %r2421, 8;
	or.b32  	%r2422, %r16266, -2147483648;
	mov.b64 	%rd9184, 0;
	mov.b32 	%r18732, 0;
	mov.u64 	%rd9182, __cudart_i2opi_f;
	mov.u64 	%rd9183, %rd10;
$L__BB0_1476:
	.pragma "nounroll";
	ld.global.nc.u32 	%r16267, [%rd9182];
	mad.wide.u32 	%rd8028, %r16267, %r2422, %rd9184;
	shr.u64 	%rd9184, %rd8028, 32;
	st.local.u32 	[%rd9183], %rd8028;
	add.s32 	%r18732, %r18732, 1;
	add.s64 	%rd9183, %rd9183, 4;
	add.s64 	%rd9182, %rd9182, 4;
	setp.ne.s32 	%p3524, %r18732, 6;
	@%p3524 bra 	$L__BB0_1476;
	shr.u32 	%r16268, %r2421, 23;
	st.local.u32 	[%rd10+24], %rd9184;
	and.b32  	%r2425, %r16268, 31;
	and.b32  	%r16269, %r16268, 224;
	add.s32 	%r16270, %r16269, -128;
	shr.u32 	%r16271, %r16270, 5;
	mul.wide.u32 	%rd8029, %r16271, 4;
	sub.s64 	%rd1308, %rd10, %rd8029;
	ld.local.u32 	%r18733, [%rd1308+24];
	ld.local.u32 	%r18734, [%rd1308+20];
	setp.eq.s32 	%p3525, %r2425, 0;
	@%p3525 bra 	$L__BB0_1479;
	shf.l.wrap.b32 	%r18733, %r18734, %r18733, %r2425;
	ld.local.u32 	%r16272, [%rd1308+16];
	shf.l.wrap.b32 	%r18734, %r16272, %r18734, %r2425;
$L__BB0_1479:
	shr.u32 	%r16273, %r18733, 30;
	shf.l.wrap.b32 	%r16274, %r18734, %r18733, 2;
	shl.b32 	%r16275, %r18734, 2;
	shr.u32 	%r16276, %r16274, 31;
	add.s32 	%r16277, %r16276, %r16273;
	neg.s32 	%r16278, %r16277;
	setp.lt.s32 	%p3526, %r2421, 0;
	selp.b32 	%r18735, %r16278, %r16277, %p3526;
	xor.b32  	%r16279, %r16274, %r2421;
	shr.s32 	%r16280, %r16274, 31;
	xor.b32  	%r16281, %r16280, %r16274;
	xor.b32  	%r16282, %r16280, %r16275;
	cvt.u64.u32 	%rd8030, %r16281;
	shl.b64 	%rd8031, %rd8030, 32;
	cvt.u64.u32 	%rd8032, %r16282;
	or.b64  	%rd8033, %rd8031, %rd8032;
	cvt.rn.f64.s64 	%fd954, %rd8033;
	mul.f64 	%fd955, %fd954, 0d3BF921FB54442D19;
	cvt.rn.f32.f64 	%f8951, %fd955;
	neg.f32 	%f8952, %f8951;
	setp.lt.s32 	%p3527, %r16279, 0;
	selp.f32 	%f10287, %f8952, %f8951, %p3527;
	bra.uni 	$L__BB0_1481;
$L__BB0_1480:
	mov.f32 	%f8953, 0f00000000;
	mul.rn.f32 	%f10287, %f109, %f8953;
	mov.b32 	%r18735, 0;
$L__BB0_1481:
	add.s32 	%r16284, %r18735, 1;
	mul.rn.f32 	%f8955, %f10287, %f10287;
	and.b32  	%r16285, %r18735, 1;
	setp.eq.b32 	%p3529, %r16285, 1;
	selp.f32 	%f8956, %f10287, 0f3F800000, %p3529;
	fma.rn.f32 	%f8957, %f8955, %f8956, 0f00000000;
	fma.rn.f32 	%f8958, %f8955, 0f37CBAC00, 0fBAB607ED;
	selp.f32 	%f8959, 0fB94D4153, %f8958, %p3529;
	selp.f32 	%f8960, 0f3C0885E4, 0f3D2AAABB, %p3529;
	fma.rn.f32 	%f8961, %f8959, %f8955, %f8960;
	selp.f32 	%f8962, 0fBE2AAAA8, 0fBEFFFFFF, %p3529;
	fma.rn.f32 	%f8963, %f8961, %f8955, %f8962;
	fma.rn.f32 	%f8964, %f8963, %f8957, %f8956;
	and.b32  	%r16286, %r16284, 2;
	setp.eq.s32 	%p3530, %r16286, 0;
	mov.f32 	%f8965, 0f00000000;
	sub.f32 	%f8966, %f8965, %f8964;
	selp.f32 	%f8954, %f8964, %f8966, %p3530;
	// begin inline asm
	{  cvt.rn.f16.f32 %rs5090, %f8954;}

	// end inline asm
	mov.u32 	%r18739, %r18995;
	mov.f32 	%f10288, %f10352;
	@%p3520 bra 	$L__BB0_1489;
	setp.eq.f32 	%p3531, %f111, 0f7F800000;
	@%p3531 bra 	$L__BB0_1488;
	mov.b32 	%r2434, %f109;
	shl.b32 	%r16288, %r2434, 8;
	or.b32  	%r2435, %r16288, -2147483648;
	mov.b64 	%rd9187, 0;
	mov.b32 	%r18736, 0;
	mov.u64 	%rd9185, __cudart_i2opi_f;
	mov.u64 	%rd9186, %rd9;
$L__BB0_1484:
	.pragma "nounroll";
	ld.global.nc.u32 	%r16289, [%rd9185];
	mad.wide.u32 	%rd8036, %r16289, %r2435, %rd9187;
	shr.u64 	%rd9187, %rd8036, 32;
	st.local.u32 	[%rd9186], %rd8036;
	add.s32 	%r18736, %r18736, 1;
	add.s64 	%rd9186, %rd9186, 4;
	add.s64 	%rd9185, %rd9185, 4;
	setp.ne.s32 	%p3532, %r18736, 6;
	@%p3532 bra 	$L__BB0_1484;
	shr.u32 	%r16290, %r2434, 23;
	st.local.u32 	[%rd9+24], %rd9187;
	and.b32  	%r2438, %r16290, 31;
	and.b32  	%r16291, %r16290, 224;
	add.s32 	%r16292, %r16291, -128;
	shr.u32 	%r16293, %r16292, 5;
	mul.wide.u32 	%rd8037, %r16293, 4;
	sub.s64 	%rd1315, %rd9, %rd8037;
	ld.local.u32 	%r18737, [%rd1315+24];
	ld.local.u32 	%r18738, [%rd1315+20];
	setp.eq.s32 	%p3533, %r2438, 0;
	@%p3533 bra 	$L__BB0_1487;
	shf.l.wrap.b32 	%r18737, %r18738, %r18737, %r2438;
	ld.local.u32 	%r16294, [%rd1315+16];
	shf.l.wrap.b32 	%r18738, %r16294, %r18738, %r2438;
$L__BB0_1487:
	shr.u32 	%r16295, %r18737, 30;
	shf.l.wrap.b32 	%r16296, %r18738, %r18737, 2;
	shl.b32 	%r16297, %r18738, 2;
	shr.u32 	%r16298, %r16296, 31;
	add.s32 	%r16299, %r16298, %r16295;
	neg.s32 	%r16300, %r16299;
	setp.lt.s32 	%p3534, %r2434, 0;
	selp.b32 	%r18739, %r16300, %r16299, %p3534;
	xor.b32  	%r16301, %r16296, %r2434;
	shr.s32 	%r16302, %r16296, 31;
	xor.b32  	%r16303, %r16302, %r16296;
	xor.b32  	%r16304, %r16302, %r16297;
	cvt.u64.u32 	%rd8038, %r16303;
	shl.b64 	%rd8039, %rd8038, 32;
	cvt.u64.u32 	%rd8040, %r16304;
	or.b64  	%rd8041, %rd8039, %rd8040;
	cvt.rn.f64.s64 	%fd956, %rd8041;
	mul.f64 	%fd957, %fd956, 0d3BF921FB54442D19;
	cvt.rn.f32.f64 	%f8967, %fd957;
	neg.f32 	%f8968, %f8967;
	setp.lt.s32 	%p3535, %r16301, 0;
	selp.f32 	%f10288, %f8968, %f8967, %p3535;
	bra.uni 	$L__BB0_1489;
$L__BB0_1488:
	mov.f32 	%f8969, 0f00000000;
	mul.rn.f32 	%f10288, %f109, %f8969;
	mov.b32 	%r18739, 0;
$L__BB0_1489:
	setp.ltu.f32 	%p3536, %f120, 0f47CE4780;
	mul.rn.f32 	%f8971, %f10288, %f10288;
	and.b32  	%r16306, %r18739, 1;
	setp.eq.b32 	%p3537, %r16306, 1;
	selp.f32 	%f8972, 0f3F800000, %f10288, %p3537;
	fma.rn.f32 	%f8973, %f8971, %f8972, 0f00000000;
	fma.rn.f32 	%f8974, %f8971, 0f37CBAC00, 0fBAB607ED;
	selp.f32 	%f8975, %f8974, 0fB94D4153, %p3537;
	selp.f32 	%f8976, 0f3D2AAABB, 0f3C0885E4, %p3537;
	fma.rn.f32 	%f8977, %f8975, %f8971, %f8976;
	selp.f32 	%f8978, 0fBEFFFFFF, 0fBE2AAAA8, %p3537;
	fma.rn.f32 	%f8979, %f8977, %f8971, %f8978;
	fma.rn.f32 	%f8980, %f8979, %f8973, %f8972;
	and.b32  	%r16307, %r18739, 2;
	setp.eq.s32 	%p3538, %r16307, 0;
	mov.f32 	%f8981, 0f00000000;
	sub.f32 	%f8982, %f8981, %f8980;
	selp.f32 	%f8970, %f8980, %f8982, %p3538;
	// begin inline asm
	{  cvt.rn.f16.f32 %rs5091, %f8970;}

	// end inline asm
	ld.global.u16 	%rs5099, [%rd40+2944];
	ld.global.u16 	%rs5093, [%rd41+2944];
	// begin inline asm
	{mul.f16 %rs5092,%rs5093,%rs5091;
}
	// end inline asm
	// begin inline asm
	{mul.f16 %rs5095,%rs3340,%rs5092;
}
	// end inline asm
	// begin inline asm
	{fma.rn.f16 %rs5098,%rs5099,%rs5090,%rs5095;
}
	// end inline asm
	st.shared.u16 	[%r39+2944], %rs5098;
	// begin inline asm
	{mul.f16 %rs5102,%rs5093,%rs5090;
}
	// end inline asm
	// begin inline asm
	{fma.rn.f16 %rs5105,%rs5099,%rs5091,%rs5102;
}
	// end inline asm
	st.shared.u16 	[%r39+11136], %rs5105;
	mov.u32 	%r18743, %r19003;
	mov.f32 	%f10289, %f10354;
	@%p3536 bra 	$L__BB0_1497;
	setp.eq.f32 	%p3539, %f120, 0f7F800000;
	@%p3539 bra 	$L__BB0_1496;
	mov.b32 	%r2447, %f118;
	shl.b32 	%r16309, %r2447, 8;
	or.b32  	%r2448, %r16309, -2147483648;
	mov.b64 	%rd9190, 0;
	mov.b32 	%r18740, 0;
	mov.u64 	%rd9188, __cudart_i2opi_f;
	mov.u64 	%rd9189, %rd10;
$L__BB0_1492:
	.pragma "nounroll";
	ld.global.nc.u32 	%r16310, [%rd9188];
	mad.wide.u32 	%rd8044, %r16310, %r2448, %rd9190;
	shr.u64 	%rd9190, %rd8044, 32;
	st.local.u32 	[%rd9189], %rd8044;
	add.s32 	%r18740, %r18740, 1;
	add.s64 	%rd9189, %rd9189, 4;
	add.s64 	%rd9188, %rd9188, 4;
	setp.ne.s32 	%p3540, %r18740, 6;
	@%p3540 bra 	$L__BB0_1492;
	shr.u32 	%r16311, %r2447, 23;
	st.local.u32 	[%rd10+24], %rd9190;
	and.b32  	%r2451, %r16311, 31;
	and.b32  	%r16312, %r16311, 224;
	add.s32 	%r16313, %r16312, -128;
	shr.u32 	%r16314, %r16313, 5;
	mul.wide.u32 	%rd8045, %r16314, 4;
	sub.s64 	%rd1322, %rd10, %rd8045;
	ld.local.u32 	%r18741, [%rd1322+24];
	ld.local.u32 	%r18742, [%rd1322+20];
	setp.eq.s32 	%p3541, %r2451, 0;
	@%p3541 bra 	$L__BB0_1495;
	shf.l.wrap.b32 	%r18741, %r18742, %r18741, %r2451;
	ld.local.u32 	%r16315, [%rd1322+16];
	shf.l.wrap.b32 	%r18742, %r16315, %r18742, %r2451;
$L__BB0_1495:
	shr.u32 	%r16316, %r18741, 30;
	shf.l.wrap.b32 	%r16317, %r18742, %r18741, 2;
	shl.b32 	%r16318, %r18742, 2;
	shr.u32 	%r16319, %r16317, 31;
	add.s32 	%r16320, %r16319, %r16316;
	neg.s32 	%r16321, %r16320;
	setp.lt.s32 	%p3542, %r2447, 0;
	selp.b32 	%r18743, %r16321, %r16320, %p3542;
	xor.b32  	%r16322, %r16317, %r2447;
	shr.s32 	%r16323, %r16317, 31;
	xor.b32  	%r16324, %r16323, %r16317;
	xor.b32  	%r16325, %r16323, %r16318;
	cvt.u64.u32 	%rd8046, %r16324;
	shl.b64 	%rd8047, %rd8046, 32;
	cvt.u64.u32 	%rd8048, %r16325;
	or.b64  	%rd8049, %rd8047, %rd8048;
	cvt.rn.f64.s64 	%fd958, %rd8049;
	mul.f64 	%fd959, %fd958, 0d3BF921FB54442D19;
	cvt.rn.f32.f64 	%f8983, %fd959;
	neg.f32 	%f8984, %f8983;
	setp.lt.s32 	%p3543, %r16322, 0;
	selp.f32 	%f10289, %f8984, %f8983, %p3543;
	bra.uni 	$L__BB0_1497;
$L__BB0_1496:
	mov.f32 	%f8985, 0f00000000;
	mul.rn.f32 	%f10289, %f118, %f8985;
	mov.b32 	%r18743, 0;
$L__BB0_1497:
	add.s32 	%r16327, %r18743, 1;
	mul.rn.f32 	%f8987, %f10289, %f10289;
	and.b32  	%r16328, %r18743, 1;
	setp.eq.b32 	%p3545, %r16328, 1;
	selp.f32 	%f8988, %f10289, 0f3F800000, %p3545;
	fma.rn.f32 	%f8989, %f8987, %f8988, 0f00000000;
	fma.rn.f32 	%f8990, %f8987, 0f37CBAC00, 0fBAB607ED;
	selp.f32 	%f8991, 0fB94D4153, %f8990, %p3545;
	selp.f32 	%f8992, 0f3C0885E4, 0f3D2AAABB, %p3545;
	fma.rn.f32 	%f8993, %f8991, %f8987, %f8992;
	selp.f32 	%f8994, 0fBE2AAAA8, 0fBEFFFFFF, %p3545;
	fma.rn.f32 	%f8995, %f8993, %f8987, %f8994;
	fma.rn.f32 	%f8996, %f8995, %f8989, %f8988;
	and.b32  	%r16329, %r16327, 2;
	setp.eq.s32 	%p3546, %r16329, 0;
	mov.f32 	%f8997, 0f00000000;
	sub.f32 	%f8998, %f8997, %f8996;
	selp.f32 	%f8986, %f8996, %f8998, %p3546;
	// begin inline asm
	{  cvt.rn.f16.f32 %rs5109, %f8986;}

	// end inline asm
	mov.u32 	%r18747, %r19003;
	mov.f32 	%f10290, %f10354;
	@%p3536 bra 	$L__BB0_1505;
	setp.eq.f32 	%p3547, %f120, 0f7F800000;
	@%p3547 bra 	$L__BB0_1504;
	mov.b32 	%r2460, %f118;
	shl.b32 	%r16331, %r2460, 8;
	or.b32  	%r2461, %r16331, -2147483648;
	mov.b64 	%rd9193, 0;
	mov.b32 	%r18744, 0;
	mov.u64 	%rd9191, __cudart_i2opi_f;
	mov.u64 	%rd9192, %rd9;
$L__BB0_1500:
	.pragma "nounroll";
	ld.global.nc.u32 	%r16332, [%rd9191];
	mad.wide.u32 	%rd8052, %r16332, %r2461, %rd9193;
	shr.u64 	%rd9193, %rd8052, 32;
	st.local.u32 	[%rd9192], %rd8052;
	add.s32 	%r18744, %r18744, 1;
	add.s64 	%rd9192, %rd9192, 4;
	add.s64 	%rd9191, %rd9191, 4;
	setp.ne.s32 	%p3548, %r18744, 6;
	@%p3548 bra 	$L__BB0_1500;
	shr.u32 	%r16333, %r2460, 23;
	st.local.u32 	[%rd9+24], %rd9193;
	and.b32  	%r2464, %r16333, 31;
	and.b32  	%r16334, %r16333, 224;
	add.s32 	%r16335, %r16334, -128;
	shr.u32 	%r16336, %r16335, 5;
	mul.wide.u32 	%rd8053, %r16336, 4;
	sub.s64 	%rd1329, %rd9, %rd8053;
	ld.local.u32 	%r18745, [%rd1329+24];
	ld.local.u32 	%r18746, [%rd1329+20];
	setp.eq.s32 	%p3549, %r2464, 0;
	@%p3549 bra 	$L__BB0_1503;
	shf.l.wrap.b32 	%r18745, %r18746, %r18745, %r2464;
	ld.local.u32 	%r16337, [%rd1329+16];
	shf.l.wrap.b32 	%r18746, %r16337, %r18746, %r2464;
$L__BB0_1503:
	shr.u32 	%r16338, %r18745, 30;
	shf.l.wrap.b32 	%r16339, %r18746, %r18745, 2;
	shl.b32 	%r16340, %r18746, 2;
	shr.u32 	%r16341, %r16339, 31;
	add.s32 	%r16342, %r16341, %r16338;
	neg.s32 	%r16343, %r16342;
	setp.lt.s32 	%p3550, %r2460, 0;
	selp.b32 	%r18747, %r16343, %r16342, %p3550;
	xor.b32  	%r16344, %r16339, %r2460;
	shr.s32 	%r16345, %r16339, 31;
	xor.b32  	%r16346, %r16345, %r16339;
	xor.b32  	%r16347, %r16345, %r16340;
	cvt.u64.u32 	%rd8054, %r16346;
	shl.b64 	%rd8055, %rd8054, 32;
	cvt.u64.u32 	%rd8056, %r16347;
	or.b64  	%rd8057, %rd8055, %rd8056;
	cvt.rn.f64.s64 	%fd960, %rd8057;
	mul.f64 	%fd961, %fd960, 0d3BF921FB54442D19;
	cvt.rn.f32.f64 	%f8999, %fd961;
	neg.f32 	%f9000, %f8999;
	setp.lt.s32 	%p3551, %r16344, 0;
	selp.f32 	%f10290, %f9000, %f8999, %p3551;
	bra.uni 	$L__BB0_1505;
$L__BB0_1504:
	mov.f32 	%f9001, 0f00000000;
	mul.rn.f32 	%f10290, %f118, %f9001;
	mov.b32 	%r18747, 0;
$L__BB0_1505:
	setp.ltu.f32 	%p3552, %f129, 0f47CE4780;
	mul.rn.f32 	%f9003, %f10290, %f10290;
	and.b32  	%r16349, %r18747, 1;
	setp.eq.b32 	%p3553, %r16349, 1;
	selp.f32 	%f9004, 0f3F800000, %f10290, %p3553;
	fma.rn.f32 	%f9005, %f9003, %f9004, 0f00000000;
	fma.rn.f32 	%f9006, %f9003, 0f37CBAC00, 0fBAB607ED;
	selp.f32 	%f9007, %f9006, 0fB94D4153, %p3553;
	selp.f32 	%f9008, 0f3D2AAABB, 0f3C0885E4, %p3553;
	fma.rn.f32 	%f9009, %f9007, %f9003, %f9008;
	selp.f32 	%f9010, 0fBEFFFFFF, 0fBE2AAAA8, %p3553;
	fma.rn.f32 	%f9011, %f9009, %f9003, %f9010;
	fma.rn.f32 	%f9012, %f9011, %f9005, %f9004;
	and.b32  	%r16350, %r18747, 2;
	setp.eq.s32 	%p3554, %r16350, 0;
	mov.f32 	%f9013, 0f00000000;
	sub.f32 	%f9014, %f9013, %f9012;
	selp.f32 	%f9002, %f9012, %f9014, %p3554;
	// begin inline asm
	{  cvt.rn.f16.f32 %rs5110, %f9002;}

	// end inline asm
	ld.global.u16 	%rs5118, [%rd40+2976];
	ld.global.u16 	%rs5112, [%rd41+2976];
	// begin inline asm
	{mul.f16 %rs5111,%rs5112,%rs5110;
}
	// end inline asm
	// begin inline asm
	{mul.f16 %rs5114,%rs3340,%rs5111;
}
	// end inline asm
	// begin inline asm
	{fma.rn.f16 %rs5117,%rs5118,%rs5109,%rs5114;
}
	// end inline asm
	st.shared.u16 	[%r39+2976], %rs5117;
	// begin inline asm
	{mul.f16 %rs5121,%rs5112,%rs5109;
}
	// end inline asm
	// begin inline asm
	{fma.rn.f16 %rs5124,%rs5118,%rs5110,%rs5121;
}
	// end inline asm
	st.shared.u16 	[%r39+11168], %rs5124;
	mov.u32 	%r18751, %r19011;
	mov.f32 	%f10291, %f10356;
	@%p3552 bra 	$L__BB0_1513;
	setp.eq.f32 	%p3555, %f129, 0f7F800000;
	@%p3555 bra 	$L__BB0_1512;
	mov.b32 	%r2473, %f127;
	shl.b32 	%r16352, %r2473, 8;
	or.b32  	%r2474, %r16352, -2147483648;
	mov.b64 	%rd9196, 0;
	mov.b32 	%r18748, 0;
	mov.u64 	%rd9194, __cudart_i2opi_f;
	mov.u64 	%rd9195, %rd10;
$L__BB0_1508:
	.pragma "nounroll";
	ld.global.nc.u32 	%r16353, [%rd9194];
	mad.wide.u32 	%rd8060, %r16353, %r2474, %rd9196;
	shr.u64 	%rd9196, %rd8060, 32;
	st.local.u32 	[%rd9195], %rd8060;
	add.s32 	%r18748, %r18748, 1;
	add.s64 	%rd9195, %rd9195, 4;
	add.s64 	%rd9194, %rd9194, 4;
	setp.ne.s32 	%p3556, %r18748, 6;
	@%p3556 bra 	$L__BB0_1508;
	shr.u32 	%r16354, %r2473, 23;
	st.local.u32 	[%rd10+24], %rd9196;
	and.b32  	%r2477, %r16354, 31;
	and.b32  	%r16355, %r16354, 224;
	add.s32 	%r16356, %r16355, -128;
	shr.u32 	%r16357, %r16356, 5;
	mul.wide.u32 	%rd8061, %r16357, 4;
	sub.s64 	%rd1336, %rd10, %rd8061;
	ld.local.u32 	%r18749, [%rd1336+24];
	ld.local.u32 	%r18750, [%rd1336+20];
	setp.eq.s32 	%p3557, %r2477, 0;
	@%p3557 bra 	$L__BB0_1511;
	shf.l.wrap.b32 	%r18749, %r18750, %r18749, %r2477;
	ld.local.u32 	%r16358, [%rd1336+16];
	shf.l.wrap.b32 	%r18750, %r16358, %r18750, %r2477;
$L__BB0_1511:
	shr.u32 	%r16359, %r18749, 30;
	shf.l.wrap.b32 	%r16360, %r18750, %r18749, 2;
	shl.b32 	%r16361, %r18750, 2;
	shr.u32 	%r16362, %r16360, 31;
	add.s32 	%r16363, %r16362, %r16359;
	neg.s32 	%r16364, %r16363;
	setp.lt.s32 	%p3558, %r2473, 0;
	selp.b32 	%r18751, %r16364, %r16363, %p3558;
	xor.b32  	%r16365, %r16360, %r2473;
	shr.s32 	%r16366, %r16360, 31;
	xor.b32  	%r16367, %r16366, %r16360;
	xor.b32  	%r16368, %r16366, %r16361;
	cvt.u64.u32 	%rd8062, %r16367;
	shl.b64 	%rd8063, %rd8062, 32;
	cvt.u64.u32 	%rd8064, %r16368;
	or.b64  	%rd8065, %rd8063, %rd8064;
	cvt.rn.f64.s64 	%fd962, %rd8065;
	mul.f64 	%fd963, %fd962, 0d3BF921FB54442D19;
	cvt.rn.f32.f64 	%f9015, %fd963;
	neg.f32 	%f9016, %f9015;
	setp.lt.s32 	%p3559, %r16365, 0;
	selp.f32 	%f10291, %f9016, %f9015, %p3559;
	bra.uni 	$L__BB0_1513;
$L__BB0_1512:
	mov.f32 	%f9017, 0f00000000;
	mul.rn.f32 	%f10291, %f127, %f9017;
	mov.b32 	%r18751, 0;
$L__BB0_1513:
	add.s32 	%r16370, %r18751, 1;
	mul.rn.f32 	%f9019, %f10291, %f10291;
	and.b32  	%r16371, %r18751, 1;
	setp.eq.b32 	%p3561, %r16371, 1;
	selp.f32 	%f9020, %f10291, 0f3F800000, %p3561;
	fma.rn.f32 	%f9021, %f9019, %f9020, 0f00000000;
	fma.rn.f32 	%f9022, %f9019, 0f37CBAC00, 0fBAB607ED;
	selp.f32 	%f9023, 0fB94D4153, %f9022, %p3561;
	selp.f32 	%f9024, 0f3C0885E4, 0f3D2AAABB, %p3561;
	fma.rn.f32 	%f9025, %f9023, %f9019, %f9024;
	selp.f32 	%f9026, 0fBE2AAAA8, 0fBEFFFFFF, %p3561;
	fma.rn.f32 	%f9027, %f9025, %f9019, %f9026;
	fma.rn.f32 	%f9028, %f9027, %f9021, %f9020;
	and.b32  	%r16372, %r16370, 2;
	setp.eq.s32 	%p3562, %r16372, 0;
	mov.f32 	%f9029, 0f00000000;
	sub.f32 	%f9030, %f9029, %f9028;
	selp.f32 	%f9018, %f9028, %f9030, %p3562;
	// begin inline asm
	{  cvt.rn.f16.f32 %rs5128, %f9018;}

	// end inline asm
	mov.u32 	%r18755, %r19011;
	mov.f32 	%f10292, %f10356;
	@%p3552 bra 	$L__BB0_1521;
	setp.eq.f32 	%p3563, %f129, 0f7F800000;
	@%p3563 bra 	$L__BB0_1520;
	mov.b32 	%r2486, %f127;
	shl.b32 	%r16374, %r2486, 8;
	or.b32  	%r2487, %r16374, -2147483648;
	mov.b64 	%rd9199, 0;
	mov.b32 	%r18752, 0;
	mov.u64 	%rd9197, __cudart_i2opi_f;
	mov.u64 	%rd9198, %rd9;
$L__BB0_1516:
	.pragma "nounroll";
	ld.global.nc.u32 	%r16375, [%rd9197];
	mad.wide.u32 	%rd8068, %r16375, %r2487, %rd9199;
	shr.u64 	%rd9199, %rd8068, 32;
	st.local.u32 	[%rd9198], %rd8068;
	add.s32 	%r18752, %r18752, 1;
	add.s64 	%rd9198, %rd9198, 4;
	add.s64 	%rd9197, %rd9197, 4;
	setp.ne.s32 	%p3564, %r18752, 6;
	@%p3564 bra 	$L__BB0_1516;
	shr.u32 	%r16376, %r2486, 23;
	st.local.u32 	[%rd9+24], %rd9199;
	and.b32  	%r2490, %r16376, 31;
	and.b32  	%r16377, %r16376, 224;
	add.s32 	%r16378, %r16377, -128;
	shr.u32 	%r16379, %r16378, 5;
	mul.wide.u32 	%rd8069, %r16379, 4;
	sub.s64 	%rd1343, %rd9, %rd8069;
	ld.local.u32 	%r18753, [%rd1343+24];
	ld.local.u32 	%r18754, [%rd1343+20];
	setp.eq.s32 	%p3565, %r2490, 0;
	@%p3565 bra 	$L__BB0_1519;
	shf.l.wrap.b32 	%r18753, %r18754, %r18753, %r2490;
	ld.local.u32 	%r16380, [%rd1343+16];
	shf.l.wrap.b32 	%r18754, %r16380, %r18754, %r2490;
$L__BB0_1519:
	shr.u32 	%r16381, %r18753, 30;
	shf.l.wrap.b32 	%r16382, %r18754, %r18753, 2;
	shl.b32 	%r16383, %r18754, 2;
	shr.u32 	%r16384, %r16382, 31;
	add.s32 	%r16385, %r16384, %r16381;
	neg.s32 	%r16386, %r16385;
	setp.lt.s32 	%p3566, %r2486, 0;
	selp.b32 	%r18755, %r16386, %r16385, %p3566;
	xor.b32  	%r16387, %r16382, %r2486;
	shr.s32 	%r16388, %r16382, 31;
	xor.b32  	%r16389, %r16388, %r16382;
	xor.b32  	%r16390, %r16388, %r16383;
	cvt.u64.u32 	%rd8070, %r16389;
	shl.b64 	%rd8071, %rd8070, 32;
	cvt.u64.u32 	%rd8072, %r16390;
	or.b64  	%rd8073, %rd8071, %rd8072;
	cvt.rn.f64.s64 	%fd964, %rd8073;
	mul.f64 	%fd965, %fd964, 0d3BF921FB54442D19;
	cvt.rn.f32.f64 	%f9031, %fd965;
	neg.f32 	%f9032, %f9031;
	setp.lt.s32 	%p3567, %r16387, 0;
	selp.f32 	%f10292, %f9032, %f9031, %p3567;
	bra.uni 	$L__BB0_1521;
$L__BB0_1520:
	mov.f32 	%f9033, 0f00000000;
	mul.rn.f32 	%f10292, %f127, %f9033;
	mov.b32 	%r18755, 0;
$L__BB0_1521:
	setp.ltu.f32 	%p3568, %f138, 0f47CE4780;
	mul.rn.f32 	%f9035, %f10292, %f10292;
	and.b32  	%r16392, %r18755, 1;
	setp.eq.b32 	%p3569, %r16392, 1;
	selp.f32 	%f9036, 0f3F800000, %f10292, %p3569;
	fma.rn.f32 	%f9037, %f9035, %f9036, 0f00000000;
	fma.rn.f32 	%f9038, %f9035, 0f37CBAC00, 0fBAB607ED;
	selp.f32 	%f9039, %f9038, 0fB94D4153, %p3569;
	selp.f32 	%f9040, 0f3D2AAABB, 0f3C0885E4, %p3569;
	fma.rn.f32 	%f9041, %f9039, %f9035, %f9040;
	selp.f32 	%f9042, 0fBEFFFFFF, 0fBE2AAAA8, %p3569;
	fma.rn.f32 	%f9043, %f9041, %f9035, %f9042;
	fma.rn.f32 	%f9044, %f9043, %f9037, %f9036;
	and.b32  	%r16393, %r18755, 2;
	setp.eq.s32 	%p3570, %r16393, 0;
	mov.f32 	%f9045, 0f00000000;
	sub.f32 	%f9046, %f9045, %f9044;
	selp.f32 	%f9034, %f9044, %f9046, %p3570;
	// begin inline asm
	{  cvt.rn.f16.f32 %rs5129, %f9034;}

	// end inline asm
	ld.global.u16 	%rs5137, [%rd40+3008];
	ld.global.u16 	%rs5131, [%rd41+3008];
	// begin inline asm
	{mul.f16 %rs5130,%rs5131,%rs5129;
}
	// end inline asm
	// begin inline asm
	{mul.f16 %rs5133,%rs3340,%rs5130;
}
	// end inline asm
	// begin inline asm
	{fma.rn.f16 %rs5136,%rs5137,%rs5128,%rs5133;
}
	// end inline asm
	st.shared.u16 	[%r39+3008], %rs5136;
	// begin inline asm
	{mul.f16 %rs5140,%rs5131,%rs5128;
}
	// end inline asm
	// begin inline asm
	{fma.rn.f16 %rs5143,%rs5137,%rs5129,%rs5140;
}
	// end inline asm
	st.shared.u16 	[%r39+11200], %rs5143;
	mov.u32 	%r18759, %r19019;
	mov.f32 	%f10293, %f10358;
	@%p3568 bra 	$L__BB0_1529;
	setp.eq.f32 	%p3571, %f138, 0f7F800000;
	@%p3571 bra 	$L__BB0_1528;
	mov.b32 	%r2499, %f136;
	shl.b32 	%r16395, %r2499, 8;
	or.b32  	%r2500, %r16395, -2147483648;
	mov.b64 	%rd9202, 0;
	mov.b32 	%r18756, 0;
	mov.u64 	%rd9200, __cudart_i2opi_f;
	mov.u64 	%rd9201, %rd10;
$L__BB0_1524:
	.pragma "nounroll";
	ld.global.nc.u32 	%r16396, [%rd9200];
	mad.wide.u32 	%rd8076, %r16396, %r2500, %rd9202;
	shr.u64 	%rd9202, %rd8076, 32;
	st.local.u32 	[%rd9201], %rd8076;
	add.s32 	%r18756, %r18756, 1;
	add.s64 	%rd9201, %rd9201, 4;
	add.s64 	%rd9200, %rd9200, 4;
	setp.ne.s32 	%p3572, %r18756, 6;
	@%p3572 bra 	$L__BB0_1524;
	shr.u32 	%r16397, %r2499, 23;
	st.local.u32 	[%rd10+24], %rd9202;
	and.b32  	%r2503, %r16397, 31;
	and.b32  	%r16398, %r16397, 224;
	add.s32 	%r16399, %r16398, -128;
	shr.u32 	%r16400, %r16399, 5;
	mul.wide.u32 	%rd8077, %r16400, 4;
	sub.s64 	%rd1350, %rd10, %rd8077;
	ld.local.u32 	%r18757, [%rd1350+24];
	ld.local.u32 	%r18758, [%rd1350+20];
	setp.eq.s32 	%p3573, %r2503, 0;
	@%p3573 bra 	$L__BB0_1527;
	shf.l.wrap.b32 	%r18757, %r18758, %r18757, %r2503;
	ld.local.u32 	%r16401, [%rd1350+16];
	shf.l.wrap.b32 	%r18758, %r16401, %r18758, %r2503;
$L__BB0_1527:
	shr.u32 	%r16402, %r18757, 30;
	shf.l.wrap.b32 	%r16403, %r18758, %r18757, 2;
	shl.b32 	%r16404, %r18758, 2;
	shr.u32 	%r16405, %r16403, 31;
	add.s32 	%r16406, %r16405, %r16402;
	neg.s32 	%r16407, %r16406;
	setp.lt.s32 	%p3574, %r2499, 0;
	selp.b32 	%r18759, %r16407, %r16406, %p3574;
	xor.b32  	%r16408, %r16403, %r2499;
	shr.s32 	%r16409, %r16403, 31;
	xor.b32  	%r16410, %r16409, %r16403;
	xor.b32  	%r16411, %r16409, %r16404;
	cvt.u64.u32 	%rd8078, %r16410;
	shl.b64 	%rd8079, %rd8078, 32;
	cvt.u64.u32 	%rd8080, %r16411;
	or.b64  	%rd8081, %rd8079, %rd8080;
	cvt.rn.f64.s64 	%fd966, %rd8081;
	mul.f64 	%fd967, %fd966, 0d3BF921FB54442D19;
	cvt.rn.f32.f64 	%f9047, %fd967;
	neg.f32 	%f9048, %f9047;
	setp.lt.s32 	%p3575, %r16408, 0;
	selp.f32 	%f10293, %f9048, %f9047, %p3575;
	bra.uni 	$L__BB0_1529;
$L__BB0_1528:
	mov.f32 	%f9049, 0f00000000;
	mul.rn.f32 	%f10293, %f136, %f9049;
	mov.b32 	%r18759, 0;
$L__BB0_1529:
	add.s32 	%r16413, %r18759, 1;
	mul.rn.f32 	%f9051, %f10293, %f10293;
	and.b32  	%r16414, %r18759, 1;
	setp.eq.b32 	%p3577, %r16414, 1;
	selp.f32 	%f9052, %f10293, 0f3F800000, %p3577;
	fma.rn.f32 	%f9053, %f9051, %f9052, 0f00000000;
	fma.rn.f32 	%f9054, %f9051, 0f37CBAC00, 0fBAB607ED;
	selp.f32 	%f9055, 0fB94D4153, %f9054, %p3577;
	selp.f32 	%f9056, 0f3C0885E4, 0f3D2AAABB, %p3577;
	fma.rn.f32 	%f9057, %f9055, %f9051, %f9056;
	selp.f32 	%f9058, 0fBE2AAAA8, 0fBEFFFFFF, %p3577;
	fma.rn.f32 	%f9059, %f9057, %f9051, %f9058;
	fma.rn.f32 	%f9060, %f9059, %f9053, %f9052;
	and.b32  	%r16415, %r16413, 2;
	setp.eq.s32 	%p3578, %r16415, 0;
	mov.f32 	%f9061, 0f00000000;
	sub.f32 	%f9062, %f9061, %f9060;
	selp.f32 	%f9050, %f9060, %f9062, %p3578;
	// begin inline asm
	{  cvt.rn.f16.f32 %rs5147, %f9050;}

	// end inline asm
	mov.u32 	%r18763, %r19019;
	mov.f32 	%f10294, %f10358;
	@%p3568 bra 	$L__BB0_1537;
	setp.eq.f32 	%p3579, %f138, 0f7F800000;
	@%p3579 bra 	$L__BB0_1536;
	mov.b32 	%r2512, %f136;
	shl.b32 	%r16417, %r2512, 8;
	or.b32  	%r2513, %r16417, -2147483648;
	mov.b64 	%rd9205, 0;
	mov.b32 	%r18760, 0;
	mov.u64 	%rd9203, __cudart_i2opi_f;
	mov.u64 	%rd9204, %rd9;
$L__BB0_1532:
	.pragma "nounroll";
	ld.global.nc.u32 	%r16418, [%rd9203];
	mad.wide.u32 	%rd8084, %r16418, %r2513, %rd9205;
	shr.u64 	%rd9205, %rd8084, 32;
	st.local.u32 	[%rd9204], %rd8084;
	add.s32 	%r18760, %r18760, 1;
	add.s64 	%rd9204, %rd9204, 4;
	add.s64 	%rd9203, %rd9203, 4;
	setp.ne.s32 	%p3580, %r18760, 6;
	@%p3580 bra 	$L__BB0_1532;
	shr.u32 	%r16419, %r2512, 23;
	st.local.u32 	[%rd9+24], %rd9205;
	and.b32  	%r2516, %r16419, 31;
	and.b32  	%r16420, %r16419, 224;
	add.s32 	%r16421, %r16420, -128;
	shr.u32 	%r16422, %r16421, 5;
	mul.wide.u32 	%rd8085, %r16422, 4;
	sub.s64 	%rd1357, %rd9, %rd8085;
	ld.local.u32 	%r18761, [%rd1357+24];
	ld.local.u32 	%r18762, [%rd1357+20];
	setp.eq.s32 	%p3581, %r2516, 0;
	@%p3581 bra 	$L__BB0_1535;
	shf.l.wrap.b32 	%r18761, %r18762, %r18761, %r2516;
	ld.local.u32 	%r16423, [%rd1357+16];
	shf.l.wrap.b32 	%r18762, %r16423, %r18762, %r2516;
$L__BB0_1535:
	shr.u32 	%r16424, %r18761, 30;
	shf.l.wrap.b32 	%r16425, %r18762, %r18761, 2;
	shl.b32 	%r16426, %r18762, 2;
	shr.u32 	%r16427, %r16425, 31;
	add.s32 	%r16428, %r16427, %r16424;
	neg.s32 	%r16429, %r16428;
	setp.lt.s32 	%p3582, %r2512, 0;
	selp.b32 	%r18763, %r16429, %r16428, %p3582;
	xor.b32  	%r16430, %r16425, %r2512;
	shr.s32 	%r16431, %r16425, 31;
	xor.b32  	%r16432, %r16431, %r16425;
	xor.b32  	%r16433, %r16431, %r16426;
	cvt.u64.u32 	%rd8086, %r16432;
	shl.b64 	%rd8087, %rd8086, 32;
	cvt.u64.u32 	%rd8088, %r16433;
	or.b64  	%rd8089, %rd8087, %rd8088;
	cvt.rn.f64.s64 	%fd968, %rd8089;
	mul.f64 	%fd969, %fd968, 0d3BF921FB54442D19;
	cvt.rn.f32.f64 	%f9063, %fd969;
	neg.f32 	%f9064, %f9063;
	setp.lt.s32 	%p3583, %r16430, 0;
	selp.f32 	%f10294, %f9064, %f9063, %p3583;
	bra.uni 	$L__BB0_1537;
$L__BB0_1536:
	mov.f32 	%f9065, 0f00000000;
	mul.rn.f32 	%f10294, %f136, %f9065;
	mov.b32 	%r18763, 0;
$L__BB0_1537:
	setp.ltu.f32 	%p3584, %f3, 0f47CE4780;
	mul.rn.f32 	%f9067, %f10294, %f10294;
	and.b32  	%r16435, %r18763, 1;
	setp.eq.b32 	%p3585, %r16435, 1;
	selp.f32 	%f9068, 0f3F800000, %f10294, %p3585;
	fma.rn.f32 	%f9069, %f9067, %f9068, 0f00000000;
	fma.rn.f32 	%f9070, %f9067, 0f37CBAC00, 0fBAB607ED;
	selp.f32 	%f9071, %f9070, 0fB94D4153, %p3585;
	selp.f32 	%f9072, 0f3D2AAABB, 0f3C0885E4, %p3585;
	fma.rn.f32 	%f9073, %f9071, %f9067, %f9072;
	selp.f32 	%f9074, 0fBEFFFFFF, 0fBE2AAAA8, %p3585;
	fma.rn.f32 	%f9075, %f9073, %f9067, %f9074;
	fma.rn.f32 	%f9076, %f9075, %f9069, %f9068;
	and.b32  	%r16436, %r18763, 2;
	setp.eq.s32 	%p3586, %r16436, 0;
	mov.f32 	%f9077, 0f00000000;
	sub.f32 	%f9078, %f9077, %f9076;
	selp.f32 	%f9066, %f9076, %f9078, %p3586;
	// begin inline asm
	{  cvt.rn.f16.f32 %rs5148, %f9066;}

	// end inline asm
	ld.global.u16 	%rs5156, [%rd40+3040];
	ld.global.u16 	%rs5150, [%rd41+3040];
	// begin inline asm
	{mul.f16 %rs5149,%rs5150,%rs5148;
}
	// end inline asm
	// begin inline asm
	{mul.f16 %rs5152,%rs3340,%rs5149;
}
	// end inline asm
	// begin inline asm
	{fma.rn.f16 %rs5155,%rs5156,%rs5147,%rs5152;
}
	// end inline asm
	st.shared.u16 	[%r39+3040], %rs5155;
	// begin inline asm
	{mul.f16 %rs5159,%rs5150,%rs5147;
}
	// end inline asm
	// begin inline asm
	{fma.rn.f16 %rs5162,%rs5156,%rs5148,%rs5159;
}
	// end inline asm
	st.shared.u16 	[%r39+11232], %rs5162;
	mov.u32 	%r18767, %r18899;
	mov.f32 	%f10295, %f10328;
	@%p3584 bra 	$L__BB0_1545;
	setp.eq.f32 	%p3587, %f3, 0f7F800000;
	@%p3587 bra 	$L__BB0_1544;
	mov.b32 	%r2525, %f1;
	shl.b32 	%r16438, %r2525, 8;
	or.b32  	%r2526, %r16438, -2147483648;
	mov.b64 	%rd9208, 0;
	mov.b32 	%r18764, 0;
	mov.u64 	%rd9206, __cudart_i2opi_f;
	mov.u64 	%rd9207, %rd10;
$L__BB0_1540:
	.pragma "nounroll";
	ld.global.nc.u32 	%r16439, [%rd9206];
	mad.wide.u32 	%rd8092, %r16439, %r2526, %rd9208;
	shr.u64 	%rd9208, %rd8092, 32;
	st.local.u32 	[%rd9207], %rd8092;
	add.s32 	%r18764, %r18764, 1;
	add.s64 	%rd9207, %rd9207, 4;
	add.s64 	%rd9206, %rd9206, 4;
	setp.ne.s32 	%p3588, %r18764, 6;
	@%p3588 bra 	$L__BB0_1540;
	shr.u32 	%r16440, %r2525, 23;
	st.local.u32 	[%rd10+24], %rd9208;
	and.b32  	%r2529, %r16440, 31;
	and.b32  	%r16441, %r16440, 224;
	add.s32 	%r16442, %r16441, -128;
	shr.u32 	%r16443, %r16442, 5;
	mul.wide.u32 	%rd8093, %r16443, 4;
	sub.s64 	%rd1364, %rd10, %rd8093;
	ld.local.u32 	%r18765, [%rd1364+24];
	ld.local.u32 	%r18766, [%rd1364+20];
	setp.eq.s32 	%p3589, %r2529, 0;
	@%p3589 bra 	$L__BB0_1543;
	shf.l.wrap.b32 	%r18765, %r18766, %r18765, %r2529;
	ld.local.u32 	%r16444, [%rd1364+16];
	shf.l.wrap.b32 	%r18766, %r16444, %r18766, %r2529;
$L__BB0_1543:
	shr.u32 	%r16445, %r18765, 30;
	shf.l.wrap.b32 	%r16446, %r18766, %r18765, 2;
	shl.b32 	%r16447, %r18766, 2;
	shr.u32 	%r16448, %r16446, 31;
	add.s32 	%r16449, %r16448, %r16445;
	neg.s32 	%r16450, %r16449;
	setp.lt.s32 	%p3590, %r2525, 0;
	selp.b32 	%r18767, %r16450, %r16449, %p3590;
	xor.b32  	%r16451, %r16446, %r2525;
	shr.s32 	%r16452, %r16446, 31;
	xor.b32  	%r16453, %r16452, %r16446;
	xor.b32  	%r16454, %r16452, %r16447;
	cvt.u64.u32 	%rd8094, %r16453;
	shl.b64 	%rd8095, %rd8094, 32;
	cvt.u64.u32 	%rd8096, %r16454;
	or.b64  	%rd8097, %rd8095, %rd8096;
	cvt.rn.f64.s64 	%fd970, %rd8097;
	mul.f64 	%fd971, %fd970, 0d3BF921FB54442D19;
	cvt.rn.f32.f64 	%f9079, %fd971;
	neg.f32 	%f9080, %f9079;
	setp.lt.s32 	%p3591, %r16451, 0;
	selp.f32 	%f10295, %f9080, %f9079, %p3591;
	bra.uni 	$L__BB0_1545;
$L__BB0_1544:
	mov.f32 	%f9081, 0f00000000;
	mul.rn.f32 	%f10295, %f1, %f9081;
	mov.b32 	%r18767, 0;
$L__BB0_1545:
	add.s32 	%r16456, %r18767, 1;
	mul.rn.f32 	%f9083, %f10295, %f10295;
	and.b32  	%r16457, %r18767, 1;
	setp.eq.b32 	%p3593, %r16457, 1;
	selp.f32 	%f9084, %f10295, 0f3F800000, %p3593;
	fma.rn.f32 	%f9085, %f9083, %f9084, 0f00000000;
	fma.rn.f32 	%f9086, %f9083, 0f37CBAC00, 0fBAB607ED;
	selp.f32 	%f9087, 0fB94D4153, %f9086, %p3593;
	selp.f32 	%f9088, 0f3C0885E4, 0f3D2AAABB, %p3593;
	fma.rn.f32 	%f9089, %f9087, %f9083, %f9088;
	selp.f32 	%f9090, 0fBE2AAAA8, 0fBEFFFFFF, %p3593;
	fma.rn.f32 	%f9091, %f9089, %f9083, %f9090;
	fma.rn.f32 	%f9092, %f9091, %f9085, %f9084;
	and.b32  	%r16458, %r16456, 2;
	setp.eq.s32 	%p3594, %r16458, 0;
	mov.f32 	%f9093, 0f00000000;
	sub.f32 	%f9094, %f9093, %f9092;
	selp.f32 	%f9082, %f9092, %f9094, %p3594;
	// begin inline asm
	{  cvt.rn.f16.f32 %rs5166, %f9082;}

	// end inline asm
	mov.u32 	%r18771, %r18899;
	mov.f32 	%f10296, %f10328;
	@%p3584 bra 	$L__BB0_1553;
	setp.eq.f32 	%p3595, %f3, 0f7F800000;
	@%p3595 bra 	$L__BB0_1552;
	mov.b32 	%r2538, %f1;
	shl.b32 	%r16460, %r2538, 8;
	or.b32  	%r2539, %r16460, -2147483648;
	mov.b64 	%rd9211, 0;
	mov.b32 	%r18768, 0;
	mov.u64 	%rd9209, __cudart_i2opi_f;
	mov.u64 	%rd9210, %rd9;
$L__BB0_1548:
	.pragma "nounroll";
	ld.global.nc.u32 	%r16461, [%rd9209];
	mad.wide.u32 	%rd8100, %r16461, %r2539, %rd9211;
	shr.u64 	%rd9211, %rd8100, 32;
	st.local.u32 	[%rd9210], %rd8100;
	add.s32 	%r18768, %r18768, 1;
	add.s64 	%rd9210, %rd9210, 4;
	add.s64 	%rd9209, %rd9209, 4;
	setp.ne.s32 	%p3596, %r18768, 6;
	@%p3596 bra 	$L__BB0_1548;
	shr.u32 	%r16462, %r2538, 23;
	st.local.u32 	[%rd9+24], %rd9211;
	and.b32  	%r2542, %r16462, 31;
	and.b32  	%r16463, %r16462, 224;
	add.s32 	%r16464, %r16463, -128;
	shr.u32 	%r16465, %r16464, 5;
	mul.wide.u32 	%rd8101, %r16465, 4;
	sub.s64 	%rd1371, %rd9, %rd8101;
	ld.local.u32 	%r18769, [%rd1371+24];
	ld.local.u32 	%r18770, [%rd1371+20];
	setp.eq.s32 	%p3597, %r2542, 0;
	@%p3597 bra 	$L__BB0_1551;
	shf.l.wrap.b32 	%r18769, %r18770, %r18769, %r2542;
	ld.local.u32 	%r16466, [%rd1371+16];
	shf.l.wrap.b32 	%r18770, %r16466, %r18770, %r2542;
$L__BB0_1551:
	shr.u32 	%r16467, %r18769, 30;
	shf.l.wrap.b32 	%r16468, %r18770, %r18769, 2;
	shl.b32 	%r16469, %r18770, 2;
	shr.u32 	%r16470, %r16468, 31;
	add.s32 	%r16471, %r16470, %r16467;
	neg.s32 	%r16472, %r16471;
	setp.lt.s32 	%p3598, %r2538, 0;
	selp.b32 	%r18771, %r16472, %r16471, %p3598;
	xor.b32  	%r16473, %r16468, %r2538;
	shr.s32 	%r16474, %r16468, 31;
	xor.b32  	%r16475, %r16474, %r16468;
	xor.b32  	%r16476, %r16474, %r16469;
	cvt.u64.u32 	%rd8102, %r16475;
	shl.b64 	%rd8103, %rd8102, 32;
	cvt.u64.u32 	%rd8104, %r16476;
	or.b64  	%rd8105, %rd8103, %rd8104;
	cvt.rn.f64.s64 	%fd972, %rd8105;
	mul.f64 	%fd973, %fd972, 0d3BF921FB54442D19;
	cvt.rn.f32.f64 	%f9095, %fd973;
	neg.f32 	%f9096, %f9095;
	setp.lt.s32 	%p3599, %r16473, 0;
	selp.f32 	%f10296, %f9096, %f9095, %p3599;
	bra.uni 	$L__BB0_1553;
$L__BB0_1552:
	mov.f32 	%f9097, 0f00000000;
	mul.rn.f32 	%f10296, %f1, %f9097;
	mov.b32 	%r18771, 0;
$L__BB0_1553:
	setp.ltu.f32 	%p3600, %f12, 0f47CE4780;
	mul.rn.f32 	%f9099, %f10296, %f10296;
	and.b32  	%r16478, %r18771, 1;
	setp.eq.b32 	%p3601, %r16478, 1;
	selp.f32 	%f9100, 0f3F800000, %f10296, %p3601;
	fma.rn.f32 	%f9101, %f9099, %f9100, 0f00000000;
	fma.rn.f32 	%f9102, %f9099, 0f37CBAC00, 0fBAB607ED;
	selp.f32 	%f9103, %f9102, 0fB94D4153, %p3601;
	selp.f32 	%f9104, 0f3D2AAABB, 0f3C0885E4, %p3601;
	fma.rn.f32 	%f9105, %f9103, %f9099, %f9104;
	selp.f32 	%f9106, 0fBEFFFFFF, 0fBE2AAAA8, %p3601;
	fma.rn.f32 	%f9107, %f9105, %f9099, %f9106;
	fma.rn.f32 	%f9108, %f9107, %f9101, %f9100;
	and.b32  	%r16479, %r18771, 2;
	setp.eq.s32 	%p3602, %r16479, 0;
	mov.f32 	%f9109, 0f00000000;
	sub.f32 	%f9110, %f9109, %f9108;
	selp.f32 	%f9098, %f9108, %f9110, %p3602;
	// begin inline asm
	{  cvt.rn.f16.f32 %rs5167, %f9098;}

	// end inline asm
	ld.global.u16 	%rs5175, [%rd40+3072];
	ld.global.u16 	%rs5169, [%rd41+3072];
	// begin inline asm
	{mul.f16 %rs5168,%rs5169,%rs5167;
}
	// end inline asm
	// begin inline asm
	{mul.f16 %rs5171,%rs3340,%rs5168;
}
	// end inline asm
	// begin inline asm
	{fma.rn.f16 %rs5174,%rs5175,%rs5166,%rs5171;
}
	// end inline asm
	st.shared.u16 	[%r39+3072], %rs5174;
	// begin inline asm
	{mul.f16 %rs5178,%rs5169,%rs5166;
}
	// end inline asm
	// begin inline asm
	{fma.rn.f16 %rs5181,%rs5175,%rs5167,%rs5178;
}
	// end inline asm
	st.shared.u16 	[%r39+11264], %rs5181;
	mov.u32 	%r18775, %r18907;
	mov.f32 	%f10297, %f10330;
	@%p3600 bra 	$L__BB0_1561;
	setp.eq.f32 	%p3603, %f12, 0f7F800000;
	@%p3603 bra 	$L__BB0_1560;
	mov.b32 	%r2551, %f10;
	shl.b32 	%r16481, %r2551, 8;
	or.b32  	%r2552, %r16481, -2147483648;
	mov.b64 	%rd9214, 0;
	mov.b32 	%r18772, 0;
	mov.u64 	%rd9212, __cudart_i2opi_f;
	mov.u64 	%rd9213, %rd10;
$L__BB0_1556:
	.pragma "nounroll";
	ld.global.nc.u32 	%r16482, [%rd9212];
	mad.wide.u32 	%rd8108, %r16482, %r2552, %rd9214;
	shr.u64 	%rd9214, %rd8108, 32;
	st.local.u32 	[%rd9213], %rd8108;
	add.s32 	%r18772, %r18772, 1;
	add.s64 	%rd9213, %rd9213, 4;
	add.s64 	%rd9212, %rd9212, 4;
	setp.ne.s32 	%p3604, %r18772, 6;
	@%p3604 bra 	$L__BB0_1556;
	shr.u32 	%r16483, %r2551, 23;
	st.local.u32 	[%rd10+24], %rd9214;
	and.b32  	%r2555, %r16483, 31;
	and.b32  	%r16484, %r16483, 224;
	add.s32 	%r16485, %r16484, -128;
	shr.u32 	%r16486, %r16485, 5;
	mul.wide.u32 	%rd8109, %r16486, 4;
	sub.s64 	%rd1378, %rd10, %rd8109;
	ld.local.u32 	%r18773, [%rd1378+24];
	ld.local.u32 	%r18774, [%rd1378+20];
	setp.eq.s32 	%p3605, %r2555, 0;
	@%p3605 bra 	$L__BB0_1559;
	shf.l.wrap.b32 	%r18773, %r18774, %r18773, %r2555;
	ld.local.u32 	%r16487, [%rd1378+16];
	shf.l.wrap.b32 	%r18774, %r16487, %r18774, %r2555;
$L__BB0_1559:
	shr.u32 	%r16488, %r18773, 30;
	shf.l.wrap.b32 	%r16489, %r18774, %r18773, 2;
	shl.b32 	%r16490, %r18774, 2;
	shr.u32 	%r16491, %r16489, 31;
	add.s32 	%r16492, %r16491, %r16488;
	neg.s32 	%r16493, %r16492;
	setp.lt.s32 	%p3606, %r2551, 0;
	selp.b32 	%r18775, %r16493, %r16492, %p3606;
	xor.b32  	%r16494, %r16489, %r2551;
	shr.s32 	%r16495, %r16489, 31;
	xor.b32  	%r16496, %r16495, %r16489;
	xor.b32  	%r16497, %r16495, %r16490;
	cvt.u64.u32 	%rd8110, %r16496;
	shl.b64 	%rd8111, %rd8110, 32;
	cvt.u64.u32 	%rd8112, %r16497;
	or.b64  	%rd8113, %rd8111, %rd8112;
	cvt.rn.f64.s64 	%fd974, %rd8113;
	mul.f64 	%fd975, %fd974, 0d3BF921FB54442D19;
	cvt.rn.f32.f64 	%f9111, %fd975;
	neg.f32 	%f9112, %f9111;
	setp.lt.s32 	%p3607, %r16494, 0;
	selp.f32 	%f10297, %f9112, %f9111, %p3607;
	bra.uni 	$L__BB0_1561;
$L__BB0_1560:
	mov.f32 	%f9113, 0f00000000;
	mul.rn.f32 	%f10297, %f10, %f9113;
	mov.b32 	%r18775, 0;
$L__BB0_1561:
	add.s32 	%r16499, %r18775, 1;
	mul.rn.f32 	%f9115, %f10297, %f10297;
	and.b32  	%r16500, %r18775, 1;
	setp.eq.b32 	%p3609, %r16500, 1;
	selp.f32 	%f9116, %f10297, 0f3F800000, %p3609;
	fma.rn.f32 	%f9117, %f9115, %f9116, 0f00000000;
	fma.rn.f32 	%f9118, %f9115, 0f37CBAC00, 0fBAB607ED;
	selp.f32 	%f9119, 0fB94D4153, %f9118, %p3609;
	selp.f32 	%f9120, 0f3C0885E4, 0f3D2AAABB, %p3609;
	fma.rn.f32 	%f9121, %f9119, %f9115, %f9120;
	selp.f32 	%f9122, 0fBE2AAAA8, 0fBEFFFFFF, %p3609;
	fma.rn.f32 	%f9123, %f9121, %f9115, %f9122;
	fma.rn.f32 	%f9124, %f9123, %f9117, %f9116;
	and.b32  	%r16501, %r16499, 2;
	setp.eq.s32 	%p3610, %r16501, 0;
	mov.f32 	%f9125, 0f00000000;
	sub.f32 	%f9126, %f9125, %f9124;
	selp.f32 	%f9114, %f9124, %f9126, %p3610;
	// begin inline asm
	{  cvt.rn.f16.f32 %rs5185, %f9114;}

	// end inline asm
	mov.u32 	%r18779, %r18907;
	mov.f32 	%f10298, %f10330;
	@%p3600 bra 	$L__BB0_1569;
	setp.eq.f32 	%p3611, %f12, 0f7F800000;
	@%p3611 bra 	$L__BB0_1568;
	mov.b32 	%r2564, %f10;
	shl.b32 	%r16503, %r2564, 8;
	or.b32  	%r2565, %r16503, -2147483648;
	mov.b64 	%rd9217, 0;
	mov.b32 	%r18776, 0;
	mov.u64 	%rd9215, __cudart_i2opi_f;
	mov.u64 	%rd9216, %rd9;
$L__BB0_1564:
	.pragma "nounroll";
	ld.global.nc.u32 	%r16504, [%rd9215];
	mad.wide.u32 	%rd8116, %r16504, %r2565, %rd9217;
	shr.u64 	%rd9217, %rd8116, 32;
	st.local.u32 	[%rd9216], %rd8116;
	add.s32 	%r18776, %r18776, 1;
	add.s64 	%rd9216, %rd9216, 4;
	add.s64 	%rd9215, %rd9215, 4;
	setp.ne.s32 	%p3612, %r18776, 6;
	@%p3612 bra 	$L__BB0_1564;
	shr.u32 	%r16505, %r2564, 23;
	st.local.u32 	[%rd9+24], %rd9217;
	and.b32  	%r2568, %r16505, 31;
	and.b32  	%r16506, %r16505, 224;
	add.s32 	%r16507, %r16506, -128;
	shr.u32 	%r16508, %r16507, 5;
	mul.wide.u32 	%rd8117, %r16508, 4;
	sub.s64 	%rd1385, %rd9, %rd8117;
	ld.local.u32 	%r18777, [%rd1385+24];
	ld.local.u32 	%r18778, [%rd1385+20];
	setp.eq.s32 	%p3613, %r2568, 0;
	@%p3613 bra 	$L__BB0_1567;
	shf.l.wrap.b32 	%r18777, %r18778, %r18777, %r2568;
	ld.local.u32 	%r16509, [%rd1385+16];
	shf.l.wrap.b32 	%r18778, %r16509, %r18778, %r2568;
$L__BB0_1567:
	shr.u32 	%r16510, %r18777, 30;
	shf.l.wrap.b32 	%r16511, %r18778, %r18777, 2;
	shl.b32 	%r16512, %r18778, 2;
	shr.u32 	%r16513, %r16511, 31;
	add.s32 	%r16514, %r16513, %r16510;
	neg.s32 	%r16515, %r16514;
	setp.lt.s32 	%p3614, %r2564, 0;
	selp.b32 	%r18779, %r16515, %r16514, %p3614;
	xor.b32  	%r16516, %r16511, %r2564;
	shr.s32 	%r16517, %r16511, 31;
	xor.b32  	%r16518, %r16517, %r16511;
	xor.b32  	%r16519, %r16517, %r16512;
	cvt.u64.u32 	%rd8118, %r16518;
	shl.b64 	%rd8119, %rd8118, 32;
	cvt.u64.u32 	%rd8120, %r16519;
	or.b64  	%rd8121, %rd8119, %rd8120;
	cvt.rn.f64.s64 	%fd976, %rd8121;
	mul.f64 	%fd977, %fd976, 0d3BF921FB54442D19;
	cvt.rn.f32.f64 	%f9127, %fd977;
	neg.f32 	%f9128, %f9127;
	setp.lt.s32 	%p3615, %r16516, 0;
	selp.f32 	%f10298, %f9128, %f9127, %p3615;
	bra.uni 	$L__BB0_1569;
$L__BB0_1568:
	mov.f32 	%f9129, 0f00000000;
	mul.rn.f32 	%f10298, %f10, %f9129;
	mov.b32 	%r18779, 0;
$L__BB0_1569:
	setp.ltu.f32 	%p3616, %f21, 0f47CE4780;
	mul.rn.f32 	%f9131, %f10298, %f10298;
	and.b32  	%r16521, %r18779, 1;
	setp.eq.b32 	%p3617, %r16521, 1;
	selp.f32 	%f9132, 0f3F800000, %f10298, %p3617;
	fma.rn.f32 	%f9133, %f9131, %f9132, 0f00000000;
	fma.rn.f32 	%f9134, %f9131, 0f37CBAC00, 0fBAB607ED;
	selp.f32 	%f9135, %f9134, 0fB94D4153, %p3617;
	selp.f32 	%f9136, 0f3D2AAABB, 0f3C0885E4, %p3617;
	fma.rn.f32 	%f9137, %f9135, %f9131, %f9136;
	selp.f32 	%f9138, 0fBEFFFFFF, 0fBE2AAAA8, %p3617;
	fma.rn.f32 	%f9139, %f9137, %f9131, %f9138;
	fma.rn.f32 	%f9140, %f9139, %f9133, %f9132;
	and.b32  	%r16522, %r18779, 2;
	setp.eq.s32 	%p3618, %r16522, 0;
	mov.f32 	%f9141, 0f00000000;
	sub.f32 	%f9142, %f9141, %f9140;
	selp.f32 	%f9130, %f9140, %f9142, %p3618;
	// begin inline asm
	{  cvt.rn.f16.f32 %rs5186, %f9130;}

	// end inline asm
	ld.global.u16 	%rs5194, [%rd40+3104];
	ld.global.u16 	%rs5188, [%rd41+3104];
	// begin inline asm
	{mul.f16 %rs5187,%rs5188,%rs5186;
}
	// end inline asm
	// begin inline asm
	{mul.f16 %rs5190,%rs3340,%rs5187;
}
	// end inline asm
	// begin inline asm
	{fma.rn.f16 %rs5193,%rs5194,%rs5185,%rs5190;
}
	// end inline asm
	st.shared.u16 	[%r39+3104], %rs5193;
	// begin inline asm
	{mul.f16 %rs5197,%rs5188,%rs5185;
}
	// end inline asm
	// begin inline asm
	{fma.rn.f16 %rs5200,%rs5194,%rs5186,%rs5197;
}
	// end inline asm
	st.shared.u16 	[%r39+11296], %rs5200;
	mov.u32 	%r18783, %r18915;
	mov.f32 	%f10299, %f10332;
	@%p3616 bra 	$L__BB0_1577;
	setp.eq.f32 	%p3619, %f21, 0f7F800000;
	@%p3619 bra 	$L__BB0_1576;
	mov.b32 	%r2577, %f19;
	shl.b32 	%r16524, %r2577, 8;
	or.b32  	%r2578, %r16524, -2147483648;
	mov.b64 	%rd9220, 0;
	mov.b32 	%r18780, 0;
	mov.u64 	%rd9218, __cudart_i2opi_f;
	mov.u64 	%rd9219, %rd10;
$L__BB0_1572:
	.pragma "nounroll";
	ld.global.nc.u32 	%r16525, [%rd9218];
	mad.wide.u32 	%rd8124, %r16525, %r2578, %rd9220;
	shr.u64 	%rd9220, %rd8124, 32;
	st.local.u32 	[%rd9219], %rd8124;
	add.s32 	%r18780, %r18780, 1;
	add.s64 	%rd9219, %rd9219, 4;
	add.s64 	%rd9218, %rd9218, 4;
	setp.ne.s32 	%p3620, %r18780, 6;
	@%p3620 bra 	$L__BB0_1572;
	shr.u32 	%r16526, %r2577, 23;
	st.local.u32 	[%rd10+24], %rd9220;
	and.b32  	%r2581, %r16526, 31;
	and.b32  	%r16527, %r16526, 224;
	add.s32 	%r16528, %r16527, -128;
	shr.u32 	%r16529, %r16528, 5;
	mul.wide.u32 	%rd8125, %r16529, 4;
	sub.s64 	%rd1392, %rd10, %rd8125;
	ld.local.u32 	%r18781, [%rd1392+24];
	ld.local.u32 	%r18782, [%rd1392+20];
	setp.eq.s32 	%p3621, %r2581, 0;
	@%p3621 bra 	$L__BB0_1575;
	shf.l.wrap.b32 	%r18781, %r18782, %r18781, %r2581;
	ld.local.u32 	%r16530, [%rd1392+16];
	shf.l.wrap.b32 	%r18782, %r16530, %r18782, %r2581;
$L__BB0_1575:
	shr.u32 	%r16531, %r18781, 30;
	shf.l.wrap.b32 	%r16532, %r18782, %r18781, 2;
	shl.b32 	%r16533, %r18782, 2;
	shr.u32 	%r16534, %r16532, 31;
	add.s32 	%r16535, %r16534, %r16531;
	neg.s32 	%r16536, %r16535;
	setp.lt.s32 	%p3622, %r2577, 0;
	selp.b32 	%r18783, %r16536, %r16535, %p3622;
	xor.b32  	%r16537, %r16532, %r2577;
	shr.s32 	%r16538, %r16532, 31;
	xor.b32  	%r16539, %r16538, %r16532;
	xor.b32  	%r16540, %r16538, %r16533;
	cvt.u64.u32 	%rd8126, %r16539;
	shl.b64 	%rd8127, %rd8126, 32;
	cvt.u64.u32 	%rd8128, %r16540;
	or.b64  	%rd8129, %rd8127, %rd8128;
	cvt.rn.f64.s64 	%fd978, %rd8129;
	mul.f64 	%fd979, %fd978, 0d3BF921FB54442D19;
	cvt.rn.f32.f64 	%f9143, %fd979;
	neg.f32 	%f9144, %f9143;
	setp.lt.s32 	%p3623, %r16537, 0;
	selp.f32 	%f10299, %f9144, %f9143, %p3623;
	bra.uni 	$L__BB0_1577;
$L__BB0_1576:
	mov.f32 	%f9145, 0f00000000;
	mul.rn.f32 	%f10299, %f19, %f9145;
	mov.b32 	%r18783, 0;
$L__BB0_1577:
	add.s32 	%r16542, %r18783, 1;
	mul.rn.f32 	%f9147, %f10299, %f10299;
	and.b32  	%r16543, %r18783, 1;
	setp.eq.b32 	%p3625, %r16543, 1;
	selp.f32 	%f9148, %f10299, 0f3F800000, %p3625;
	fma.rn.f32 	%f9149, %f9147, %f9148, 0f00000000;
	fma.rn.f32 	%f9150, %f9147, 0f37CBAC00, 0fBAB607ED;
	selp.f32 	%f9151, 0fB94D4153, %f9150, %p3625;
	selp.f32 	%f9152, 0f3C0885E4, 0f3D2AAABB, %p3625;
	fma.rn.f32 	%f9153, %f9151, %f9147, %f9152;
	selp.f32 	%f9154, 0fBE2AAAA8, 0fBEFFFFFF, %p3625;
	fma.rn.f32 	%f9155, %f9153, %f9147, %f9154;
	fma.rn.f32 	%f9156, %f9155, %f9149, %f9148;
	and.b32  	%r16544, %r16542, 2;
	setp.eq.s32 	%p3626, %r16544, 0;
	mov.f32 	%f9157, 0f00000000;
	sub.f32 	%f9158, %f9157, %f9156;
	selp.f32 	%f9146, %f9156, %f9158, %p3626;
	// begin inline asm
	{  cvt.rn.f16.f32 %rs5204, %f9146;}

	// end inline asm
	mov.u32 	%r18787, %r18915;
	mov.f32 	%f10300, %f10332;
	@%p3616 bra 	$L__BB0_1585;
	setp.eq.f32 	%p3627, %f21, 0f7F800000;
	@%p3627 bra 	$L__BB0_1584;
	mov.b32 	%r2590, %f19;
	shl.b32 	%r16546, %r2590, 8;
	or.b32  	%r2591, %r16546, -2147483648;
	mov.b64 	%rd9223, 0;
	mov.b32 	%r18784, 0;
	mov.u64 	%rd9221, __cudart_i2opi_f;
	mov.u64 	%rd9222, %rd9;
$L__BB0_1580:
	.pragma "nounroll";
	ld.global.nc.u32 	%r16547, [%rd9221];
	mad.wide.u32 	%rd8132, %r16547, %r2591, %rd9223;
	shr.u64 	%rd9223, %rd8132, 32;
	st.local.u32 	[%rd9222], %rd8132;
	add.s32 	%r18784, %r18784, 1;
	add.s64 	%rd9222, %rd9222, 4;
	add.s64 	%rd9221, %rd9221, 4;
	setp.ne.s32 	%p3628, %r18784, 6;
	@%p3628 bra 	$L__BB0_1580;
	shr.u32 	%r16548, %r2590, 23;
	st.local.u32 	[%rd9+24], %rd9223;
	and.b32  	%r2594, %r16548, 31;
	and.b32  	%r16549, %r16548, 224;
	add.s32 	%r16550, %r16549, -128;
	shr.u32 	%r16551, %r16550, 5;
	mul.wide.u32 	%rd8133, %r16551, 4;
	sub.s64 	%rd1399, %rd9, %rd8133;
	ld.local.u32 	%r18785, [%rd1399+24];
	ld.local.u32 	%r18786, [%rd1399+20];
	setp.eq.s32 	%p3629, %r2594, 0;
	@%p3629 bra 	$L__BB0_1583;
	shf.l.wrap.b32 	%r18785, %r18786, %r18785, %r2594;
	ld.local.u32 	%r16552, [%rd1399+16];
	shf.l.wrap.b32 	%r18786, %r16552, %r18786, %r2594;
$L__BB0_1583:
	shr.u32 	%r16553, %r18785, 30;
	shf.l.wrap.b32 	%r16554, %r18786, %r18785, 2;
	shl.b32 	%r16555, %r18786, 2;
	shr.u32 	%r16556, %r16554, 31;
	add.s32 	%r16557, %r16556, %r16553;
	neg.s32 	%r16558, %r16557;
	setp.lt.s32 	%p3630, %r2590, 0;
	selp.b32 	%r18787, %r16558, %r16557, %p3630;
	xor.b32  	%r16559, %r16554, %r2590;
	shr.s32 	%r16560, %r16554, 31;
	xor.b32  	%r16561, %r16560, %r16554;
	xor.b32  	%r16562, %r16560, %r16555;
	cvt.u64.u32 	%rd8134, %r16561;
	shl.b64 	%rd8135, %rd8134, 32;
	cvt.u64.u32 	%rd8136, %r16562;
	or.b64  	%rd8137, %rd8135, %rd8136;
	cvt.rn.f64.s64 	%fd980, %rd8137;
	mul.f64 	%fd981, %fd980, 0d3BF921FB54442D19;
	cvt.rn.f32.f64 	%f9159, %fd981;
	neg.f32 	%f9160, %f9159;
	setp.lt.s32 	%p3631, %r16559, 0;
	selp.f32 	%f10300, %f9160, %f9159, %p3631;
	bra.uni 	$L__BB0_1585;
$L__BB0_1584:
	mov.f32 	%f9161, 0f00000000;
	mul.rn.f32 	%f10300, %f19, %f9161;
	mov.b32 	%r18787, 0;
$L__BB0_1585:
	setp.ltu.f32 	%p3632, %f30, 0f47CE4780;
	mul.rn.f32 	%f9163, %f10300, %f10300;
	and.b32  	%r16564, %r18787, 1;
	setp.eq.b32 	%p3633, %r16564, 1;
	selp.f32 	%f9164, 0f3F800000, %f10300, %p3633;
	fma.rn.f32 	%f9165, %f9163, %f9164, 0f00000000;
	fma.rn.f32 	%f9166, %f9163, 0f37CBAC00, 0fBAB607ED;
	selp.f32 	%f9167, %f9166, 0fB94D4153, %p3633;
	selp.f32 	%f9168, 0f3D2AAABB, 0f3C0885E4, %p3633;
	fma.rn.f32 	%f9169, %f9167, %f9163, %f9168;
	selp.f32 	%f9170, 0fBEFFFFFF, 0fBE2AAAA8, %p3633;
	fma.rn.f32 	%f9171, %f9169, %f9163, %f9170;
	fma.rn.f32 	%f9172, %f9171, %f9165, %f9164;
	and.b32  	%r16565, %r18787, 2;
	setp.eq.s32 	%p3634, %r16565, 0;
	mov.f32 	%f9173, 0f00000000;
	sub.f32 	%f9174, %f9173, %f9172;
	selp.f32 	%f9162, %f9172, %f9174, %p3634;
	// begin inline asm
	{  cvt.rn.f16.f32 %rs5205, %f9162;}

	// end inline asm
	ld.global.u16 	%rs5213, [%rd40+3136];
	ld.global.u16 	%rs5207, [%rd41+3136];
	// begin inline asm
	{mul.f16 %rs5206,%rs5207,%rs5205;
}
	// end inline asm
	// begin inline asm
	{mul.f16 %rs5209,%rs3340,%rs5206;
}
	// end inline asm
	// begin inline asm
	{fma.rn.f16 %rs5212,%rs5213,%rs5204,%rs5209;
}
	// end inline asm
	st.shared.u16 	[%r39+3136], %rs5212;
	// begin inline asm
	{mul.f16 %rs5216,%rs5207,%rs5204;
}
	// end inline asm
	// begin inline asm
	{fma.rn.f16 %rs5219,%rs5213,%rs5205,%rs5216;
}
	// end inline asm
	st.shared.u16 	[%r39+11328], %rs5219;
	mov.u32 	%r18791, %r18923;
	mov.f32 	%f10301, %f10334;
	@%p3632 bra 	$L__BB0_1593;
	setp.eq.f32 	%p3635, %f30, 0f7F800000;
	@%p3635 bra 	$L__BB0_1592;
	mov.b32 	%r2603, %f28;
	shl.b32 	%r16567, %r2603, 8;
	or.b32  	%r2604, %r16567, -2147483648;
	mov.b64 	%rd9226, 0;
	mov.b32 	%r18788, 0;
	mov.u64 	%rd9224, __cudart_i2opi_f;
	mov.u64 	%rd9225, %rd10;
$L__BB0_1588:
	.pragma "nounroll";
	ld.global.nc.u32 	%r16568, [%rd9224];
	mad.wide.u32 	%rd8140, %r16568, %r2604, %rd9226;
	shr.u64 	%rd9226, %rd8140, 32;
	st.local.u32 	[%rd9225], %rd8140;
	add.s32 	%r18788, %r18788, 1;
	add.s64 	%rd9225, %rd9225, 4;
	add.s64 	%rd9224, %rd9224, 4;
	setp.ne.s32 	%p3636, %r18788, 6;
	@%p3636 bra 	$L__BB0_1588;
	shr.u32 	%r16569, %r2603, 23;
	st.local.u32 	[%rd10+24], %rd9226;
	and.b32  	%r2607, %r16569, 31;
	and.b32  	%r16570, %r16569, 224;
	add.s32 	%r16571, %r16570, -128;
	shr.u32 	%r16572, %r16571, 5;
	mul.wide.u32 	%rd8141, %r16572, 4;
	sub.s64 	%rd1406, %rd10, %rd8141;
	ld.local.u32 	%r18789, [%rd1406+24];
	ld.local.u32 	%r18790, [%rd1406+20];
	setp.eq.s32 	%p3637, %r2607, 0;
	@%p3637 bra 	$L__BB0_1591;
	shf.l.wrap.b32 	%r18789, %r18790, %r18789, %r2607;
	ld.local.u32 	%r16573, [%rd1406+16];
	shf.l.wrap.b32 	%r18790, %r16573, %r18790, %r2607;
$L__BB0_1591:
	shr.u32 	%r16574, %r18789, 30;
	shf.l.wrap.b32 	%r16575, %r18790, %r18789, 2;
	shl.b32 	%r16576, %r18790, 2;
	shr.u32 	%r16577, %r16575, 31;
	add.s32 	%r16578, %r16577, %r16574;
	neg.s32 	%r16579, %r16578;
	setp.lt.s32 	%p3638, %r2603, 0;
	selp.b32 	%r18791, %r16579, %r16578, %p3638;
	xor.b32  	%r16580, %r16575, %r2603;
	shr.s32 	%r16581, %r16575, 31;
	xor.b32  	%r16582, %r16581, %r16575;
	xor.b32  	%r16583, %r16581, %r16576;
	cvt.u64.u32 	%rd8142, %r16582;
	shl.b64 	%rd8143, %rd8142, 32;
	cvt.u64.u32 	%rd8144, %r16583;
	or.b64  	%rd8145, %rd8143, %rd8144;
	cvt.rn.f64.s64 	%fd982, %rd8145;
	mul.f64 	%fd983, %fd982, 0d3BF921FB54442D19;
	cvt.rn.f32.f64 	%f9175, %fd983;
	neg.f32 	%f9176, %f9175;
	setp.lt.s32 	%p3639, %r16580, 0;
	selp.f32 	%f10301, %f9176, %f9175, %p3639;
	bra.uni 	$L__BB0_1593;
$L__BB0_1592:
	mov.f32 	%f9177, 0f00000000;
	mul.rn.f32 	%f10301, %f28, %f9177;
	mov.b32 	%r18791, 0;
$L__BB0_1593:
	add.s32 	%r16585, %r18791, 1;
	mul.rn.f32 	%f9179, %f10301, %f10301;
	and.b32  	%r16586, %r18791, 1;
	setp.eq.b32 	%p3641, %r16586, 1;
	selp.f32 	%f9180, %f10301, 0f3F800000, %p3641;
	fma.rn.f32 	%f9181, %f9179, %f9180, 0f00000000;
	fma.rn.f32 	%f9182, %f9179, 0f37CBAC00, 0fBAB607ED;
	selp.f32 	%f9183, 0fB94D4153, %f9182, %p3641;
	selp.f32 	%f9184, 0f3C0885E4, 0f3D2AAABB, %p3641;
	fma.rn.f32 	%f9185, %f9183, %f9179, %f9184;
	selp.f32 	%f9186, 0fBE2AAAA8, 0fBEFFFFFF, %p3641;
	fma.rn.f32 	%f9187, %f9185, %f9179, %f9186;
	fma.rn.f32 	%f9188, %f9187, %f9181, %f9180;
	and.b32  	%r16587, %r16585, 2;
	setp.eq.s32 	%p3642, %r16587, 0;
	mov.f32 	%f9189, 0f00000000;
	sub.f32 	%f9190, %f9189, %f9188;
	selp.f32 	%f9178, %f9188, %f9190, %p3642;
	// begin inline asm
	{  cvt.rn.f16.f32 %rs5223, %f9178;}

	// end inline asm
	mov.u32 	%r18795, %r18923;
	mov.f32 	%f10302, %f10334;
	@%p3632 bra 	$L__BB0_1601;
	setp.eq.f32 	%p3643, %f30, 0f7F800000;
	@%p3643 bra 	$L__BB0_1600;
	mov.b32 	%r2616, %f28;
	shl.b32 	%r16589, %r2616, 8;
	or.b32  	%r2617, %r16589, -2147483648;
	mov.b64 	%rd9229, 0;
	mov.b32 	%r18792, 0;
	mov.u64 	%rd9227, __cudart_i2opi_f;
	mov.u64 	%rd9228, %rd9;
$L__BB0_1596:
	.pragma "nounroll";
	ld.global.nc.u32 	%r16590, [%rd9227];
	mad.wide.u32 	%rd8148, %r16590, %r2617, %rd9229;
	shr.u64 	%rd9229, %rd8148, 32;
	st.local.u32 	[%rd9228], %rd8148;
	add.s32 	%r18792, %r18792, 1;
	add.s64 	%rd9228, %rd9228, 4;
	add.s64 	%rd9227, %rd9227, 4;
	setp.ne.s32 	%p3644, %r18792, 6;
	@%p3644 bra 	$L__BB0_1596;
	shr.u32 	%r16591, %r2616, 23;
	st.local.u32 	[%rd9+24], %rd9229;
	and.b32  	%r2620, %r16591, 31;
	and.b32  	%r16592, %r16591, 224;
	add.s32 	%r16593, %r16592, -128;
	shr.u32 	%r16594, %r16593, 5;
	mul.wide.u32 	%rd8149, %r16594, 4;
	sub.s64 	%rd1413, %rd9, %rd8149;
	ld.local.u32 	%r18793, [%rd1413+24];
	ld.local.u32 	%r18794, [%rd1413+20];
	setp.eq.s32 	%p3645, %r2620, 0;
	@%p3645 bra 	$L__BB0_1599;
	shf.l.wrap.b32 	%r18793, %r18794, %r18793, %r2620;
	ld.local.u32 	%r16595, [%rd1413+16];
	shf.l.wrap.b32 	%r18794, %r16595, %r18794, %r2620;
$L__BB0_1599:
	shr.u32 	%r16596, %r18793, 30;
	shf.l.wrap.b32 	%r16597, %r18794, %r18793, 2;
	shl.b32 	%r16598, %r18794, 2;
	shr.u32 	%r16599, %r16597, 31;
	add.s32 	%r16600, %r16599, %r16596;
	neg.s32 	%r16601, %r16600;
	setp.lt.s32 	%p3646, %r2616, 0;
	selp.b32 	%r18795, %r16601, %r16600, %p3646;
	xor.b32  	%r16602, %r16597, %r2616;
	shr.s32 	%r16603, %r16597, 31;
	xor.b32  	%r16604, %r16603, %r16597;
	xor.b32  	%r16605, %r16603, %r16598;
	cvt.u64.u32 	%rd8150, %r16604;
	shl.b64 	%rd8151, %rd8150, 32;
	cvt.u64.u32 	%rd8152, %r16605;
	or.b64  	%rd8153, %rd8151, %rd8152;
	cvt.rn.f64.s64 	%fd984, %rd8153;
	mul.f64 	%fd985, %fd984, 0d3BF921FB54442D19;
	cvt.rn.f32.f64 	%f9191, %fd985;
	neg.f32 	%f9192, %f9191;
	setp.lt.s32 	%p3647, %r16602, 0;
	selp.f32 	%f10302, %f9192, %f9191, %p3647;
	bra.uni 	$L__BB0_1601;
$L__BB0_1600:
	mov.f32 	%f9193, 0f00000000;
	mul.rn.f32 	%f10302, %f28, %f9193;
	mov.b32 	%r18795, 0;
$L__BB0_1601:
	mul.rn.f32 	%f9195, %f10302, %f10302;
	and.b32  	%r16607, %r18795, 1;
	setp.eq.b32 	%p3649, %r16607, 1;
	selp.f32 	%f9196, 0f3F800000, %f10302, %p3649;
	fma.rn.f32 	%f9197, %f9195, %f9196, 0f00000000;
	fma.rn.f32 	%f9198, %f9195, 0f37CBAC00, 0fBAB607ED;
	selp.f32 	%f9199, %f9198, 0fB94D4153, %p3649;
	selp.f32 	%f9200, 0f3D2AAABB, 0f3C0885E4, %p3649;
	fma.rn.f32 	%f9201, %f9199, %f9195, %f9200;
	selp.f32 	%f9202, 0fBEFFFFFF, 0fBE2AAAA8, %p3649;
	fma.rn.f32 	%f9203, %f9201, %f9195, %f9202;
	fma.rn.f32 	%f9204, %f9203, %f9197, %f9196;
	and.b32  	%r16608, %r18795, 2;
	setp.eq.s32 	%p3650, %r16608, 0;
	mov.f32 	%f9205, 0f00000000;
	sub.f32 	%f9206, %f9205, %f9204;
	selp.f32 	%f9194, %f9204, %f9206, %p3650;
	// begin inline asm
	{  cvt.rn.f16.f32 %rs5224, %f9194;}

	// end inline asm
	ld.global.u16 	%rs5232, [%rd40+3168];
	ld.global.u16 	%rs5226, [%rd41+3168];
	// begin inline asm
	{mul.f16 %rs5225,%rs5226,%rs5224;
}
	// end inline asm
	// begin inline asm
	{mul.f16 %rs5228,%rs3340,%rs5225;
}
	// end inline asm
	// begin inline asm
	{fma.rn.f16 %rs5231,%rs5232,%rs5223,%rs5228;
}
	// end inline asm
	st.shared.u16 	[%r39+3168], %rs5231;
	// begin inline asm
	{mul.f16 %rs5235,%rs5226,%rs5223;
}
	// end inline asm
	// begin inline asm
	{fma.rn.f16 %rs5238,%rs5232,%rs5224,%rs5235;
}
	// end inline asm
	st.shared.u16 	[%r39+11360], %rs5238;
	mov.u32 	%r18799, %r18931;
	mov.f32 	%f10303, %f10336;
	@%p3400 bra 	$L__BB0_1609;
	setp.eq.f32 	%p3651, %f39, 0f7F800000;
	@%p3651 bra 	$L__BB0_1608;
	mov.b32 	%r2629, %f37;
	shl.b32 	%r16610, %r2629, 8;
	or.b32  	%r2630, %r16610, -2147483648;
	mov.b64 	%rd9232, 0;
	mov.b32 	%r18796, 0;
	mov.u64 	%rd9230, __cudart_i2opi_f;
	mov.u64 	%rd9231, %rd10;
$L__BB0_1604:
	.pragma "nounroll";
	ld.global.nc.u32 	%r16611, [%rd9230];
	mad.wide.u32 	%rd8156, %r16611, %r2630, %rd9232;
	shr.u64 	%rd9232, %rd8156, 32;
	st.local.u32 	[%rd9231], %rd8156;
	add.s32 	%r18796, %r18796, 1;
	add.s64 	%rd9231, %rd9231, 4;
	add.s64 	%rd9230, %rd9230, 4;
	setp.ne.s32 	%p3652, %r18796, 6;
	@%p3652 bra 	$L__BB0_1604;
	shr.u32 	%r16612, %r2629, 23;
	st.local.u32 	[%rd10+24], %rd9232;
	and.b32  	%r2633, %r16612, 31;
	and.b32  	%r16613, %r16612, 224;
	add.s32 	%r16614, %r16613, -128;
	shr.u32 	%r16615, %r16614, 5;
	mul.wide.u32 	%rd8157, %r16615, 4;
	sub.s64 	%rd1420, %rd10, %rd8157;
	ld.local.u32 	%r18797, [%rd1420+24];
	ld.local.u32 	%r18798, [%rd1420+20];
	setp.eq.s32 	%p3653, %r2633, 0;
	@%p3653 bra 	$L__BB0_1607;
	shf.l.wrap.b32 	%r18797, %r18798, %r18797, %r2633;
	ld.local.u32 	%r16616, [%rd1420+16];
	shf.l.wrap.b32 	%r18798, %r16616, %r18798, %r2633;
$L__BB0_1607:
	shr.u32 	%r16617, %r18797, 30;
	shf.l.wrap.b32 	%r16618, %r18798, %r18797, 2;
	shl.b32 	%r16619, %r18798, 2;
	shr.u32 	%r16620, %r16618, 31;
	add.s32 	%r16621, %r16620, %r16617;
	neg.s32 	%r16622, %r16621;
	setp.lt.s32 	%p3654, %r2629, 0;
	selp.b32 	%r18799, %r16622, %r16621, %p3654;
	xor.b32  	%r16623, %r16618, %r2629;
	shr.s32 	%r16624, %r16618, 31;
	xor.b32  	%r16625, %r16624, %r16618;
	xor.b32  	%r16626, %r16624, %r16619;
	cvt.u64.u32 	%rd8158, %r16625;
	shl.b64 	%rd8159, %rd8158, 32;
	cvt.u64.u32 	%rd8160, %r16626;
	or.b64  	%rd8161, %rd8159, %rd8160;
	cvt.rn.f64.s64 	%fd986, %rd8161;
	mul.f64 	%fd987, %fd986, 0d3BF921FB54442D19;
	cvt.rn.f32.f64 	%f9207, %fd987;
	neg.f32 	%f9208, %f9207;
	setp.lt.s32 	%p3655, %r16623, 0;
	selp.f32 	%f10303, %f9208, %f9207, %p3655;
	bra.uni 	$L__BB0_1609;
$L__BB0_1608:
	mov.f32 	%f9209, 0f00000000;
	mul.rn.f32 	%f10303, %f37, %f9209;
	mov.b32 	%r18799, 0;
$L__BB0_1609:
	add.s32 	%r16628, %r18799, 1;
	mul.rn.f32 	%f9211, %f10303, %f10303;
	and.b32  	%r16629, %r18799, 1;
	setp.eq.b32 	%p3657, %r16629, 1;
	selp.f32 	%f9212, %f10303, 0f3F800000, %p3657;
	fma.rn.f32 	%f9213, %f9211, %f9212, 0f00000000;
	fma.rn.f32 	%f9214, %f9211, 0f37CBAC00, 0fBAB607ED;
	selp.f32 	%f9215, 0fB94D4153, %f9214, %p3657;
	selp.f32 	%f9216, 0f3C0885E4, 0f3D2AAABB, %p3657;
	fma.rn.f32 	%f9217, %f9215, %f9211, %f9216;
	selp.f32 	%f9218, 0fBE2AAAA8, 0fBEFFFFFF, %p3657;
	fma.rn.f32 	%f9219, %f9217, %f9211, %f9218;
	fma.rn.f32 	%f9220, %f9219, %f9213, %f9212;
	and.b32  	%r16630, %r16628, 2;
	setp.eq.s32 	%p3658, %r16630, 0;
	mov.f32 	%f9221, 0f00000000;
	sub.f32 	%f9222, %f9221, %f9220;
	selp.f32 	%f9210, %f9220, %f9222, %p3658;
	// begin inline asm
	{  cvt.rn.f16.f32 %rs5242, %f9210;}

	// end inline asm
	mov.u32 	%r18803, %r18931;
	mov.f32 	%f10304, %f10336;
	@%p3400 bra 	$L__BB0_1617;
	setp.eq.f32 	%p3659, %f39, 0f7F800000;
	@%p3659 bra 	$L__BB0_1616;
	mov.b32 	%r2642, %f37;
	shl.b32 	%r16632, %r2642, 8;
	or.b32  	%r2643, %r16632, -2147483648;
	mov.b64 	%rd9235, 0;
	mov.b32 	%r18800, 0;
	mov.u64 	%rd9233, __cudart_i2opi_f;
	mov.u64 	%rd9234, %rd9;
$L__BB0_1612:
	.pragma "nounroll";
	ld.global.nc.u32 	%r16633, [%rd9233];
	mad.wide.u32 	%rd8164, %r16633, %r2643, %rd9235;
	shr.u64 	%rd9235, %rd8164, 32;
	st.local.u32 	[%rd9234], %rd8164;
	add.s32 	%r18800, %r18800, 1;
	add.s64 	%rd9234, %rd9234, 4;
	add.s64 	%rd9233, %rd9233, 4;
	setp.ne.s32 	%p3660, %r18800, 6;
	@%p3660 bra 	$L__BB0_1612;
	shr.u32 	%r16634, %r2642, 23;
	st.local.u32 	[%rd9+24], %rd9235;
	and.b32  	%r2646, %r16634, 31;
	and.b32  	%r16635, %r16634, 224;
	add.s32 	%r16636, %r16635, -128;
	shr.u32 	%r16637, %r16636, 5;
	mul.wide.u32 	%rd8165, %r16637, 4;
	sub.s64 	%rd1427, %rd9, %rd8165;
	ld.local.u32 	%r18801, [%rd1427+24];
	ld.local.u32 	%r18802, [%rd1427+20];
	setp.eq.s32 	%p3661, %r2646, 0;
	@%p3661 bra 	$L__BB0_1615;
	shf.l.wrap.b32 	%r18801, %r18802, %r18801, %r2646;
	ld.local.u32 	%r16638, [%rd1427+16];
	shf.l.wrap.b32 	%r18802, %r16638, %r18802, %r2646;
$L__BB0_1615:
	shr.u32 	%r16639, %r18801, 30;
	shf.l.wrap.b32 	%r16640, %r18802, %r18801, 2;
	shl.b32 	%r16641, %r18802, 2;
	shr.u32 	%r16642, %r16640, 31;
	add.s32 	%r16643, %r16642, %r16639;
	neg.s32 	%r16644, %r16643;
	setp.lt.s32 	%p3662, %r2642, 0;
	selp.b32 	%r18803, %r16644, %r16643, %p3662;
	xor.b32  	%r16645, %r16640, %r2642;
	shr.s32 	%r16646, %r16640, 31;
	xor.b32  	%r16647, %r16646, %r16640;
	xor.b32  	%r16648, %r16646, %r16641;
	cvt.u64.u32 	%rd8166, %r16647;
	shl.b64 	%rd8167, %rd8166, 32;
	cvt.u64.u32 	%rd8168, %r16648;
	or.b64  	%rd8169, %rd8167, %rd8168;
	cvt.rn.f64.s64 	%fd988, %rd8169;
	mul.f64 	%fd989, %fd988, 0d3BF921FB54442D19;
	cvt.rn.f32.f64 	%f9223, %fd989;
	neg.f32 	%f9224, %f9223;
	setp.lt.s32 	%p3663, %r16645, 0;
	selp.f32 	%f10304, %f9224, %f9223, %p3663;
	bra.uni 	$L__BB0_1617;
$L__BB0_1616:
	mov.f32 	%f9225, 0f00000000;
	mul.rn.f32 	%f10304, %f37, %f9225;
	mov.b32 	%r18803, 0;
$L__BB0_1617:
	mul.rn.f32 	%f9227, %f10304, %f10304;
	and.b32  	%r16650, %r18803, 1;
	setp.eq.b32 	%p3665, %r16650, 1;
	selp.f32 	%f9228, 0f3F800000, %f10304, %p3665;
	fma.rn.f32 	%f9229, %f9227, %f9228, 0f00000000;
	fma.rn.f32 	%f9230, %f9227, 0f37CBAC00, 0fBAB607ED;
	selp.f32 	%f9231, %f9230, 0fB94D4153, %p3665;
	selp.f32 	%f9232, 0f3D2AAABB, 0f3C0885E4, %p3665;
	fma.rn.f32 	%f9233, %f9231, %f9227, %f9232;
	selp.f32 	%f9234, 0fBEFFFFFF, 0fBE2AAAA8, %p3665;
	fma.rn.f32 	%f9235, %f9233, %f9227, %f9234;
	fma.rn.f32 	%f9236, %f9235, %f9229, %f9228;
	and.b32  	%r16651, %r18803, 2;
	setp.eq.s32 	%p3666, %r16651, 0;
	mov.f32 	%f9237, 0f00000000;
	sub.f32 	%f9238, %f9237, %f9236;
	selp.f32 	%f9226, %f9236, %f9238, %p3666;
	// begin inline asm
	{  cvt.rn.f16.f32 %rs5243, %f9226;}

	// end inline asm
	ld.global.u16 	%rs5251, [%rd40+3200];
	ld.global.u16 	%rs5245, [%rd41+3200];
	// begin inline asm
	{mul.f16 %rs5244,%rs5245,%rs5243;
}
	// end inline asm
	// begin inline asm
	{mul.f16 %rs5247,%rs3340,%rs5244;
}
	// end inline asm
	// begin inline asm
	{fma.rn.f16 %rs5250,%rs5251,%rs5242,%rs5247;
}
	// end inline asm
	st.shared.u16 	[%r39+3200], %rs5250;
	// begin inline asm
	{mul.f16 %rs5254,%rs5245,%rs5242;
}
	// end inline asm
	// begin inline asm
	{fma.rn.f16 %rs5257,%rs5251,%rs5243,%rs5254;
}
	// end inline asm
	st.shared.u16 	[%r39+11392], %rs5257;
	mov.u32 	%r18807, %r18939;
	mov.f32 	%f10305, %f10338;
	@%p3408 bra 	$L__BB0_1625;
	setp.eq.f32 	%p3667, %f48, 0f7F800000;
	@%p3667 bra 	$L__BB0_1624;
	mov.b32 	%r2655, %f46;
	shl.b32 	%r16653, %r2655, 8;
	or.b32  	%r2656, %r16653, -2147483648;
	mov.b64 	%rd9238, 0;
	mov.b32 	%r18804, 0;
	mov.u64 	%rd9236, __cudart_i2opi_f;
	mov.u64 	%rd9237, %rd10;
$L__BB0_1620:
	.pragma "nounroll";
	ld.global.nc.u32 	%r16654, [%rd9236];
	mad.wide.u32 	%rd8172, %r16654, %r2656, %rd9238;
	shr.u64 	%rd9238, %rd8172, 32;
	st.local.u32 	[%rd9237], %rd8172;
	add.s32 	%r18804, %r18804, 1;
	add.s64 	%rd9237, %rd9237, 4;
	add.s64 	%rd9236, %rd9236, 4;
	setp.ne.s32 	%p3668, %r18804, 6;
	@%p3668 bra 	$L__BB0_1620;
	shr.u32 	%r16655, %r2655, 23;
	st.local.u32 	[%rd10+24], %rd9238;
	and.b32  	%r2659, %r16655, 31;
	and.b32  	%r16656, %r16655, 224;
	add.s32 	%r16657, %r16656, -128;
	shr.u32 	%r16658, %r16657, 5;
	mul.wide.u32 	%rd8173, %r16658, 4;
	sub.s64 	%rd1434, %rd10, %rd8173;
	ld.local.u32 	%r18805, [%rd1434+24];
	ld.local.u32 	%r18806, [%rd1434+20];
	setp.eq.s32 	%p3669, %r2659, 0;
	@%p3669 bra 	$L__BB0_1623;
	shf.l.wrap.b32 	%r18805, %r18806, %r18805, %r2659;
	ld.local.u32 	%r16659, [%rd1434+16];
	shf.l.wrap.b32 	%r18806, %r16659, %r18806, %r2659;
$L__BB0_1623:
	shr.u32 	%r16660, %r18805, 30;
	shf.l.wrap.b32 	%r16661, %r18806, %r18805, 2;
	shl.b32 	%r16662, %r18806, 2;
	shr.u32 	%r16663, %r16661, 31;
	add.s32 	%r16664, %r16663, %r16660;
	neg.s32 	%r16665, %r16664;
	setp.lt.s32 	%p3670, %r2655, 0;
	selp.b32 	%r18807, %r16665, %r16664, %p3670;
	xor.b32  	%r16666, %r16661, %r2655;
	shr.s32 	%r16667, %r16661, 31;
	xor.b32  	%r16668, %r16667, %r16661;
	xor.b32  	%r16669, %r16667, %r16662;
	cvt.u64.u32 	%rd8174, %r16668;
	shl.b64 	%rd8175, %rd8174, 32;
	cvt.u64.u32 	%rd8176, %r16669;
	or.b64  	%rd8177, %rd8175, %rd8176;
	cvt.rn.f64.s64 	%fd990, %rd8177;
	mul.f64 	%fd991, %fd990, 0d3BF921FB54442D19;
	cvt.rn.f32.f64 	%f9239, %fd991;
	neg.f32 	%f9240, %f9239;
	setp.lt.s32 	%p3671, %r16666, 0;
	selp.f32 	%f10305, %f9240, %f9239, %p3671;
	bra.uni 	$L__BB0_1625;
$L__BB0_1624:
	mov.f32 	%f9241, 0f00000000;
	mul.rn.f32 	%f10305, %f46, %f9241;
	mov.b32 	%r18807, 0;
$L__BB0_1625:
	add.s32 	%r16671, %r18807, 1;
	mul.rn.f32 	%f9243, %f10305, %f10305;
	and.b32  	%r16672, %r18807, 1;
	setp.eq.b32 	%p3673, %r16672, 1;
	selp.f32 	%f9244, %f10305, 0f3F800000, %p3673;
	fma.rn.f32 	%f9245, %f9243, %f9244, 0f00000000;
	fma.rn.f32 	%f9246, %f9243, 0f37CBAC00, 0fBAB607ED;
	selp.f32 	%f9247, 0fB94D4153, %f9246, %p3673;
	selp.f32 	%f9248, 0f3C0885E4, 0f3D2AAABB, %p3673;
	fma.rn.f32 	%f9249, %f9247, %f9243, %f9248;
	selp.f32 	%f9250, 0fBE2AAAA8, 0fBEFFFFFF, %p3673;
	fma.rn.f32 	%f9251, %f9249, %f9243, %f9250;
	fma.rn.f32 	%f9252, %f9251, %f9245, %f9244;
	and.b32  	%r16673, %r16671, 2;
	setp.eq.s32 	%p3674, %r16673, 0;
	mov.f32 	%f9253, 0f00000000;
	sub.f32 	%f9254, %f9253, %f9252;
	selp.f32 	%f9242, %f9252, %f9254, %p3674;
	// begin inline asm
	{  cvt.rn.f16.f32 %rs5261, %f9242;}

	// end inline asm
	mov.u32 	%r18811, %r18939;
	mov.f32 	%f10306, %f10338;
	@%p3408 bra 	$L__BB0_1633;
	setp.eq.f32 	%p3675, %f48, 0f7F800000;
	@%p3675 bra 	$L__BB0_1632;
	mov.b32 	%r2668, %f46;
	shl.b32 	%r16675, %r2668, 8;
	or.b32  	%r2669, %r16675, -2147483648;
	mov.b64 	%rd9241, 0;
	mov.b32 	%r18808, 0;
	mov.u64 	%rd9239, __cudart_i2opi_f;
	mov.u64 	%rd9240, %rd9;
$L__BB0_1628:
	.pragma "nounroll";
	ld.global.nc.u32 	%r16676, [%rd9239];
	mad.wide.u32 	%rd8180, %r16676, %r2669, %rd9241;
	shr.u64 	%rd9241, %rd8180, 32;
	st.local.u32 	[%rd9240], %rd8180;
	add.s32 	%r18808, %r18808, 1;
	add.s64 	%rd9240, %rd9240, 4;
	add.s64 	%rd9239, %rd9239, 4;
	setp.ne.s32 	%p3676, %r18808, 6;
	@%p3676 bra 	$L__BB0_1628;
	shr.u32 	%r16677, %r2668, 23;
	st.local.u32 	[%rd9+24], %rd9241;
	and.b32  	%r2672, %r16677, 31;
	and.b32  	%r16678, %r16677, 224;
	add.s32 	%r16679, %r16678, -128;
	shr.u32 	%r16680, %r16679, 5;
	mul.wide.u32 	%rd8181, %r16680, 4;
	sub.s64 	%rd1441, %rd9, %rd8181;
	ld.local.u32 	%r18809, [%rd1441+24];
	ld.local.u32 	%r18810, [%rd1441+20];
	setp.eq.s32 	%p3677, %r2672, 0;
	@%p3677 bra 	$L__BB0_1631;
	shf.l.wrap.b32 	%r18809, %r18810, %r18809, %r2672;
	ld.local.u32 	%r16681, [%rd1441+16];
	shf.l.wrap.b32 	%r18810, %r16681, %r18810, %r2672;
$L__BB0_1631:
	shr.u32 	%r16682, %r18809, 30;
	shf.l.wrap.b32 	%r16683, %r18810, %r18809, 2;
	shl.b32 	%r16684, %r18810, 2;
	shr.u32 	%r16685, %r16683, 31;
	add.s32 	%r16686, %r16685, %r16682;
	neg.s32 	%r16687, %r16686;
	setp.lt.s32 	%p3678, %r2668, 0;
	selp.b32 	%r18811, %r16687, %r16686, %p3678;
	xor.b32  	%r16688, %r16683, %r2668;
	shr.s32 	%r16689, %r16683, 31;
	xor.b32  	%r16690, %r16689, %r16683;
	xor.b32  	%r16691, %r16689, %r16684;
	cvt.u64.u32 	%rd8182, %r16690;
	shl.b64 	%rd8183, %rd8182, 32;
	cvt.u64.u32 	%rd8184, %r16691;
	or.b64  	%rd8185, %rd8183, %rd8184;
	cvt.rn.f64.s64 	%fd992, %rd8185;
	mul.f64 	%fd993, %fd992, 0d3BF921FB54442D19;
	cvt.rn.f32.f64 	%f9255, %fd993;
	neg.f32 	%f9256, %f9255;
	setp.lt.s32 	%p3679, %r16688, 0;
	selp.f32 	%f10306, %f9256, %f9255, %p3679;
	bra.uni 	$L__BB0_1633;
$L__BB0_1632:
	mov.f32 	%f9257, 0f00000000;
	mul.rn.f32 	%f10306, %f46, %f9257;
	mov.b32 	%r18811, 0;
$L__BB0_1633:
	mul.rn.f32 	%f9259, %f10306, %f10306;
	and.b32  	%r16693, %r18811, 1;
	setp.eq.b32 	%p3681, %r16693, 1;
	selp.f32 	%f9260, 0f3F800000, %f10306, %p3681;
	fma.rn.f32 	%f9261, %f9259, %f9260, 0f00000000;
	fma.rn.f32 	%f9262, %f9259, 0f37CBAC00, 0fBAB607ED;
	selp.f32 	%f9263, %f9262, 0fB94D4153, %p3681;
	selp.f32 	%f9264, 0f3D2AAABB, 0f3C0885E4, %p3681;
	fma.rn.f32 	%f9265, %f9263, %f9259, %f9264;
	selp.f32 	%f9266, 0fBEFFFFFF, 0fBE2AAAA8, %p3681;
	fma.rn.f32 	%f9267, %f9265, %f9259, %f9266;
	fma.rn.f32 	%f9268, %f9267, %f9261, %f9260;
	and.b32  	%r16694, %r18811, 2;
	setp.eq.s32 	%p3682, %r16694, 0;
	mov.f32 	%f9269, 0f00000000;
	sub.f32 	%f9270, %f9269, %f9268;
	selp.f32 	%f9258, %f9268, %f9270, %p3682;
	// begin inline asm
	{  cvt.rn.f16.f32 %rs5262, %f9258;}

	// end inline asm
	ld.global.u16 	%rs5270, [%rd40+3232];
	ld.global.u16 	%rs5264, [%rd41+3232];
	// begin inline asm
	{mul.f16 %rs5263,%rs5264,%rs5262;
}
	// end inline asm
	// begin inline asm
	{mul.f16 %rs5266,%rs3340,%rs5263;
}
	// end inline asm
	// begin inline asm
	{fma.rn.f16 %rs5269,%rs5270,%rs5261,%rs5266;
}
	// end inline asm
	st.shared.u16 	[%r39+3232], %rs5269;
	// begin inline asm
	{mul.f16 %rs5273,%rs5264,%rs5261;
}
	// end inline asm
	// begin inline asm
	{fma.rn.f16 %rs5276,%rs5270,%rs5262,%rs5273;
}
	// end inline asm
	st.shared.u16 	[%r39+11424], %rs5276;
	mov.u32 	%r18815, %r18947;
	mov.f32 	%f10307, %f10340;
	@%p3424 bra 	$L__BB0_1641;
	setp.eq.f32 	%p3683, %f57, 0f7F800000;
	@%p3683 bra 	$L__BB0_1640;
	mov.b32 	%r2681, %f55;
	shl.b32 	%r16696, %r2681, 8;
	or.b32  	%r2682, %r16696, -2147483648;
	mov.b64 	%rd9244, 0;
	mov.b32 	%r18812, 0;
	mov.u64 	%rd9242, __cudart_i2opi_f;
	mov.u64 	%rd9243, %rd10;
$L__BB0_1636:
	.pragma "nounroll";
	ld.global.nc.u32 	%r16697, [%rd9242];
	mad.wide.u32 	%rd8188, %r16697, %r2682, %rd9244;
	shr.u64 	%rd9244, %rd8188, 32;
	st.local.u32 	[%rd9243], %rd8188;
	add.s32 	%r18812, %r18812, 1;
	add.s64 	%rd9243, %rd9243, 4;
	add.s64 	%rd9242, %rd9242, 4;
	setp.ne.s32 	%p3684, %r18812, 6;
	@%p3684 bra 	$L__BB0_1636;
	shr.u32 	%r16698, %r2681, 23;
	st.local.u32 	[%rd10+24], %rd9244;
	and.b32  	%r2685, %r16698, 31;
	and.b32  	%r16699, %r16698, 224;
	add.s32 	%r16700, %r16699, -128;
	shr.u32 	%r16701, %r16700, 5;
	mul.wide.u32 	%rd8189, %r16701, 4;
	sub.s64 	%rd1448, %rd10, %rd8189;
	ld.local.u32 	%r18813, [%rd1448+24];
	ld.local.u32 	%r18814, [%rd1448+20];
	setp.eq.s32 	%p3685, %r2685, 0;
	@%p3685 bra 	$L__BB0_1639;
	shf.l.wrap.b32 	%r18813, %r18814, %r18813, %r2685;
	ld.local.u32 	%r16702, [%rd1448+16];
	shf.l.wrap.b32 	%r18814, %r16702, %r18814, %r2685;
$L__BB0_1639:
	shr.u32 	%r16703, %r18813, 30;
	shf.l.wrap.b32 	%r16704, %r18814, %r18813, 2;
	shl.b32 	%r16705, %r18814, 2;
	shr.u32 	%r16706, %r16704, 31;
	add.s32 	%r16707, %r16706, %r16703;
	neg.s32 	%r16708, %r16707;
	setp.lt.s32 	%p3686, %r2681, 0;
	selp.b32 	%r18815, %r16708, %r16707, %p3686;
	xor.b32  	%r16709, %r16704, %r2681;
	shr.s32 	%r16710, %r16704, 31;
	xor.b32  	%r16711, %r16710, %r16704;
	xor.b32  	%r16712, %r16710, %r16705;
	cvt.u64.u32 	%rd8190, %r16711;
	shl.b64 	%rd8191, %rd8190, 32;
	cvt.u64.u32 	%rd8192, %r16712;
	or.b64  	%rd8193, %rd8191, %rd8192;
	cvt.rn.f64.s64 	%fd994, %rd8193;
	mul.f64 	%fd995, %fd994, 0d3BF921FB54442D19;
	cvt.rn.f32.f64 	%f9271, %fd995;
	neg.f32 	%f9272, %f9271;
	setp.lt.s32 	%p3687, %r16709, 0;
	selp.f32 	%f10307, %f9272, %f9271, %p3687;
	bra.uni 	$L__BB0_1641;
$L__BB0_1640:
	mov.f32 	%f9273, 0f00000000;
	mul.rn.f32 	%f10307, %f55, %f9273;
	mov.b32 	%r18815, 0;
$L__BB0_1641:
	add.s32 	%r16714, %r18815, 1;
	mul.rn.f32 	%f9275, %f10307, %f10307;
	and.b32  	%r16715, %r18815, 1;
	setp.eq.b32 	%p3689, %r16715, 1;
	selp.f32 	%f9276, %f10307, 0f3F800000, %p3689;
	fma.rn.f32 	%f9277, %f9275, %f9276, 0f00000000;
	fma.rn.f32 	%f9278, %f9275, 0f37CBAC00, 0fBAB607ED;
	selp.f32 	%f9279, 0fB94D4153, %f9278, %p3689;
	selp.f32 	%f9280, 0f3C0885E4, 0f3D2AAABB, %p3689;
	fma.rn.f32 	%f9281, %f9279, %f9275, %f9280;
	selp.f32 	%f9282, 0fBE2AAAA8, 0fBEFFFFFF, %p3689;
	fma.rn.f32 	%f9283, %f9281, %f9275, %f9282;
	fma.rn.f32 	%f9284, %f9283, %f9277, %f9276;
	and.b32  	%r16716, %r16714, 2;
	setp.eq.s32 	%p3690, %r16716, 0;
	mov.f32 	%f9285, 0f00000000;
	sub.f32 	%f9286, %f9285, %f9284;
	selp.f32 	%f9274, %f9284, %f9286, %p3690;
	// begin inline asm
	{  cvt.rn.f16.f32 %rs5280, %f9274;}

	// end inline asm
	mov.u32 	%r18819, %r18947;
	mov.f32 	%f10308, %f10340;
	@%p3424 bra 	$L__BB0_1649;
	setp.eq.f32 	%p3691, %f57, 0f7F800000;
	@%p3691 bra 	$L__BB0_1648;
	mov.b32 	%r2694, %f55;
	shl.b32 	%r16718, %r2694, 8;
	or.b32  	%r2695, %r16718, -2147483648;
	mov.b64 	%rd9247, 0;
	mov.b32 	%r18816, 0;
	mov.u64 	%rd9245, __cudart_i2opi_f;
	mov.u64 	%rd9246, %rd9;
$L__BB0_1644:
	.pragma "nounroll";
	ld.global.nc.u32 	%r16719, [%rd9245];
	mad.wide.u32 	%rd8196, %r16719, %r2695, %rd9247;
	shr.u64 	%rd9247, %rd8196, 32;
	st.local.u32 	[%rd9246], %rd8196;
	add.s32 	%r18816, %r18816, 1;
	add.s64 	%rd9246, %rd9246, 4;
	add.s64 	%rd9245, %rd9245, 4;
	setp.ne.s32 	%p3692, %r18816, 6;
	@%p3692 bra 	$L__BB0_1644;
	shr.u32 	%r16720, %r2694, 23;
	st.local.u32 	[%rd9+24], %rd9247;
	and.b32  	%r2698, %r16720, 31;
	and.b32  	%r16721, %r16720, 224;
	add.s32 	%r16722, %r16721, -128;
	shr.u32 	%r16723, %r16722, 5;
	mul.wide.u32 	%rd8197, %r16723, 4;
	sub.s64 	%rd1455, %rd9, %rd8197;
	ld.local.u32 	%r18817, [%rd1455+24];
	ld.local.u32 	%r18818, [%rd1455+20];
	setp.eq.s32 	%p3693, %r2698, 0;
	@%p3693 bra 	$L__BB0_1647;
	shf.l.wrap.b32 	%r18817, %r18818, %r18817, %r2698;
	ld.local.u32 	%r16724, [%rd1455+16];
	shf.l.wrap.b32 	%r18818, %r16724, %r18818, %r2698;
$L__BB0_1647:
	shr.u32 	%r16725, %r18817, 30;
	shf.l.wrap.b32 	%r16726, %r18818, %r18817, 2;
	shl.b32 	%r16727, %r18818, 2;
	shr.u32 	%r16728, %r16726, 31;
	add.s32 	%r16729, %r16728, %r16725;
	neg.s32 	%r16730, %r16729;
	setp.lt.s32 	%p3694, %r2694, 0;
	selp.b32 	%r18819, %r16730, %r16729, %p3694;
	xor.b32  	%r16731, %r16726, %r2694;
	shr.s32 	%r16732, %r16726, 31;
	xor.b32  	%r16733, %r16732, %r16726;
	xor.b32  	%r16734, %r16732, %r16727;
	cvt.u64.u32 	%rd8198, %r16733;
	shl.b64 	%rd8199, %rd8198, 32;
	cvt.u64.u32 	%rd8200, %r16734;
	or.b64  	%rd8201, %rd8199, %rd8200;
	cvt.rn.f64.s64 	%fd996, %rd8201;
	mul.f64 	%fd997, %fd996, 0d3BF921FB54442D19;
	cvt.rn.f32.f64 	%f9287, %fd997;
	neg.f32 	%f9288, %f9287;
	setp.lt.s32 	%p3695, %r16731, 0;
	selp.f32 	%f10308, %f9288, %f9287, %p3695;
	bra.uni 	$L__BB0_1649;
$L__BB0_1648:
	mov.f32 	%f9289, 0f00000000;
	mul.rn.f32 	%f10308, %f55, %f9289;
	mov.b32 	%r18819, 0;
$L__BB0_1649:
	mul.rn.f32 	%f9291, %f10308, %f10308;
	and.b32  	%r16736, %r18819, 1;
	setp.eq.b32 	%p3697, %r16736, 1;
	selp.f32 	%f9292, 0f3F800000, %f10308, %p3697;
	fma.rn.f32 	%f9293, %f9291, %f9292, 0f00000000;
	fma.rn.f32 	%f9294, %f9291, 0f37CBAC00, 0fBAB607ED;
	selp.f32 	%f9295, %f9294, 0fB94D4153, %p3697;
	selp.f32 	%f9296, 0f3D2AAABB, 0f3C0885E4, %p3697;
	fma.rn.f32 	%f9297, %f9295, %f9291, %f9296;
	selp.f32 	%f9298, 0fBEFFFFFF, 0fBE2AAAA8, %p3697;
	fma.rn.f32 	%f9299, %f9297, %f9291, %f9298;
	fma.rn.f32 	%f9300, %f9299, %f9293, %f9292;
	and.b32  	%r16737, %r18819, 2;
	setp.eq.s32 	%p3698, %r16737, 0;
	mov.f32 	%f9301, 0f00000000;
	sub.f32 	%f9302, %f9301, %f9300;
	selp.f32 	%f9290, %f9300, %f9302, %p3698;
	// begin inline asm
	{  cvt.rn.f16.f32 %rs5281, %f9290;}

	// end inline asm
	ld.global.u16 	%rs5289, [%rd40+3264];
	ld.global.u16 	%rs5283, [%rd41+3264];
	// begin inline asm
	{mul.f16 %rs5282,%rs5283,%rs5281;
}
	// end inline asm
	// begin inline asm
	{mul.f16 %rs5285,%rs3340,%rs5282;
}
	// end inline asm
	// begin inline asm
	{fma.rn.f16 %rs5288,%rs5289,%rs5280,%rs5285;
}
	// end inline asm
	st.shared.u16 	[%r39+3264], %rs5288;
	// begin inline asm
	{mul.f16 %rs5292,%rs5283,%rs5280;
}
	// end inline asm
	// begin inline asm
	{fma.rn.f16 %rs5295,%rs5289,%rs5281,%rs5292;
}
	// end inline asm
	st.shared.u16 	[%r39+11456], %rs5295;
	mov.u32 	%r18823, %r18955;
	mov.f32 	%f10309, %f10342;
	@%p3440 bra 	$L__BB0_1657;
	setp.eq.f32 	%p3699, %f66, 0f7F800000;
	@%p3699 bra 	$L__BB0_1656;
	mov.b32 	%r2707, %f64;
	shl.b32 	%r16739, %r2707, 8;
	or.b32  	%r2708, %r16739, -2147483648;
	mov.b64 	%rd9250, 0;
	mov.b32 	%r18820, 0;
	mov.u64 	%rd9248, __cudart_i2opi_f;
	mov.u64 	%rd9249, %rd10;
$L__BB0_1652:
	.pragma "nounroll";
	ld.global.nc.u32 	%r16740, [%rd9248];
	mad.wide.u32 	%rd8204, %r16740, %r2708, %rd9250;
	shr.u64 	%rd9250, %rd8204, 32;
	st.local.u32 	[%rd9249], %rd8204;
	add.s32 	%r18820, %r18820, 1;
	add.s64 	%rd9249, %rd9249, 4;
	add.s64 	%rd9248, %rd9248, 4;
	setp.ne.s32 	%p3700, %r18820, 6;
	@%p3700 bra 	$L__BB0_1652;
	shr.u32 	%r16741, %r2707, 23;
	st.local.u32 	[%rd10+24], %rd9250;
	and.b32  	%r2711, %r16741, 31;
	and.b32  	%r16742, %r16741, 224;
	add.s32 	%r16743, %r16742, -128;
	shr.u32 	%r16744, %r16743, 5;
	mul.wide.u32 	%rd8205, %r16744, 4;
	sub.s64 	%rd1462, %rd10, %rd8205;
	ld.local.u32 	%r18821, [%rd1462+24];
	ld.local.u32 	%r18822, [%rd1462+20];
	setp.eq.s32 	%p3701, %r2711, 0;
	@%p3701 bra 	$L__BB0_1655;
	shf.l.wrap.b32 	%r18821, %r18822, %r18821, %r2711;
	ld.local.u32 	%r16745, [%rd1462+16];
	shf.l.wrap.b32 	%r18822, %r16745, %r18822, %r2711;
$L__BB0_1655:
	shr.u32 	%r16746, %r18821, 30;
	shf.l.wrap.b32 	%r16747, %r18822, %r18821, 2;
	shl.b32 	%r16748, %r18822, 2;
	shr.u32 	%r16749, %r16747, 31;
	add.s32 	%r16750, %r16749, %r16746;
	neg.s32 	%r16751, %r16750;
	setp.lt.s32 	%p3702, %r2707, 0;
	selp.b32 	%r18823, %r16751, %r16750, %p3702;
	xor.b32  	%r16752, %r16747, %r2707;
	shr.s32 	%r16753, %r16747, 31;
	xor.b32  	%r16754, %r16753, %r16747;
	xor.b32  	%r16755, %r16753, %r16748;
	cvt.u64.u32 	%rd8206, %r16754;
	shl.b64 	%rd8207, %rd8206, 32;
	cvt.u64.u32 	%rd8208, %r16755;
	or.b64  	%rd8209, %rd8207, %rd8208;
	cvt.rn.f64.s64 	%fd998, %rd8209;
	mul.f64 	%fd999, %fd998, 0d3BF921FB54442D19;
	cvt.rn.f32.f64 	%f9303, %fd999;
	neg.f32 	%f9304, %f9303;
	setp.lt.s32 	%p3703, %r16752, 0;
	selp.f32 	%f10309, %f9304, %f9303, %p3703;
	bra.uni 	$L__BB0_1657;
$L__BB0_1656:
	mov.f32 	%f9305, 0f00000000;
	mul.rn.f32 	%f10309, %f64, %f9305;
	mov.b32 	%r18823, 0;
$L__BB0_1657:
	setp.ltu.f32 	%p3704, %f66, 0f47CE4780;
	add.s32 	%r16757, %r18823, 1;
	mul.rn.f32 	%f9307, %f10309, %f10309;
	and.b32  	%r16758, %r18823, 1;
	setp.eq.b32 	%p3705, %r16758, 1;
	selp.f32 	%f9308, %f10309, 0f3F800000, %p3705;
	fma.rn.f32 	%f9309, %f9307, %f9308, 0f00000000;
	fma.rn.f32 	%f9310, %f9307, 0f37CBAC00, 0fBAB607ED;
	selp.f32 	%f9311, 0fB94D4153, %f9310, %p3705;
	selp.f32 	%f9312, 0f3C0885E4, 0f3D2AAABB, %p3705;
	fma.rn.f32 	%f9313, %f9311, %f9307, %f9312;
	selp.f32 	%f9314, 0fBE2AAAA8, 0fBEFFFFFF, %p3705;
	fma.rn.f32 	%f9315, %f9313, %f9307, %f9314;
	fma.rn.f32 	%f9316, %f9315, %f9309, %f9308;
	and.b32  	%r16759, %r16757, 2;
	setp.eq.s32 	%p3706, %r16759, 0;
	mov.f32 	%f9317, 0f00000000;
	sub.f32 	%f9318, %f9317, %f9316;
	selp.f32 	%f9306, %f9316, %f9318, %p3706;
	// begin inline asm
	{  cvt.rn.f16.f32 %rs5299, %f9306;}

	// end inline asm
	mov.u32 	%r18827, %r18955;
	mov.f32 	%f10310, %f10342;
	@%p3704 bra 	$L__BB0_1665;
	setp.eq.f32 	%p3707, %f66, 0f7F800000;
	@%p3707 bra 	$L__BB0_1664;
	mov.b32 	%r2720, %f64;
	shl.b32 	%r16761, %r2720, 8;
	or.b32  	%r2721, %r16761, -2147483648;
	mov.b64 	%rd9253, 0;
	mov.b32 	%r18824, 0;
	mov.u64 	%rd9251, __cudart_i2opi_f;
	mov.u64 	%rd9252, %rd9;
$L__BB0_1660:
	.pragma "nounroll";
	ld.global.nc.u32 	%r16762, [%rd9251];
	mad.wide.u32 	%rd8212, %r16762, %r2721, %rd9253;
	shr.u64 	%rd9253, %rd8212, 32;
	st.local.u32 	[%rd9252], %rd8212;
	add.s32 	%r18824, %r18824, 1;
	add.s64 	%rd9252, %rd9252, 4;
	add.s64 	%rd9251, %rd9251, 4;
	setp.ne.s32 	%p3708, %r18824, 6;
	@%p3708 bra 	$L__BB0_1660;
	shr.u32 	%r16763, %r2720, 23;
	st.local.u32 	[%rd9+24], %rd9253;
	and.b32  	%r2724, %r16763, 31;
	and.b32  	%r16764, %r16763, 224;
	add.s32 	%r16765, %r16764, -128;
	shr.u32 	%r16766, %r16765, 5;
	mul.wide.u32 	%rd8213, %r16766, 4;
	sub.s64 	%rd1469, %rd9, %rd8213;
	ld.local.u32 	%r18825, [%rd1469+24];
	ld.local.u32 	%r18826, [%rd1469+20];
	setp.eq.s32 	%p3709, %r2724, 0;
	@%p3709 bra 	$L__BB0_1663;
	shf.l.wrap.b32 	%r18825, %r18826, %r18825, %r2724;
	ld.local.u32 	%r16767, [%rd1469+16];
	shf.l.wrap.b32 	%r18826, %r16767, %r18826, %r2724;
$L__BB0_1663:
	shr.u32 	%r16768, %r18825, 30;
	shf.l.wrap.b32 	%r16769, %r18826, %r18825, 2;
	shl.b32 	%r16770, %r18826, 2;
	shr.u32 	%r16771, %r16769, 31;
	add.s32 	%r16772, %r16771, %r16768;
	neg.s32 	%r16773, %r16772;
	setp.lt.s32 	%p3710, %r2720, 0;
	selp.b32 	%r18827, %r16773, %r16772, %p3710;
	xor.b32  	%r16774, %r16769, %r2720;
	shr.s32 	%r16775, %r16769, 31;
	xor.b32  	%r16776, %r16775, %r16769;
	xor.b32  	%r16777, %r16775, %r16770;
	cvt.u64.u32 	%rd8214, %r16776;
	shl.b64 	%rd8215, %rd8214, 32;
	cvt.u64.u32 	%rd8216, %r16777;
	or.b64  	%rd8217, %rd8215, %rd8216;
	cvt.rn.f64.s64 	%fd1000, %rd8217;
	mul.f64 	%fd1001, %fd1000, 0d3BF921FB54442D19;
	cvt.rn.f32.f64 	%f9319, %fd1001;
	neg.f32 	%f9320, %f9319;
	setp.lt.s32 	%p3711, %r16774, 0;
	selp.f32 	%f10310, %f9320, %f9319, %p3711;
	bra.uni 	$L__BB0_1665;
$L__BB0_1664:
	mov.f32 	%f9321, 0f00000000;
	mul.rn.f32 	%f10310, %f64, %f9321;
	mov.b32 	%r18827, 0;
$L__BB0_1665:
	setp.ltu.f32 	%p3712, %f75, 0f47CE4780;
	mul.rn.f32 	%f9323, %f10310, %f10310;
	and.b32  	%r16779, %r18827, 1;
	setp.eq.b32 	%p3713, %r16779, 1;
	selp.f32 	%f9324, 0f3F800000, %f10310, %p3713;
	fma.rn.f32 	%f9325, %f9323, %f9324, 0f00000000;
	fma.rn.f32 	%f9326, %f9323, 0f37CBAC00, 0fBAB607ED;
	selp.f32 	%f9327, %f9326, 0fB94D4153, %p3713;
	selp.f32 	%f9328, 0f3D2AAABB, 0f3C0885E4, %p3713;
	fma.rn.f32 	%f9329, %f9327, %f9323, %f9328;
	selp.f32 	%f9330, 0fBEFFFFFF, 0fBE2AAAA8, %p3713;
	fma.rn.f32 	%f9331, %f9329, %f9323, %f9330;
	fma.rn.f32 	%f9332, %f9331, %f9325, %f9324;
	and.b32  	%r16780, %r18827, 2;
	setp.eq.s32 	%p3714, %r16780, 0;
	mov.f32 	%f9333, 0f00000000;
	sub.f32 	%f9334, %f9333, %f9332;
	selp.f32 	%f9322, %f9332, %f9334, %p3714;
	// begin inline asm
	{  cvt.rn.f16.f32 %rs5300, %f9322;}

	// end inline asm
	ld.global.u16 	%rs5308, [%rd40+3296];
	ld.global.u16 	%rs5302, [%rd41+3296];
	// begin inline asm
	{mul.f16 %rs5301,%rs5302,%rs5300;
}
	// end inline asm
	// begin inline asm
	{mul.f16 %rs5304,%rs3340,%rs5301;
}
	// end inline asm
	// begin inline asm
	{fma.rn.f16 %rs5307,%rs5308,%rs5299,%rs5304;
}
	// end inline asm
	st.shared.u16 	[%r39+3296], %rs5307;
	// begin inline asm
	{mul.f16 %rs5311,%rs5302,%rs5299;
}
	// end inline asm
	// begin inline asm
	{fma.rn.f16 %rs5314,%rs5308,%rs5300,%rs5311;
}
	// end inline asm
	st.shared.u16 	[%r39+11488], %rs5314;
	mov.u32 	%r18831, %r18963;
	mov.f32 	%f10311, %f10344;
	@%p3712 bra 	$L__BB0_1673;
	setp.eq.f32 	%p3715, %f75, 0f7F800000;
	@%p3715 bra 	$L__BB0_1672;
	mov.b32 	%r2733, %f73;
	shl.b32 	%r16782, %r2733, 8;
	or.b32  	%r2734, %r16782, -2147483648;
	mov.b64 	%rd9256, 0;
	mov.b32 	%r18828, 0;
	mov.u64 	%rd9254, __cudart_i2opi_f;
	mov.u64 	%rd9255, %rd10;
$L__BB0_1668:
	.pragma "nounroll";
	ld.global.nc.u32 	%r16783, [%rd9254];
	mad.wide.u32 	%rd8220, %r16783, %r2734, %rd9256;
	shr.u64 	%rd9256, %rd8220, 32;
	st.local.u32 	[%rd9255], %rd8220;
	add.s32 	%r18828, %r18828, 1;
	add.s64 	%rd9255, %rd9255, 4;
	add.s64 	%rd9254, %rd9254, 4;
	setp.ne.s32 	%p3716, %r18828, 6;
	@%p3716 bra 	$L__BB0_1668;
	shr.u32 	%r16784, %r2733, 23;
	st.local.u32 	[%rd10+24], %rd9256;
	and.b32  	%r2737, %r16784, 31;
	and.b32  	%r16785, %r16784, 224;
	add.s32 	%r16786, %r16785, -128;
	shr.u32 	%r16787, %r16786, 5;
	mul.wide.u32 	%rd8221, %r16787, 4;
	sub.s64 	%rd1476, %rd10, %rd8221;
	ld.local.u32 	%r18829, [%rd1476+24];
	ld.local.u32 	%r18830, [%rd1476+20];
	setp.eq.s32 	%p3717, %r2737, 0;
	@%p3717 bra 	$L__BB0_1671;
	shf.l.wrap.b32 	%r18829, %r18830, %r18829, %r2737;
	ld.local.u32 	%r16788, [%rd1476+16];
	shf.l.wrap.b32 	%r18830, %r16788, %r18830, %r2737;
$L__BB0_1671:
	shr.u32 	%r16789, %r18829, 30;
	shf.l.wrap.b32 	%r16790, %r18830, %r18829, 2;
	shl.b32 	%r16791, %r18830, 2;
	shr.u32 	%r16792, %r16790, 31;
	add.s32 	%r16793, %r16792, %r16789;
	neg.s32 	%r16794, %r16793;
	setp.lt.s32 	%p3718, %r2733, 0;
	selp.b32 	%r18831, %r16794, %r16793, %p3718;
	xor.b32  	%r16795, %r16790, %r2733;
	shr.s32 	%r16796, %r16790, 31;
	xor.b32  	%r16797, %r16796, %r16790;
	xor.b32  	%r16798, %r16796, %r16791;
	cvt.u64.u32 	%rd8222, %r16797;
	shl.b64 	%rd8223, %rd8222, 32;
	cvt.u64.u32 	%rd8224, %r16798;
	or.b64  	%rd8225, %rd8223, %rd8224;
	cvt.rn.f64.s64 	%fd1002, %rd8225;
	mul.f64 	%fd1003, %fd1002, 0d3BF921FB54442D19;
	cvt.rn.f32.f64 	%f9335, %fd1003;
	neg.f32 	%f9336, %f9335;
	setp.lt.s32 	%p3719, %r16795, 0;
	selp.f32 	%f10311, %f9336, %f9335, %p3719;
	bra.uni 	$L__BB0_1673;
$L__BB0_1672:
	mov.f32 	%f9337, 0f00000000;
	mul.rn.f32 	%f10311, %f73, %f9337;
	mov.b32 	%r18831, 0;
$L__BB0_1673:
	add.s32 	%r16800, %r18831, 1;
	mul.rn.f32 	%f9339, %f10311, %f10311;
	and.b32  	%r16801, %r18831, 1;
	setp.eq.b32 	%p3721, %r16801, 1;
	selp.f32 	%f9340, %f10311, 0f3F800000, %p3721;
	fma.rn.f32 	%f9341, %f9339, %f9340, 0f00000000;
	fma.rn.f32 	%f9342, %f9339, 0f37CBAC00, 0fBAB607ED;
	selp.f32 	%f9343, 0fB94D4153, %f9342, %p3721;
	selp.f32 	%f9344, 0f3C0885E4, 0f3D2AAABB, %p3721;
	fma.rn.f32 	%f9345, %f9343, %f9339, %f9344;
	selp.f32 	%f9346, 0fBE2AAAA8, 0fBEFFFFFF, %p3721;
	fma.rn.f32 	%f9347, %f9345, %f9339, %f9346;
	fma.rn.f32 	%f9348, %f9347, %f9341, %f9340;
	and.b32  	%r16802, %r16800, 2;
	setp.eq.s32 	%p3722, %r16802, 0;
	mov.f32 	%f9349, 0f00000000;
	sub.f32 	%f9350, %f9349, %f9348;
	selp.f32 	%f9338, %f9348, %f9350, %p3722;
	// begin inline asm
	{  cvt.rn.f16.f32 %rs5318, %f9338;}

	// end inline asm
	mov.u32 	%r18835, %r18963;
	mov.f32 	%f10312, %f10344;
	@%p3712 bra 	$L__BB0_1681;
	setp.eq.f32 	%p3723, %f75, 0f7F800000;
	@%p3723 bra 	$L__BB0_1680;
	mov.b32 	%r2746, %f73;
	shl.b32 	%r16804, %r2746, 8;
	or.b32  	%r2747, %r16804, -2147483648;
	mov.b64 	%rd9259, 0;
	mov.b32 	%r18832, 0;
	mov.u64 	%rd9257, __cudart_i2opi_f;
	mov.u64 	%rd9258, %rd9;
$L__BB0_1676:
	.pragma "nounroll";
	ld.global.nc.u32 	%r16805, [%rd9257];
	mad.wide.u32 	%rd8228, %r16805, %r2747, %rd9259;
	shr.u64 	%rd9259, %rd8228, 32;
	st.local.u32 	[%rd9258], %rd8228;
	add.s32 	%r18832, %r18832, 1;
	add.s64 	%rd9258, %rd9258, 4;
	add.s64 	%rd9257, %rd9257, 4;
	setp.ne.s32 	%p3724, %r18832, 6;
	@%p3724 bra 	$L__BB0_1676;
	shr.u32 	%r16806, %r2746, 23;
	st.local.u32 	[%rd9+24], %rd9259;
	and.b32  	%r2750, %r16806, 31;
	and.b32  	%r16807, %r16806, 224;
	add.s32 	%r16808, %r16807, -128;
	shr.u32 	%r16809, %r16808, 5;
	mul.wide.u32 	%rd8229, %r16809, 4;
	sub.s64 	%rd1483, %rd9, %rd8229;
	ld.local.u32 	%r18833, [%rd1483+24];
	ld.local.u32 	%r18834, [%rd1483+20];
	setp.eq.s32 	%p3725, %r2750, 0;
	@%p3725 bra 	$L__BB0_1679;
	shf.l.wrap.b32 	%r18833, %r18834, %r18833, %r2750;
	ld.local.u32 	%r16810, [%rd1483+16];
	shf.l.wrap.b32 	%r18834, %r16810, %r18834, %r2750;
$L__BB0_1679:
	shr.u32 	%r16811, %r18833, 30;
	shf.l.wrap.b32 	%r16812, %r18834, %r18833, 2;
	shl.b32 	%r16813, %r18834, 2;
	shr.u32 	%r16814, %r16812, 31;
	add.s32 	%r16815, %r16814, %r16811;
	neg.s32 	%r16816, %r16815;
	setp.lt.s32 	%p3726, %r2746, 0;
	selp.b32 	%r18835, %r16816, %r16815, %p3726;
	xor.b32  	%r16817, %r16812, %r2746;
	shr.s32 	%r16818, %r16812, 31;
	xor.b32  	%r16819, %r16818, %r16812;
	xor.b32  	%r16820, %r16818, %r16813;
	cvt.u64.u32 	%rd8230, %r16819;
	shl.b64 	%rd8231, %rd8230, 32;
	cvt.u64.u32 	%rd8232, %r16820;
	or.b64  	%rd8233, %rd8231, %rd8232;
	cvt.rn.f64.s64 	%fd1004, %rd8233;
	mul.f64 	%fd1005, %fd1004, 0d3BF921FB54442D19;
	cvt.rn.f32.f64 	%f9351, %fd1005;
	neg.f32 	%f9352, %f9351;
	setp.lt.s32 	%p3727, %r16817, 0;
	selp.f32 	%f10312, %f9352, %f9351, %p3727;
	bra.uni 	$L__BB0_1681;
$L__BB0_1680:
	mov.f32 	%f9353, 0f00000000;
	mul.rn.f32 	%f10312, %f73, %f9353;
	mov.b32 	%r18835, 0;
$L__BB0_1681:
	setp.ltu.f32 	%p3728, %f84, 0f47CE4780;
	mul.rn.f32 	%f9355, %f10312, %f10312;
	and.b32  	%r16822, %r18835, 1;
	setp.eq.b32 	%p3729, %r16822, 1;
	selp.f32 	%f9356, 0f3F800000, %f10312, %p3729;
	fma.rn.f32 	%f9357, %f9355, %f9356, 0f00000000;
	fma.rn.f32 	%f9358, %f9355, 0f37CBAC00, 0fBAB607ED;
	selp.f32 	%f9359, %f9358, 0fB94D4153, %p3729;
	selp.f32 	%f9360, 0f3D2AAABB, 0f3C0885E4, %p3729;
	fma.rn.f32 	%f9361, %f9359, %f9355, %f9360;
	selp.f32 	%f9362, 0fBEFFFFFF, 0fBE2AAAA8, %p3729;
	fma.rn.f32 	%f9363, %f9361, %f9355, %f9362;
	fma.rn.f32 	%f9364, %f9363, %f9357, %f9356;
	and.b32  	%r16823, %r18835, 2;
	setp.eq.s32 	%p3730, %r16823, 0;
	mov.f32 	%f9365, 0f00000000;
	sub.f32 	%f9366, %f9365, %f9364;
	selp.f32 	%f9354, %f9364, %f9366, %p3730;
	// begin inline asm
	{  cvt.rn.f16.f32 %rs5319, %f9354;}

	// end inline asm
	ld.global.u16 	%rs5327, [%rd40+3328];
	ld.global.u16 	%rs5321, [%rd41+3328];
	// begin inline asm
	{mul.f16 %rs5320,%rs5321,%rs5319;
}
	// end inline asm
	// begin inline asm
	{mul.f16 %rs5323,%rs3340,%rs5320;
}
	// end inline asm
	// begin inline asm
	{fma.rn.f16 %rs5326,%rs5327,%rs5318,%rs5323;
}
	// end inline asm
	st.shared.u16 	[%r39+3328], %rs5326;
	// begin inline asm
	{mul.f16 %rs5330,%rs5321,%rs5318;
}
	// end inline asm
	// begin inline asm
	{fma.rn.f16 %rs5333,%rs5327,%rs5319,%rs5330;
}
	// end inline asm
	st.shared.u16 	[%r39+11520], %rs5333;
	mov.u32 	%r18839, %r18971;
	mov.f32 	%f10313, %f10346;
	@%p3728 bra 	$L__BB0_1689;
	setp.eq.f32 	%p3731, %f84, 0f7F800000;
	@%p3731 bra 	$L__BB0_1688;
	mov.b32 	%r2759, %f82;
	shl.b32 	%r16825, %r2759, 8;
	or.b32  	%r2760, %r16825, -2147483648;
	mov.b64 	%rd9262, 0;
	mov.b32 	%r18836, 0;
	mov.u64 	%rd9260, __cudart_i2opi_f;
	mov.u64 	%rd9261, %rd10;
$L__BB0_1684:
	.pragma "nounroll";
	ld.global.nc.u32 	%r16826, [%rd9260];
	mad.wide.u32 	%rd8236, %r16826, %r2760, %rd9262;
	shr.u64 	%rd9262, %rd8236, 32;
	st.local.u32 	[%rd9261], %rd8236;
	add.s32 	%r18836, %r18836, 1;
	add.s64 	%rd9261, %rd9261, 4;
	add.s64 	%rd9260, %rd9260, 4;
	setp.ne.s32 	%p3732, %r18836, 6;
	@%p3732 bra 	$L__BB0_1684;
	shr.u32 	%r16827, %r2759, 23;
	st.local.u32 	[%rd10+24], %rd9262;
	and.b32  	%r2763, %r16827, 31;
	and.b32  	%r16828, %r16827, 224;
	add.s32 	%r16829, %r16828, -128;
	shr.u32 	%r16830, %r16829, 5;
	mul.wide.u32 	%rd8237, %r16830, 4;
	sub.s64 	%rd1490, %rd10, %rd8237;
	ld.local.u32 	%r18837, [%rd1490+24];
	ld.local.u32 	%r18838, [%rd1490+20];
	setp.eq.s32 	%p3733, %r2763, 0;
	@%p3733 bra 	$L__BB0_1687;
	shf.l.wrap.b32 	%r18837, %r18838, %r18837, %r2763;
	ld.local.u32 	%r16831, [%rd1490+16];
	shf.l.wrap.b32 	%r18838, %r16831, %r18838, %r2763;
$L__BB0_1687:
	shr.u32 	%r16832, %r18837, 30;
	shf.l.wrap.b32 	%r16833, %r18838, %r18837, 2;
	shl.b32 	%r16834, %r18838, 2;
	shr.u32 	%r16835, %r16833, 31;
	add.s32 	%r16836, %r16835, %r16832;
	neg.s32 	%r16837, %r16836;
	setp.lt.s32 	%p3734, %r2759, 0;
	selp.b32 	%r18839, %r16837, %r16836, %p3734;
	xor.b32  	%r16838, %r16833, %r2759;
	shr.s32 	%r16839, %r16833, 31;
	xor.b32  	%r16840, %r16839, %r16833;
	xor.b32  	%r16841, %r16839, %r16834;
	cvt.u64.u32 	%rd8238, %r16840;
	shl.b64 	%rd8239, %rd8238, 32;
	cvt.u64.u32 	%rd8240, %r16841;
	or.b64  	%rd8241, %rd8239, %rd8240;
	cvt.rn.f64.s64 	%fd1006, %rd8241;
	mul.f64 	%fd1007, %fd1006, 0d3BF921FB54442D19;
	cvt.rn.f32.f64 	%f9367, %fd1007;
	neg.f32 	%f9368, %f9367;
	setp.lt.s32 	%p3735, %r16838, 0;
	selp.f32 	%f10313, %f9368, %f9367, %p3735;
	bra.uni 	$L__BB0_1689;
$L__BB0_1688:
	mov.f32 	%f9369, 0f00000000;
	mul.rn.f32 	%f10313, %f82, %f9369;
	mov.b32 	%r18839, 0;
$L__BB0_1689:
	add.s32 	%r16843, %r18839, 1;
	mul.rn.f32 	%f9371, %f10313, %f10313;
	and.b32  	%r16844, %r18839, 1;
	setp.eq.b32 	%p3737, %r16844, 1;
	selp.f32 	%f9372, %f10313, 0f3F800000, %p3737;
	fma.rn.f32 	%f9373, %f9371, %f9372, 0f00000000;
	fma.rn.f32 	%f9374, %f9371, 0f37CBAC00, 0fBAB607ED;
	selp.f32 	%f9375, 0fB94D4153, %f9374, %p3737;
	selp.f32 	%f9376, 0f3C0885E4, 0f3D2AAABB, %p3737;
	fma.rn.f32 	%f9377, %f9375, %f9371, %f9376;
	selp.f32 	%f9378, 0fBE2AAAA8, 0fBEFFFFFF, %p3737;
	fma.rn.f32 	%f9379, %f9377, %f9371, %f9378;
	fma.rn.f32 	%f9380, %f9379, %f9373, %f9372;
	and.b32  	%r16845, %r16843, 2;
	setp.eq.s32 	%p3738, %r16845, 0;
	mov.f32 	%f9381, 0f00000000;
	sub.f32 	%f9382, %f9381, %f9380;
	selp.f32 	%f9370, %f9380, %f9382, %p3738;
	// begin inline asm
	{  cvt.rn.f16.f32 %rs5337, %f9370;}

	// end inline asm
	mov.u32 	%r18843, %r18971;
	mov.f32 	%f10314, %f10346;
	@%p3728 bra 	$L__BB0_1697;
	setp.eq.f32 	%p3739, %f84, 0f7F800000;
	@%p3739 bra 	$L__BB0_1696;
	mov.b32 	%r2772, %f82;
	shl.b32 	%r16847, %r2772, 8;
	or.b32  	%r2773, %r16847, -2147483648;
	mov.b64 	%rd9265, 0;
	mov.b32 	%r18840, 0;
	mov.u64 	%rd9263, __cudart_i2opi_f;
	mov.u64 	%rd9264, %rd9;
$L__BB0_1692:
	.pragma "nounroll";
	ld.global.nc.u32 	%r16848, [%rd9263];
	mad.wide.u32 	%rd8244, %r16848, %r2773, %rd9265;
	shr.u64 	%rd9265, %rd8244, 32;
	st.local.u32 	[%rd9264], %rd8244;
	add.s32 	%r18840, %r18840, 1;
	add.s64 	%rd9264, %rd9264, 4;
	add.s64 	%rd9263, %rd9263, 4;
	setp.ne.s32 	%p3740, %r18840, 6;
	@%p3740 bra 	$L__BB0_1692;
	shr.u32 	%r16849, %r2772, 23;
	st.local.u32 	[%rd9+24], %rd9265;
	and.b32  	%r2776, %r16849, 31;
	and.b32  	%r16850, %r16849, 224;
	add.s32 	%r16851, %r16850, -128;
	shr.u32 	%r16852, %r16851, 5;
	mul.wide.u32 	%rd8245, %r16852, 4;
	sub.s64 	%rd1497, %rd9, %rd8245;
	ld.local.u32 	%r18841, [%rd1497+24];
	ld.local.u32 	%r18842, [%rd1497+20];
	setp.eq.s32 	%p3741, %r2776, 0;
	@%p3741 bra 	$L__BB0_1695;
	shf.l.wrap.b32 	%r18841, %r18842, %r18841, %r2776;
	ld.local.u32 	%r16853, [%rd1497+16];
	shf.l.wrap.b32 	%r18842, %r16853, %r18842, %r2776;
$L__BB0_1695:
	shr.u32 	%r16854, %r18841, 30;
	shf.l.wrap.b32 	%r16855, %r18842, %r18841, 2;
	shl.b32 	%r16856, %r18842, 2;
	shr.u32 	%r16857, %r16855, 31;
	add.s32 	%r16858, %r16857, %r16854;
	neg.s32 	%r16859, %r16858;
	setp.lt.s32 	%p3742, %r2772, 0;
	selp.b32 	%r18843, %r16859, %r16858, %p3742;
	xor.b32  	%r16860, %r16855, %r2772;
	shr.s32 	%r16861, %r16855, 31;
	xor.b32  	%r16862, %r16861, %r16855;
	xor.b32  	%r16863, %r16861, %r16856;
	cvt.u64.u32 	%rd8246, %r16862;
	shl.b64 	%rd8247, %rd8246, 32;
	cvt.u64.u32 	%rd8248, %r16863;
	or.b64  	%rd8249, %rd8247, %rd8248;
	cvt.rn.f64.s64 	%fd1008, %rd8249;
	mul.f64 	%fd1009, %fd1008, 0d3BF921FB54442D19;
	cvt.rn.f32.f64 	%f9383, %fd1009;
	neg.f32 	%f9384, %f9383;
	setp.lt.s32 	%p3743, %r16860, 0;
	selp.f32 	%f10314, %f9384, %f9383, %p3743;
	bra.uni 	$L__BB0_1697;
$L__BB0_1696:
	mov.f32 	%f9385, 0f00000000;
	mul.rn.f32 	%f10314, %f82, %f9385;
	mov.b32 	%r18843, 0;
$L__BB0_1697:
	setp.ltu.f32 	%p3744, %f93, 0f47CE4780;
	mul.rn.f32 	%f9387, %f10314, %f10314;
	and.b32  	%r16865, %r18843, 1;
	setp.eq.b32 	%p3745, %r16865, 1;
	selp.f32 	%f9388, 0f3F800000, %f10314, %p3745;
	fma.rn.f32 	%f9389, %f9387, %f9388, 0f00000000;
	fma.rn.f32 	%f9390, %f9387, 0f37CBAC00, 0fBAB607ED;
	selp.f32 	%f9391, %f9390, 0fB94D4153, %p3745;
	selp.f32 	%f9392, 0f3D2AAABB, 0f3C0885E4, %p3745;
	fma.rn.f32 	%f9393, %f9391, %f9387, %f9392;
	selp.f32 	%f9394, 0fBEFFFFFF, 0fBE2AAAA8, %p3745;
	fma.rn.f32 	%f9395, %f9393, %f9387, %f9394;
	fma.rn.f32 	%f9396, %f9395, %f9389, %f9388;
	and.b32  	%r16866, %r18843, 2;
	setp.eq.s32 	%p3746, %r16866, 0;
	mov.f32 	%f9397, 0f00000000;
	sub.f32 	%f9398, %f9397, %f9396;
	selp.f32 	%f9386, %f9396, %f9398, %p3746;
	// begin inline asm
	{  cvt.rn.f16.f32 %rs5338, %f9386;}

	// end inline asm
	ld.global.u16 	%rs5346, [%rd40+3360];
	ld.global.u16 	%rs5340, [%rd41+3360];
	// begin inline asm
	{mul.f16 %rs5339,%rs5340,%rs5338;
}
	// end inline asm
	// begin inline asm
	{mul.f16 %rs5342,%rs3340,%rs5339;
}
	// end inline asm
	// begin inline asm
	{fma.rn.f16 %rs5345,%rs5346,%rs5337,%rs5342;
}
	// end inline asm
	st.shared.u16 	[%r39+3360], %rs5345;
	// begin inline asm
	{mul.f16 %rs5349,%rs5340,%rs5337;
}
	// end inline asm
	// begin inline asm
	{fma.rn.f16 %rs5352,%rs5346,%rs5338,%rs5349;
}
	// end inline asm
	st.shared.u16 	[%r39+11552], %rs5352;
	mov.u32 	%r18847, %r18979;
	mov.f32 	%f10315, %f10348;
	@%p3744 bra 	$L__BB0_1705;
	setp.eq.f32 	%p3747, %f93, 0f7F800000;
	@%p3747 bra 	$L__BB0_1704;
	mov.b32 	%r2785, %f91;
	shl.b32 	%r16868, %r2785, 8;
	or.b32  	%r2786, %r16868, -2147483648;
	mov.b64 	%rd9268, 0;
	mov.b32 	%r18844, 0;
	mov.u64 	%rd9266, __cudart_i2opi_f;
	mov.u64 	%rd9267, %rd10;
$L__BB0_1700:
	.pragma "nounroll";
	ld.global.nc.u32 	%r16869, [%rd9266];
	mad.wide.u32 	%rd8252, %r16869, %r2786, %rd9268;
	shr.u64 	%rd9268, %rd8252, 32;
	st.local.u32 	[%rd9267], %rd8252;
	add.s32 	%r18844, %r18844, 1;
	add.s64 	%rd9267, %rd9267, 4;
	add.s64 	%rd9266, %rd9266, 4;
	setp.ne.s32 	%p3748, %r18844, 6;
	@%p3748 bra 	$L__BB0_1700;
	shr.u32 	%r16870, %r2785, 23;
	st.local.u32 	[%rd10+24], %rd9268;
	and.b32  	%r2789, %r16870, 31;
	and.b32  	%r16871, %r16870, 224;
	add.s32 	%r16872, %r16871, -128;
	shr.u32 	%r16873, %r16872, 5;
	mul.wide.u32 	%rd8253, %r16873, 4;
	sub.s64 	%rd1504, %rd10, %rd8253;
	ld.local.u32 	%r18845, [%rd1504+24];
	ld.local.u32 	%r18846, [%rd1504+20];
	setp.eq.s32 	%p3749, %r2789, 0;
	@%p3749 bra 	$L__BB0_1703;
	shf.l.wrap.b32 	%r18845, %r18846, %r18845, %r2789;
	ld.local.u32 	%r16874, [%rd1504+16];
	shf.l.wrap.b32 	%r18846, %r16874, %r18846, %r2789;
$L__BB0_1703:
	shr.u32 	%r16875, %r18845, 30;
	shf.l.wrap.b32 	%r16876, %r18846, %r18845, 2;
	shl.b32 	%r16877, %r18846, 2;
	shr.u32 	%r16878, %r16876, 31;
	add.s32 	%r16879, %r16878, %r16875;
	neg.s32 	%r16880, %r16879;
	setp.lt.s32 	%p3750, %r2785, 0;
	selp.b32 	%r18847, %r16880, %r16879, %p3750;
	xor.b32  	%r16881, %r16876, %r2785;
	shr.s32 	%r16882, %r16876, 31;
	xor.b32  	%r16883, %r16882, %r16876;
	xor.b32  	%r16884, %r16882, %r16877;
	cvt.u64.u32 	%rd8254, %r16883;
	shl.b64 	%rd8255, %rd8254, 32;
	cvt.u64.u32 	%rd8256, %r16884;
	or.b64  	%rd8257, %rd8255, %rd8256;
	cvt.rn.f64.s64 	%fd1010, %rd8257;
	mul.f64 	%fd1011, %fd1010, 0d3BF921FB54442D19;
	cvt.rn.f32.f64 	%f9399, %fd1011;
	neg.f32 	%f9400, %f9399;
	setp.lt.s32 	%p3751, %r16881, 0;
	selp.f32 	%f10315, %f9400, %f9399, %p3751;
	bra.uni 	$L__BB0_1705;
$L__BB0_1704:
	mov.f32 	%f9401, 0f00000000;
	mul.rn.f32 	%f10315, %f91, %f9401;
	mov.b32 	%r18847, 0;
$L__BB0_1705:
	add.s32 	%r16886, %r18847, 1;
	mul.rn.f32 	%f9403, %f10315, %f10315;
	and.b32  	%r16887, %r18847, 1;
	setp.eq.b32 	%p3753, %r16887, 1;
	selp.f32 	%f9404, %f10315, 0f3F800000, %p3753;
	fma.rn.f32 	%f9405, %f9403, %f9404, 0f00000000;
	fma.rn.f32 	%f9406, %f9403, 0f37CBAC00, 0fBAB607ED;
	selp.f32 	%f9407, 0fB94D4153, %f9406, %p3753;
	selp.f32 	%f9408, 0f3C0885E4, 0f3D2AAABB, %p3753;
	fma.rn.f32 	%f9409, %f9407, %f9403, %f9408;
	selp.f32 	%f9410, 0fBE2AAAA8, 0fBEFFFFFF, %p3753;
	fma.rn.f32 	%f9411, %f9409, %f9403, %f9410;
	fma.rn.f32 	%f9412, %f9411, %f9405, %f9404;
	and.b32  	%r16888, %r16886, 2;
	setp.eq.s32 	%p3754, %r16888, 0;
	mov.f32 	%f9413, 0f00000000;
	sub.f32 	%f9414, %f9413, %f9412;
	selp.f32 	%f9402, %f9412, %f9414, %p3754;
	// begin inline asm
	{  cvt.rn.f16.f32 %rs5356, %f9402;}

	// end inline asm
	mov.u32 	%r18851, %r18979;
	mov.f32 	%f10316, %f10348;
	@%p3744 bra 	$L__BB0_1713;
	setp.eq.f32 	%p3755, %f93, 0f7F800000;
	@%p3755 bra 	$L__BB0_1712;
	mov.b32 	%r2798, %f91;
	shl.b32 	%r16890, %r2798, 8;
	or.b32  	%r2799, %r16890, -2147483648;
	mov.b64 	%rd9271, 0;
	mov.b32 	%r18848, 0;
	mov.u64 	%rd9269, __cudart_i2opi_f;
	mov.u64 	%rd9270, %rd9;
$L__BB0_1708:
	.pragma "nounroll";
	ld.global.nc.u32 	%r16891, [%rd9269];
	mad.wide.u32 	%rd8260, %r16891, %r2799, %rd9271;
	shr.u64 	%rd9271, %rd8260, 32;
	st.local.u32 	[%rd9270], %rd8260;
	add.s32 	%r18848, %r18848, 1;
	add.s64 	%rd9270, %rd9270, 4;
	add.s64 	%rd9269, %rd9269, 4;
	setp.ne.s32 	%p3756, %r18848, 6;
	@%p3756 bra 	$L__BB0_1708;
	shr.u32 	%r16892, %r2798, 23;
	st.local.u32 	[%rd9+24], %rd9271;
	and.b32  	%r2802, %r16892, 31;
	and.b32  	%r16893, %r16892, 224;
	add.s32 	%r16894, %r16893, -128;
	shr.u32 	%r16895, %r16894, 5;
	mul.wide.u32 	%rd8261, %r16895, 4;
	sub.s64 	%rd1511, %rd9, %rd8261;
	ld.local.u32 	%r18849, [%rd1511+24];
	ld.local.u32 	%r18850, [%rd1511+20];
	setp.eq.s32 	%p3757, %r2802, 0;
	@%p3757 bra 	$L__BB0_1711;
	shf.l.wrap.b32 	%r18849, %r18850, %r18849, %r2802;
	ld.local.u32 	%r16896, [%rd1511+16];
	shf.l.wrap.b32 	%r18850, %r16896, %r18850, %r2802;
$L__BB0_1711:
	shr.u32 	%r16897, %r18849, 30;
	shf.l.wrap.b32 	%r16898, %r18850, %r18849, 2;
	shl.b32 	%r16899, %r18850, 2;
	shr.u32 	%r16900, %r16898, 31;
	add.s32 	%r16901, %r16900, %r16897;
	neg.s32 	%r16902, %r16901;
	setp.lt.s32 	%p3758, %r2798, 0;
	selp.b32 	%r18851, %r16902, %r16901, %p3758;
	xor.b32  	%r16903, %r16898, %r2798;
	shr.s32 	%r16904, %r16898, 31;
	xor.b32  	%r16905, %r16904, %r16898;
	xor.b32  	%r16906, %r16904, %r16899;
	cvt.u64.u32 	%rd8262, %r16905;
	shl.b64 	%rd8263, %rd8262, 32;
	cvt.u64.u32 	%rd8264, %r16906;
	or.b64  	%rd8265, %rd8263, %rd8264;
	cvt.rn.f64.s64 	%fd1012, %rd8265;
	mul.f64 	%fd1013, %fd1012, 0d3BF921FB54442D19;
	cvt.rn.f32.f64 	%f9415, %fd1013;
	neg.f32 	%f9416, %f9415;
	setp.lt.s32 	%p3759, %r16903, 0;
	selp.f32 	%f10316, %f9416, %f9415, %p3759;
	bra.uni 	$L__BB0_1713;
$L__BB0_1712:
	mov.f32 	%f9417, 0f00000000;
	mul.rn.f32 	%f10316, %f91, %f9417;
	mov.b32 	%r18851, 0;
$L__BB0_1713:
	setp.ltu.f32 	%p3760, %f102, 0f47CE4780;
	mul.rn.f32 	%f9419, %f10316, %f10316;
	and.b32  	%r16908, %r18851, 1;
	setp.eq.b32 	%p3761, %r16908, 1;
	selp.f32 	%f9420, 0f3F800000, %f10316, %p3761;
	fma.rn.f32 	%f9421, %f9419, %f9420, 0f00000000;
	fma.rn.f32 	%f9422, %f9419, 0f37CBAC00, 0fBAB607ED;
	selp.f32 	%f9423, %f9422, 0fB94D4153, %p3761;
	selp.f32 	%f9424, 0f3D2AAABB, 0f3C0885E4, %p3761;
	fma.rn.f32 	%f9425, %f9423, %f9419, %f9424;
	selp.f32 	%f9426, 0fBEFFFFFF, 0fBE2AAAA8, %p3761;
	fma.rn.f32 	%f9427, %f9425, %f9419, %f9426;
	fma.rn.f32 	%f9428, %f9427, %f9421, %f9420;
	and.b32  	%r16909, %r18851, 2;
	setp.eq.s32 	%p3762, %r16909, 0;
	mov.f32 	%f9429, 0f00000000;
	sub.f32 	%f9430, %f9429, %f9428;
	selp.f32 	%f9418, %f9428, %f9430, %p3762;
	// begin inline asm
	{  cvt.rn.f16.f32 %rs5357, %f9418;}

	// end inline asm
	ld.global.u16 	%rs5365, [%rd40+3392];
	ld.global.u16 	%rs5359, [%rd41+3392];
	// begin inline asm
	{mul.f16 %rs5358,%rs5359,%rs5357;
}
	// end inline asm
	// begin inline asm
	{mul.f16 %rs5361,%rs3340,%rs5358;
}
	// end inline asm
	// begin inline asm
	{fma.rn.f16 %rs5364,%rs5365,%rs5356,%rs5361;
}
	// end inline asm
	st.shared.u16 	[%r39+3392], %rs5364;
	// begin inline asm
	{mul.f16 %rs5368,%rs5359,%rs5356;
}
	// end inline asm
	// begin inline asm
	{fma.rn.f16 %rs5371,%rs5365,%rs5357,%rs5368;
}
	// end inline asm
	st.shared.u16 	[%r39+11584], %rs5371;
	mov.u32 	%r18855, %r18987;
	mov.f32 	%f10317, %f10350;
	@%p3760 bra 	$L__BB0_1721;
	setp.eq.f32 	%p3763, %f102, 0f7F800000;
	@%p3763 bra 	$L__BB0_1720;
	mov.b32 	%r2811, %f100;
	shl.b32 	%r16911, %r2811, 8;
	or.b32  	%r2812, %r16911, -2147483648;
	mov.b64 	%rd9274, 0;
	mov.b32 	%r18852, 0;
	mov.u64 	%rd9272, __cudart_i2opi_f;
	mov.u64 	%rd9273, %rd10;
$L__BB0_1716:
	.pragma "nounroll";
	ld.global.nc.u32 	%r16912, [%rd9272];
	mad.wide.u32 	%rd8268, %r16912, %r2812, %rd9274;
	shr.u64 	%rd9274, %rd8268, 32;
	st.local.u32 	[%rd9273], %rd8268;
	add.s32 	%r18852, %r18852, 1;
	add.s64 	%rd9273, %rd9273, 4;
	add.s64 	%rd9272, %rd9272, 4;
	setp.ne.s32 	%p3764, %r18852, 6;
	@%p3764 bra 	$L__BB0_1716;
	shr.u32 	%r16913, %r2811, 23;
	st.local.u32 	[%rd10+24], %rd9274;
	and.b32  	%r2815, %r16913, 31;
	and.b32  	%r16914, %r16913, 224;
	add.s32 	%r16915, %r16914, -128;
	shr.u32 	%r16916, %r16915, 5;
	mul.wide.u32 	%rd8269, %r16916, 4;
	sub.s64 	%rd1518, %rd10, %rd8269;
	ld.local.u32 	%r18853, [%rd1518+24];
	ld.local.u32 	%r18854, [%rd1518+20];
	setp.eq.s32 	%p3765, %r2815, 0;
	@%p3765 bra 	$L__BB0_1719;
	shf.l.wrap.b32 	%r18853, %r18854, %r18853, %r2815;
	ld.local.u32 	%r16917, [%rd1518+16];
	shf.l.wrap.b32 	%r18854, %r16917, %r18854, %r2815;
$L__BB0_1719:
	shr.u32 	%r16918, %r18853, 30;
	shf.l.wrap.b32 	%r16919, %r18854, %r18853, 2;
	shl.b32 	%r16920, %r18854, 2;
	shr.u32 	%r16921, %r16919, 31;
	add.s32 	%r16922, %r16921, %r16918;
	neg.s32 	%r16923, %r16922;
	setp.lt.s32 	%p3766, %r2811, 0;
	selp.b32 	%r18855, %r16923, %r16922, %p3766;
	xor.b32  	%r16924, %r16919, %r2811;
	shr.s32 	%r16925, %r16919, 31;
	xor.b32  	%r16926, %r16925, %r16919;
	xor.b32  	%r16927, %r16925, %r16920;
	cvt.u64.u32 	%rd8270, %r16926;
	shl.b64 	%rd8271, %rd8270, 32;
	cvt.u64.u32 	%rd8272, %r16927;
	or.b64  	%rd8273, %rd8271, %rd8272;
	cvt.rn.f64.s64 	%fd1014, %rd8273;
	mul.f64 	%fd1015, %fd1014, 0d3BF921FB54442D19;
	cvt.rn.f32.f64 	%f9431, %fd1015;
	neg.f32 	%f9432, %f9431;
	setp.lt.s32 	%p3767, %r16924, 0;
	selp.f32 	%f10317, %f9432, %f9431, %p3767;
	bra.uni 	$L__BB0_1721;
$L__BB0_1720:
	mov.f32 	%f9433, 0f00000000;
	mul.rn.f32 	%f10317, %f100, %f9433;
	mov.b32 	%r18855, 0;
$L__BB0_1721:
	add.s32 	%r16929, %r18855, 1;
	mul.rn.f32 	%f9435, %f10317, %f10317;
	and.b32  	%r16930, %r18855, 1;
	setp.eq.b32 	%p3769, %r16930, 1;
	selp.f32 	%f9436, %f10317, 0f3F800000, %p3769;
	fma.rn.f32 	%f9437, %f9435, %f9436, 0f00000000;
	fma.rn.f32 	%f9438, %f9435, 0f37CBAC00, 0fBAB607ED;
	selp.f32 	%f9439, 0fB94D4153, %f9438, %p3769;
	selp.f32 	%f9440, 0f3C0885E4, 0f3D2AAABB, %p3769;
	fma.rn.f32 	%f9441, %f9439, %f9435, %f9440;
	selp.f32 	%f9442, 0fBE2AAAA8, 0fBEFFFFFF, %p3769;
	fma.rn.f32 	%f9443, %f9441, %f9435, %f9442;
	fma.rn.f32 	%f9444, %f9443, %f9437, %f9436;
	and.b32  	%r16931, %r16929, 2;
	setp.eq.s32 	%p3770, %r16931, 0;
	mov.f32 	%f9445, 0f00000000;
	sub.f32 	%f9446, %f9445, %f9444;
	selp.f32 	%f9434, %f9444, %f9446, %p3770;
	// begin inline asm
	{  cvt.rn.f16.f32 %rs5375, %f9434;}

	// end inline asm
	mov.u32 	%r18859, %r18987;
	mov.f32 	%f10318, %f10350;
	@%p3760 bra 	$L__BB0_1729;
	setp.eq.f32 	%p3771, %f102, 0f7F800000;
	@%p3771 bra 	$L__BB0_1728;
	mov.b32 	%r2824, %f100;
	shl.b32 	%r16933, %r2824, 8;
	or.b32  	%r2825, %r16933, -2147483648;
	mov.b64 	%rd9277, 0;
	mov.b32 	%r18856, 0;
	mov.u64 	%rd9275, __cudart_i2opi_f;
	mov.u64 	%rd9276, %rd9;
$L__BB0_1724:
	.pragma "nounroll";
	ld.global.nc.u32 	%r16934, [%rd9275];
	mad.wide.u32 	%rd8276, %r16934, %r2825, %rd9277;
	shr.u64 	%rd9277, %rd8276, 32;
	st.local.u32 	[%rd9276], %rd8276;
	add.s32 	%r18856, %r18856, 1;
	add.s64 	%rd9276, %rd9276, 4;
	add.s64 	%rd9275, %rd9275, 4;
	setp.ne.s32 	%p3772, %r18856, 6;
	@%p3772 bra 	$L__BB0_1724;
	shr.u32 	%r16935, %r2824, 23;
	st.local.u32 	[%rd9+24], %rd9277;
	and.b32  	%r2828, %r16935, 31;
	and.b32  	%r16936, %r16935, 224;
	add.s32 	%r16937, %r16936, -128;
	shr.u32 	%r16938, %r16937, 5;
	mul.wide.u32 	%rd8277, %r16938, 4;
	sub.s64 	%rd1525, %rd9, %rd8277;
	ld.local.u32 	%r18857, [%rd1525+24];
	ld.local.u32 	%r18858, [%rd1525+20];
	setp.eq.s32 	%p3773, %r2828, 0;
	@%p3773 bra 	$L__BB0_1727;
	shf.l.wrap.b32 	%r18857, %r18858, %r18857, %r2828;
	ld.local.u32 	%r16939, [%rd1525+16];
	shf.l.wrap.b32 	%r18858, %r16939, %r18858, %r2828;
$L__BB0_1727:
	shr.u32 	%r16940, %r18857, 30;
	shf.l.wrap.b32 	%r16941, %r18858, %r18857, 2;
	shl.b32 	%r16942, %r18858, 2;
	shr.u32 	%r16943, %r16941, 31;
	add.s32 	%r16944, %r16943, %r16940;
	neg.s32 	%r16945, %r16944;
	setp.lt.s32 	%p3774, %r2824, 0;
	selp.b32 	%r18859, %r16945, %r16944, %p3774;
	xor.b32  	%r16946, %r16941, %r2824;
	shr.s32 	%r16947, %r16941, 31;
	xor.b32  	%r16948, %r16947, %r16941;
	xor.b32  	%r16949, %r16947, %r16942;
	cvt.u64.u32 	%rd8278, %r16948;
	shl.b64 	%rd8279, %rd8278, 32;
	cvt.u64.u32 	%rd8280, %r16949;
	or.b64  	%rd8281, %rd8279, %rd8280;
	cvt.rn.f64.s64 	%fd1016, %rd8281;
	mul.f64 	%fd1017, %fd1016, 0d3BF921FB54442D19;
	cvt.rn.f32.f64 	%f9447, %fd1017;
	neg.f32 	%f9448, %f9447;
	setp.lt.s32 	%p3775, %r16946, 0;
	selp.f32 	%f10318, %f9448, %f9447, %p3775;
	bra.uni 	$L__BB0_1729;
$L__BB0_1728:
	mov.f32 	%f9449, 0f00000000;
	mul.rn.f32 	%f10318, %f100, %f9449;
	mov.b32 	%r18859, 0;
$L__BB0_1729:
	setp.ltu.f32 	%p3776, %f111, 0f47CE4780;
	mul.rn.f32 	%f9451, %f10318, %f10318;
	and.b32  	%r16951, %r18859, 1;
	setp.eq.b32 	%p3777, %r16951, 1;
	selp.f32 	%f9452, 0f3F800000, %f10318, %p3777;
	fma.rn.f32 	%f9453, %f9451, %f9452, 0f00000000;
	fma.rn.f32 	%f9454, %f9451, 0f37CBAC00, 0fBAB607ED;
	selp.f32 	%f9455, %f9454, 0fB94D4153, %p3777;
	selp.f32 	%f9456, 0f3D2AAABB, 0f3C0885E4, %p3777;
	fma.rn.f32 	%f9457, %f9455, %f9451, %f9456;
	selp.f32 	%f9458, 0fBEFFFFFF, 0fBE2AAAA8, %p3777;
	fma.rn.f32 	%f9459, %f9457, %f9451, %f9458;
	fma.rn.f32 	%f9460, %f9459, %f9453, %f9452;
	and.b32  	%r16952, %r18859, 2;
	setp.eq.s32 	%p3778, %r16952, 0;
	mov.f32 	%f9461, 0f00000000;
	sub.f32 	%f9462, %f9461, %f9460;
	selp.f32 	%f9450, %f9460, %f9462, %p3778;
	// begin inline asm
	{  cvt.rn.f16.f32 %rs5376, %f9450;}

	// end inline asm
	ld.global.u16 	%rs5384, [%rd40+3424];
	ld.global.u16 	%rs5378, [%rd41+3424];
	// begin inline asm
	{mul.f16 %rs5377,%rs5378,%rs5376;
}
	// end inline asm
	// begin inline asm
	{mul.f16 %rs5380,%rs3340,%rs5377;
}
	// end inline asm
	// begin inline asm
	{fma.rn.f16 %rs5383,%rs5384,%rs5375,%rs5380;
}
	// end inline asm
	st.shared.u16 	[%r39+3424], %rs5383;
	// begin inline asm
	{mul.f16 %rs5387,%rs5378,%rs5375;
}
	// end inline asm
	// begin inline asm
	{fma.rn.f16 %rs5390,%rs5384,%rs5376,%rs5387;
}
	// end inline asm
	st.shared.u16 	[%r39+11616], %rs5390;
	mov.u32 	%r18863, %r18995;
	mov.f32 	%f10319, %f10352;
	@%p3776 bra 	$L__BB0_1737;
	setp.eq.f32 	%p3779, %f111, 0f7F800000;
	@%p3779 bra 	$L__BB0_1736;
	mov.b32 	%r2837, %f109;
	shl.b32 	%r16954, %r2837, 8;
	or.b32  	%r2838, %r16954, -2147483648;
	mov.b64 	%rd9280, 0;
	mov.b32 	%r18860, 0;
	mov.u64 	%rd9278, __cudart_i2opi_f;
	mov.u64 	%rd9279, %rd10;
$L__BB0_1732:
	.pragma "nounroll";
	ld.global.nc.u32 	%r16955, [%rd9278];
	mad.wide.u32 	%rd8284, %r16955, %r2838, %rd9280;
	shr.u64 	%rd9280, %rd8284, 32;
	st.local.u32 	[%rd9279], %rd8284;
	add.s32 	%r18860, %r18860, 1;
	add.s64 	%rd9279, %rd9279, 4;
	add.s64 	%rd9278, %rd9278, 4;
	setp.ne.s32 	%p3780, %r18860, 6;
	@%p3780 bra 	$L__BB0_1732;
	shr.u32 	%r16956, %r2837, 23;
	st.local.u32 	[%rd10+24], %rd9280;
	and.b32  	%r2841, %r16956, 31;
	and.b32  	%r16957, %r16956, 224;
	add.s32 	%r16958, %r16957, -128;
	shr.u32 	%r16959, %r16958, 5;
	mul.wide.u32 	%rd8285, %r16959, 4;
	sub.s64 	%rd1532, %rd10, %rd8285;
	ld.local.u32 	%r18861, [%rd1532+24];
	ld.local.u32 	%r18862, [%rd1532+20];
	setp.eq.s32 	%p3781, %r2841, 0;
	@%p3781 bra 	$L__BB0_1735;
	shf.l.wrap.b32 	%r18861, %r18862, %r18861, %r2841;
	ld.local.u32 	%r16960, [%rd1532+16];
	shf.l.wrap.b32 	%r18862, %r16960, %r18862, %r2841;
$L__BB0_1735:
	shr.u32 	%r16961, %r18861, 30;
	shf.l.wrap.b32 	%r16962, %r18862, %r18861, 2;
	shl.b32 	%r16963, %r18862, 2;
	shr.u32 	%r16964, %r16962, 31;
	add.s32 	%r16965, %r16964, %r16961;
	neg.s32 	%r16966, %r16965;
	setp.lt.s32 	%p3782, %r2837, 0;
	selp.b32 	%r18863, %r16966, %r16965, %p3782;
	xor.b32  	%r16967, %r16962, %r2837;
	shr.s32 	%r16968, %r16962, 31;
	xor.b32  	%r16969, %r16968, %r16962;
	xor.b32  	%r16970, %r16968, %r16963;
	cvt.u64.u32 	%rd8286, %r16969;
	shl.b64 	%rd8287, %rd8286, 32;
	cvt.u64.u32 	%rd8288, %r16970;
	or.b64  	%rd8289, %rd8287, %rd8288;
	cvt.rn.f64.s64 	%fd1018, %rd8289;
	mul.f64 	%fd1019, %fd1018, 0d3BF921FB54442D19;
	cvt.rn.f32.f64 	%f9463, %fd1019;
	neg.f32 	%f9464, %f9463;
	setp.lt.s32 	%p3783, %r16967, 0;
	selp.f32 	%f10319, %f9464, %f9463, %p3783;
	bra.uni 	$L__BB0_1737;
$L__BB0_1736:
	mov.f32 	%f9465, 0f00000000;
	mul.rn.f32 	%f10319, %f109, %f9465;
	mov.b32 	%r18863, 0;
$L__BB0_1737:
	add.s32 	%r16972, %r18863, 1;
	mul.rn.f32 	%f9467, %f10319, %f10319;
	and.b32  	%r16973, %r18863, 1;
	setp.eq.b32 	%p3785, %r16973, 1;
	selp.f32 	%f9468, %f10319, 0f3F800000, %p3785;
	fma.rn.f32 	%f9469, %f9467, %f9468, 0f00000000;
	fma.rn.f32 	%f9470, %f9467, 0f37CBAC00, 0fBAB607ED;
	selp.f32 	%f9471, 0fB94D4153, %f9470, %p3785;
	selp.f32 	%f9472, 0f3C0885E4, 0f3D2AAABB, %p3785;
	fma.rn.f32 	%f9473, %f9471, %f9467, %f9472;
	selp.f32 	%f9474, 0fBE2AAAA8, 0fBEFFFFFF, %p3785;
	fma.rn.f32 	%f9475, %f9473, %f9467, %f9474;
	fma.rn.f32 	%f9476, %f9475, %f9469, %f9468;
	and.b32  	%r16974, %r16972, 2;
	setp.eq.s32 	%p3786, %r16974, 0;
	mov.f32 	%f9477, 0f00000000;
	sub.f32 	%f9478, %f9477, %f9476;
	selp.f32 	%f9466, %f9476, %f9478, %p3786;
	// begin inline asm
	{  cvt.rn.f16.f32 %rs5394, %f9466;}

	// end inline asm
	mov.u32 	%r18867, %r18995;
	mov.f32 	%f10320, %f10352;
	@%p3776 bra 	$L__BB0_1745;
	setp.eq.f32 	%p3787, %f111, 0f7F800000;
	@%p3787 bra 	$L__BB0_1744;
	mov.b32 	%r2850, %f109;
	shl.b32 	%r16976, %r2850, 8;
	or.b32  	%r2851, %r16976, -2147483648;
	mov.b64 	%rd9283, 0;
	mov.b32 	%r18864, 0;
	mov.u64 	%rd9281, __cudart_i2opi_f;
	mov.u64 	%rd9282, %rd9;
$L__BB0_1740:
	.pragma "nounroll";
	ld.global.nc.u32 	%r16977, [%rd9281];
	mad.wide.u32 	%rd8292, %r16977, %r2851, %rd9283;
	shr.u64 	%rd9283, %rd8292, 32;
	st.local.u32 	[%rd9282], %rd8292;
	add.s32 	%r18864, %r18864, 1;
	add.s64 	%rd9282, %rd9282, 4;
	add.s64 	%rd9281, %rd9281, 4;
	setp.ne.s32 	%p3788, %r18864, 6;
	@%p3788 bra 	$L__BB0_1740;
	shr.u32 	%r16978, %r2850, 23;
	st.local.u32 	[%rd9+24], %rd9283;
	and.b32  	%r2854, %r16978, 31;
	and.b32  	%r16979, %r16978, 224;
	add.s32 	%r16980, %r16979, -128;
	shr.u32 	%r16981, %r16980, 5;
	mul.wide.u32 	%rd8293, %r16981, 4;
	sub.s64 	%rd1539, %rd9, %rd8293;
	ld.local.u32 	%r18865, [%rd1539+24];
	ld.local.u32 	%r18866, [%rd1539+20];
	setp.eq.s32 	%p3789, %r2854, 0;
	@%p3789 bra 	$L__BB0_1743;
	shf.l.wrap.b32 	%r18865, %r18866, %r18865, %r2854;
	ld.local.u32 	%r16982, [%rd1539+16];
	shf.l.wrap.b32 	%r18866, %r16982, %r18866, %r2854;
$L__BB0_1743:
	shr.u32 	%r16983, %r18865, 30;
	shf.l.wrap.b32 	%r16984, %r18866, %r18865, 2;
	shl.b32 	%r16985, %r18866, 2;
	shr.u32 	%r16986, %r16984, 31;
	add.s32 	%r16987, %r16986, %r16983;
	neg.s32 	%r16988, %r16987;
	setp.lt.s32 	%p3790, %r2850, 0;
	selp.b32 	%r18867, %r16988, %r16987, %p3790;
	xor.b32  	%r16989, %r16984, %r2850;
	shr.s32 	%r16990, %r16984, 31;
	xor.b32  	%r16991, %r16990, %r16984;
	xor.b32  	%r16992, %r16990, %r16985;
	cvt.u64.u32 	%rd8294, %r16991;
	shl.b64 	%rd8295, %rd8294, 32;
	cvt.u64.u32 	%rd8296, %r16992;
	or.b64  	%rd8297, %rd8295, %rd8296;
	cvt.rn.f64.s64 	%fd1020, %rd8297;
	mul.f64 	%fd1021, %fd1020, 0d3BF921FB54442D19;
	cvt.rn.f32.f64 	%f9479, %fd1021;
	neg.f32 	%f9480, %f9479;
	setp.lt.s32 	%p3791, %r16989, 0;
	selp.f32 	%f10320, %f9480, %f9479, %p3791;
	bra.uni 	$L__BB0_1745;
$L__BB0_1744:
	mov.f32 	%f9481, 0f00000000;
	mul.rn.f32 	%f10320, %f109, %f9481;
	mov.b32 	%r18867, 0;
$L__BB0_1745:
	setp.ltu.f32 	%p3792, %f120, 0f47CE4780;
	mul.rn.f32 	%f9483, %f10320, %f10320;
	and.b32  	%r16994, %r18867, 1;
	setp.eq.b32 	%p3793, %r16994, 1;
	selp.f32 	%f9484, 0f3F800000, %f10320, %p3793;
	fma.rn.f32 	%f9485, %f9483, %f9484, 0f00000000;
	fma.rn.f32 	%f9486, %f9483, 0f37CBAC00, 0fBAB607ED;
	selp.f32 	%f9487, %f9486, 0fB94D4153, %p3793;
	selp.f32 	%f9488, 0f3D2AAABB, 0f3C0885E4, %p3793;
	fma.rn.f32 	%f9489, %f9487, %f9483, %f9488;
	selp.f32 	%f9490, 0fBEFFFFFF, 0fBE2AAAA8, %p3793;
	fma.rn.f32 	%f9491, %f9489, %f9483, %f9490;
	fma.rn.f32 	%f9492, %f9491, %f9485, %f9484;
	and.b32  	%r16995, %r18867, 2;
	setp.eq.s32 	%p3794, %r16995, 0;
	mov.f32 	%f9493, 0f00000000;
	sub.f32 	%f9494, %f9493, %f9492;
	selp.f32 	%f9482, %f9492, %f9494, %p3794;
	// begin inline asm
	{  cvt.rn.f16.f32 %rs5395, %f9482;}

	// end inline asm
	ld.global.u16 	%rs5403, [%rd40+3456];
	ld.global.u16 	%rs5397, [%rd41+3456];
	// begin inline asm
	{mul.f16 %rs5396,%rs5397,%rs5395;
}
	// end inline asm
	// begin inline asm
	{mul.f16 %rs5399,%rs3340,%rs5396;
}
	// end inline asm
	// begin inline asm
	{fma.rn.f16 %rs5402,%rs5403,%rs5394,%rs5399;
}
	// end inline asm
	st.shared.u16 	[%r39+3456], %rs5402;
	// begin inline asm
	{mul.f16 %rs5406,%rs5397,%rs5394;
}
	// end inline asm
	// begin inline asm
	{fma.rn.f16 %rs5409,%rs5403,%rs5395,%rs5406;
}
	// end inline asm
	st.shared.u16 	[%r39+11648], %rs5409;
	mov.u32 	%r18871, %r19003;
	mov.f32 	%f10321, %f10354;
	@%p3792 bra 	$L__BB0_1753;
	setp.eq.f32 	%p3795, %f120, 0f7F800000;
	@%p3795 bra 	$L__BB0_1752;
	mov.b32 	%r2863, %f118;
	shl.b32 	%r16997, %r2863, 8;
	or.b32  	%r2864, %r16997, -2147483648;
	mov.b64 	%rd9286, 0;
	mov.b32 	%r18868, 0;
	mov.u64 	%rd9284, __cudart_i2opi_f;
	mov.u64 	%rd9285, %rd10;
$L__BB0_1748:
	.pragma "nounroll";
	ld.global.nc.u32 	%r16998, [%rd9284];
	mad.wide.u32 	%rd8300, %r16998, %r2864, %rd9286;
	shr.u64 	%rd9286, %rd8300, 32;
	st.local.u32 	[%rd9285], %rd8300;
	add.s32 	%r18868, %r18868, 1;
	add.s64 	%rd9285, %rd9285, 4;
	add.s64 	%rd9284, %rd9284, 4;
	setp.ne.s32 	%p3796, %r18868, 6;
	@%p3796 bra 	$L__BB0_1748;
	shr.u32 	%r16999, %r2863, 23;
	st.local.u32 	[%rd10+24], %rd9286;
	and.b32  	%r2867, %r16999, 31;
	and.b32  	%r17000, %r16999, 224;
	add.s32 	%r17001, %r17000, -128;
	shr.u32 	%r17002, %r17001, 5;
	mul.wide.u32 	%rd8301, %r17002, 4;
	sub.s64 	%rd1546, %rd10, %rd8301;
	ld.local.u32 	%r18869, [%rd1546+24];
	ld.local.u32 	%r18870, [%rd1546+20];
	setp.eq.s32 	%p3797, %r2867, 0;
	@%p3797 bra 	$L__BB0_1751;
	shf.l.wrap.b32 	%r18869, %r18870, %r18869, %r2867;
	ld.local.u32 	%r17003, [%rd1546+16];
	shf.l.wrap.b32 	%r18870, %r17003, %r18870, %r2867;
$L__BB0_1751:
	shr.u32 	%r17004, %r18869, 30;
	shf.l.wrap.b32 	%r17005, %r18870, %r18869, 2;
	shl.b32 	%r17006, %r18870, 2;
	shr.u32 	%r17007, %r17005, 31;
	add.s32 	%r17008, %r17007, %r17004;
	neg.s32 	%r17009, %r17008;
	setp.lt.s32 	%p3798, %r2863, 0;
	selp.b32 	%r18871, %r17009, %r17008, %p3798;
	xor.b32  	%r17010, %r17005, %r2863;
	shr.s32 	%r17011, %r17005, 31;
	xor.b32  	%r17012, %r17011, %r17005;
	xor.b32  	%r17013, %r17011, %r17006;
	cvt.u64.u32 	%rd8302, %r17012;
	shl.b64 	%rd8303, %rd8302, 32;
	cvt.u64.u32 	%rd8304, %r17013;
	or.b64  	%rd8305, %rd8303, %rd8304;
	cvt.rn.f64.s64 	%fd1022, %rd8305;
	mul.f64 	%fd1023, %fd1022, 0d3BF921FB54442D19;
	cvt.rn.f32.f64 	%f9495, %fd1023;
	neg.f32 	%f9496, %f9495;
	setp.lt.s32 	%p3799, %r17010, 0;
	selp.f32 	%f10321, %f9496, %f9495, %p3799;
	bra.uni 	$L__BB0_1753;
$L__BB0_1752:
	mov.f32 	%f9497, 0f00000000;
	mul.rn.f32 	%f10321, %f118, %f9497;
	mov.b32 	%r18871, 0;
$L__BB0_1753:
	add.s32 	%r17015, %r18871, 1;
	mul.rn.f32 	%f9499, %f10321, %f10321;
	and.b32  	%r17016, %r18871, 1;
	setp.eq.b32 	%p3801, %r17016, 1;
	selp.f32 	%f9500, %f10321, 0f3F800000, %p3801;
	fma.rn.f32 	%f9501, %f9499, %f9500, 0f00000000;
	fma.rn.f32 	%f9502, %f9499, 0f37CBAC00, 0fBAB607ED;
	selp.f32 	%f9503, 0fB94D4153, %f9502, %p3801;
	selp.f32 	%f9504, 0f3C0885E4, 0f3D2AAABB, %p3801;
	fma.rn.f32 	%f9505, %f9503, %f9499, %f9504;
	selp.f32 	%f9506, 0fBE2AAAA8, 0fBEFFFFFF, %p3801;
	fma.rn.f32 	%f9507, %f9505, %f9499, %f9506;
	fma.rn.f32 	%f9508, %f9507, %f9501, %f9500;
	and.b32  	%r17017, %r17015, 2;
	setp.eq.s32 	%p3802, %r17017, 0;
	mov.f32 	%f9509, 0f00000000;
	sub.f32 	%f9510, %f9509, %f9508;
	selp.f32 	%f9498, %f9508, %f9510, %p3802;
	// begin inline asm
	{  cvt.rn.f16.f32 %rs5413, %f9498;}

	// end inline asm
	mov.u32 	%r18875, %r19003;
	mov.f32 	%f10322, %f10354;
	@%p3792 bra 	$L__BB0_1761;
	setp.eq.f32 	%p3803, %f120, 0f7F800000;
	@%p3803 bra 	$L__BB0_1760;
	mov.b32 	%r2876, %f118;
	shl.b32 	%r17019, %r2876, 8;
	or.b32  	%r2877, %r17019, -2147483648;
	mov.b64 	%rd9289, 0;
	mov.b32 	%r18872, 0;
	mov.u64 	%rd9287, __cudart_i2opi_f;
	mov.u64 	%rd9288, %rd9;
$L__BB0_1756:
	.pragma "nounroll";
	ld.global.nc.u32 	%r17020, [%rd9287];
	mad.wide.u32 	%rd8308, %r17020, %r2877, %rd9289;
	shr.u64 	%rd9289, %rd8308, 32;
	st.local.u32 	[%rd9288], %rd8308;
	add.s32 	%r18872, %r18872, 1;
	add.s64 	%rd9288, %rd9288, 4;
	add.s64 	%rd9287, %rd9287, 4;
	setp.ne.s32 	%p3804, %r18872, 6;
	@%p3804 bra 	$L__BB0_1756;
	shr.u32 	%r17021, %r2876, 23;
	st.local.u32 	[%rd9+24], %rd9289;
	and.b32  	%r2880, %r17021, 31;
	and.b32  	%r17022, %r17021, 224;
	add.s32 	%r17023, %r17022, -128;
	shr.u32 	%r17024, %r17023, 5;
	mul.wide.u32 	%rd8309, %r17024, 4;
	sub.s64 	%rd1553, %rd9, %rd8309;
	ld.local.u32 	%r18873, [%rd1553+24];
	ld.local.u32 	%r18874, [%rd1553+20];
	setp.eq.s32 	%p3805, %r2880, 0;
	@%p3805 bra 	$L__BB0_1759;
	shf.l.wrap.b32 	%r18873, %r18874, %r18873, %r2880;
	ld.local.u32 	%r17025, [%rd1553+16];
	shf.l.wrap.b32 	%r18874, %r17025, %r18874, %r2880;
$L__BB0_1759:
	shr.u32 	%r17026, %r18873, 30;
	shf.l.wrap.b32 	%r17027, %r18874, %r18873, 2;
	shl.b32 	%r17028, %r18874, 2;
	shr.u32 	%r17029, %r17027, 31;
	add.s32 	%r17030, %r17029, %r17026;
	neg.s32 	%r17031, %r17030;
	setp.lt.s32 	%p3806, %r2876, 0;
	selp.b32 	%r18875, %r17031, %r17030, %p3806;
	xor.b32  	%r17032, %r17027, %r2876;
	shr.s32 	%r17033, %r17027, 31;
	xor.b32  	%r17034, %r17033, %r17027;
	xor.b32  	%r17035, %r17033, %r17028;
	cvt.u64.u32 	%rd8310, %r17034;
	shl.b64 	%rd8311, %rd8310, 32;
	cvt.u64.u32 	%rd8312, %r17035;
	or.b64  	%rd8313, %rd8311, %rd8312;
	cvt.rn.f64.s64 	%fd1024, %rd8313;
	mul.f64 	%fd1025, %fd1024, 0d3BF921FB54442D19;
	cvt.rn.f32.f64 	%f9511, %fd1025;
	neg.f32 	%f9512, %f9511;
	setp.lt.s32 	%p3807, %r17032, 0;
	selp.f32 	%f10322, %f9512, %f9511, %p3807;
	bra.uni 	$L__BB0_1761;
$L__BB0_1760:
	mov.f32 	%f9513, 0f00000000;
	mul.rn.f32 	%f10322, %f118, %f9513;
	mov.b32 	%r18875, 0;
$L__BB0_1761:
	setp.ltu.f32 	%p3808, %f129, 0f47CE4780;
	mul.rn.f32 	%f9515, %f10322, %f10322;
	and.b32  	%r17037, %r18875, 1;
	setp.eq.b32 	%p3809, %r17037, 1;
	selp.f32 	%f9516, 0f3F800000, %f10322, %p3809;
	fma.rn.f32 	%f9517, %f9515, %f9516, 0f00000000;
	fma.rn.f32 	%f9518, %f9515, 0f37CBAC00, 0fBAB607ED;
	selp.f32 	%f9519, %f9518, 0fB94D4153, %p3809;
	selp.f32 	%f9520, 0f3D2AAABB, 0f3C0885E4, %p3809;
	fma.rn.f32 	%f9521, %f9519, %f9515, %f9520;
	selp.f32 	%f9522, 0fBEFFFFFF, 0fBE2AAAA8, %p3809;
	fma.rn.f32 	%f9523, %f9521, %f9515, %f9522;
	fma.rn.f32 	%f9524, %f9523, %f9517, %f9516;
	and.b32  	%r17038, %r18875, 2;
	setp.eq.s32 	%p3810, %r17038, 0;
	mov.f32 	%f9525, 0f00000000;
	sub.f32 	%f9526, %f9525, %f9524;
	selp.f32 	%f9514, %f9524, %f9526, %p3810;
	// begin inline asm
	{  cvt.rn.f16.f32 %rs5414, %f9514;}

	// end inline asm
	ld.global.u16 	%rs5422, [%rd40+3488];
	ld.global.u16 	%rs5416, [%rd41+3488];
	// begin inline asm
	{mul.f16 %rs5415,%rs5416,%rs5414;
}
	// end inline asm
	// begin inline asm
	{mul.f16 %rs5418,%rs3340,%rs5415;
}
	// end inline asm
	// begin inline asm
	{fma.rn.f16 %rs5421,%rs5422,%rs5413,%rs5418;
}
	// end inline asm
	st.shared.u16 	[%r39+3488], %rs5421;
	// begin inline asm
	{mul.f16 %rs5425,%rs5416,%rs5413;
}
	// end inline asm
	// begin inline asm
	{fma.rn.f16 %rs5428,%rs5422,%rs5414,%rs5425;
}
	// end inline asm
	st.shared.u16 	[%r39+11680], %rs5428;
	mov.u32 	%r18879, %r19011;
	mov.f32 	%f10323, %f10356;
	@%p3808 bra 	$L__BB0_1769;
	setp.eq.f32 	%p3811, %f129, 0f7F800000;
	@%p3811 bra 	$L__BB0_1768;
	mov.b32 	%r2889, %f127;
	shl.b32 	%r17040, %r2889, 8;
	or.b32  	%r2890, %r17040, -2147483648;
	mov.b64 	%rd9292, 0;
	mov.b32 	%r18876, 0;
	mov.u64 	%rd9290, __cudart_i2opi_f;
	mov.u64 	%rd9291, %rd10;
$L__BB0_1764:
	.pragma "nounroll";
	ld.global.nc.u32 	%r17041, [%rd9290];
	mad.wide.u32 	%rd8316, %r17041, %r2890, %rd9292;
	shr.u64 	%rd9292, %rd8316, 32;
	st.local.u32 	[%rd9291], %rd8316;
	add.s32 	%r18876, %r18876, 1;
	add.s64 	%rd9291, %rd9291, 4;
	add.s64 	%rd9290, %rd9290, 4;
	setp.ne.s32 	%p3812, %r18876, 6;
	@%p3812 bra 	$L__BB0_1764;
	shr.u32 	%r17042, %r2889, 23;
	st.local.u32 	[%rd10+24], %rd9292;
	and.b32  	%r2893, %r17042, 31;
	and.b32  	%r17043, %r17042, 224;
	add.s32 	%r17044, %r17043, -128;
	shr.u32 	%r17045, %r17044, 5;
	mul.wide.u32 	%rd8317, %r17045, 4;
	sub.s64 	%rd1560, %rd10, %rd8317;
	ld.local.u32 	%r18877, [%rd1560+24];
	ld.local.u32 	%r18878, [%rd1560+20];
	setp.eq.s32 	%p3813, %r2893, 0;
	@%p3813 bra 	$L__BB0_1767;
	shf.l.wrap.b32 	%r18877, %r18878, %r18877, %r2893;
	ld.local.u32 	%r17046, [%rd1560+16];
	shf.l.wrap.b32 	%r18878, %r17046, %r18878, %r2893;
$L__BB0_1767:
	shr.u32 	%r17047, %r18877, 30;
	shf.l.wrap.b32 	%r17048, %r18878, %r18877, 2;
	shl.b32 	%r17049, %r18878, 2;
	shr.u32 	%r17050, %r17048, 31;
	add.s32 	%r17051, %r17050, %r17047;
	neg.s32 	%r17052, %r17051;
	setp.lt.s32 	%p3814, %r2889, 0;
	selp.b32 	%r18879, %r17052, %r17051, %p3814;
	xor.b32  	%r17053, %r17048, %r2889;
	shr.s32 	%r17054, %r17048, 31;
	xor.b32  	%r17055, %r17054, %r17048;
	xor.b32  	%r17056, %r17054, %r17049;
	cvt.u64.u32 	%rd8318, %r17055;
	shl.b64 	%rd8319, %rd8318, 32;
	cvt.u64.u32 	%rd8320, %r17056;
	or.b64  	%rd8321, %rd8319, %rd8320;
	cvt.rn.f64.s64 	%fd1026, %rd8321;
	mul.f64 	%fd1027, %fd1026, 0d3BF921FB54442D19;
	cvt.rn.f32.f64 	%f9527, %fd1027;
	neg.f32 	%f9528, %f9527;
	setp.lt.s32 	%p3815, %r17053, 0;
	selp.f32 	%f10323, %f9528, %f9527, %p3815;
	bra.uni 	$L__BB0_1769;
$L__BB0_1768:
	mov.f32 	%f9529, 0f00000000;
	mul.rn.f32 	%f10323, %f127, %f9529;
	mov.b32 	%r18879, 0;
$L__BB0_1769:
	add.s32 	%r17058, %r18879, 1;
	mul.rn.f32 	%f9531, %f10323, %f10323;
	and.b32  	%r17059, %r18879, 1;
	setp.eq.b32 	%p3817, %r17059, 1;
	selp.f32 	%f9532, %f10323, 0f3F800000, %p3817;
	fma.rn.f32 	%f9533, %f9531, %f9532, 0f00000000;
	fma.rn.f32 	%f9534, %f9531, 0f37CBAC00, 0fBAB607ED;
	selp.f32 	%f9535, 0fB94D4153, %f9534, %p3817;
	selp.f32 	%f9536, 0f3C0885E4, 0f3D2AAABB, %p3817;
	fma.rn.f32 	%f9537, %f9535, %f9531, %f9536;
	selp.f32 	%f9538, 0fBE2AAAA8, 0fBEFFFFFF, %p3817;
	fma.rn.f32 	%f9539, %f9537, %f9531, %f9538;
	fma.rn.f32 	%f9540, %f9539, %f9533, %f9532;
	and.b32  	%r17060, %r17058, 2;
	setp.eq.s32 	%p3818, %r17060, 0;
	mov.f32 	%f9541, 0f00000000;
	sub.f32 	%f9542, %f9541, %f9540;
	selp.f32 	%f9530, %f9540, %f9542, %p3818;
	// begin inline asm
	{  cvt.rn.f16.f32 %rs5432, %f9530;}

	// end inline asm
	mov.u32 	%r18883, %r19011;
	mov.f32 	%f10324, %f10356;
	@%p3808 bra 	$L__BB0_1777;
	setp.eq.f32 	%p3819, %f129, 0f7F800000;
	@%p3819 bra 	$L__BB0_1776;
	mov.b32 	%r2902, %f127;
	shl.b32 	%r17062, %r2902, 8;
	or.b32  	%r2903, %r17062, -2147483648;
	mov.b64 	%rd9295, 0;
	mov.b32 	%r18880, 0;
	mov.u64 	%rd9293, __cudart_i2opi_f;
	mov.u64 	%rd9294, %rd9;
$L__BB0_1772:
	.pragma "nounroll";
	ld.global.nc.u32 	%r17063, [%rd9293];
	mad.wide.u32 	%rd8324, %r17063, %r2903, %rd9295;
	shr.u64 	%rd9295, %rd8324, 32;
	st.local.u32 	[%rd9294], %rd8324;
	add.s32 	%r18880, %r18880, 1;
	add.s64 	%rd9294, %rd9294, 4;
	add.s64 	%rd9293, %rd9293, 4;
	setp.ne.s32 	%p3820, %r18880, 6;
	@%p3820 bra 	$L__BB0_1772;
	shr.u32 	%r17064, %r2902, 23;
	st.local.u32 	[%rd9+24], %rd9295;
	and.b32  	%r2906, %r17064, 31;
	and.b32  	%r17065, %r17064, 224;
	add.s32 	%r17066, %r17065, -128;
	shr.u32 	%r17067, %r17066, 5;
	mul.wide.u32 	%rd8325, %r17067, 4;
	sub.s64 	%rd1567, %rd9, %rd8325;
	ld.local.u32 	%r18881, [%rd1567+24];
	ld.local.u32 	%r18882, [%rd1567+20];
	setp.eq.s32 	%p3821, %r2906, 0;
	@%p3821 bra 	$L__BB0_1775;
	shf.l.wrap.b32 	%r18881, %r18882, %r18881, %r2906;
	ld.local.u32 	%r17068, [%rd1567+16];
	shf.l.wrap.b32 	%r18882, %r17068, %r18882, %r2906;
$L__BB0_1775:
	shr.u32 	%r17069, %r18881, 30;
	shf.l.wrap.b32 	%r17070, %r18882, %r18881, 2;
	shl.b32 	%r17071, %r18882, 2;
	shr.u32 	%r17072, %r17070, 31;
	add.s32 	%r17073, %r17072, %r17069;
	neg.s32 	%r17074, %r17073;
	setp.lt.s32 	%p3822, %r2902, 0;
	selp.b32 	%r18883, %r17074, %r17073, %p3822;
	xor.b32  	%r17075, %r17070, %r2902;
	shr.s32 	%r17076, %r17070, 31;
	xor.b32  	%r17077, %r17076, %r17070;
	xor.b32  	%r17078, %r17076, %r17071;
	cvt.u64.u32 	%rd8326, %r17077;
	shl.b64 	%rd8327, %rd8326, 32;
	cvt.u64.u32 	%rd8328, %r17078;
	or.b64  	%rd8329, %rd8327, %rd8328;
	cvt.rn.f64.s64 	%fd1028, %rd8329;
	mul.f64 	%fd1029, %fd1028, 0d3BF921FB54442D19;
	cvt.rn.f32.f64 	%f9543, %fd1029;
	neg.f32 	%f9544, %f9543;
	setp.lt.s32 	%p3823, %r17075, 0;
	selp.f32 	%f10324, %f9544, %f9543, %p3823;
	bra.uni 	$L__BB0_1777;
$L__BB0_1776:
	mov.f32 	%f9545, 0f00000000;
	mul.rn.f32 	%f10324, %f127, %f9545;
	mov.b32 	%r18883, 0;
$L__BB0_1777:
	setp.ltu.f32 	%p3824, %f138, 0f47CE4780;
	mul.rn.f32 	%f9547, %f10324, %f10324;
	and.b32  	%r17080, %r18883, 1;
	setp.eq.b32 	%p3825, %r17080, 1;
	selp.f32 	%f9548, 0f3F800000, %f10324, %p3825;
	fma.rn.f32 	%f9549, %f9547, %f9548, 0f00000000;
	fma.rn.f32 	%f9550, %f9547, 0f37CBAC00, 0fBAB607ED;
	selp.f32 	%f9551, %f9550, 0fB94D4153, %p3825;
	selp.f32 	%f9552, 0f3D2AAABB, 0f3C0885E4, %p3825;
	fma.rn.f32 	%f9553, %f9551, %f9547, %f9552;
	selp.f32 	%f9554, 0fBEFFFFFF, 0fBE2AAAA8, %p3825;
	fma.rn.f32 	%f9555, %f9553, %f9547, %f9554;
	fma.rn.f32 	%f9556, %f9555, %f9549, %f9548;
	and.b32  	%r17081, %r18883, 2;
	setp.eq.s32 	%p3826, %r17081, 0;
	mov.f32 	%f9557, 0f00000000;
	sub.f32 	%f9558, %f9557, %f9556;
	selp.f32 	%f9546, %f9556, %f9558, %p3826;
	// begin inline asm
	{  cvt.rn.f16.f32 %rs5433, %f9546;}

	// end inline asm
	ld.global.u16 	%rs5441, [%rd40+3520];
	ld.global.u16 	%rs5435, [%rd41+3520];
	// begin inline asm
	{mul.f16 %rs5434,%rs5435,%rs5433;
}
	// end inline asm
	// begin inline asm
	{mul.f16 %rs5437,%rs3340,%rs5434;
}
	// end inline asm
	// begin inline asm
	{fma.rn.f16 %rs5440,%rs5441,%rs5432,%rs5437;
}
	// end inline asm
	st.shared.u16 	[%r39+3520], %rs5440;
	// begin inline asm
	{mul.f16 %rs5444,%rs5435,%rs5432;
}
	// end inline asm
	// begin inline asm
	{fma.rn.f16 %rs5447,%rs5441,%rs5433,%rs5444;
}
	// end inline asm
	st.shared.u16 	[%r39+11712], %rs5447;
	mov.u32 	%r18887, %r19019;
	mov.f32 	%f10325, %f10358;
	@%p3824 bra 	$L__BB0_1785;
	setp.eq.f32 	%p3827, %f138, 0f7F800000;
	@%p3827 bra 	$L__BB0_1784;
	mov.b32 	%r2915, %f136;
	shl.b32 	%r17083, %r2915, 8;
	or.b32  	%r2916, %r17083, -2147483648;
	mov.b64 	%rd9298, 0;
	mov.b32 	%r18884, 0;
	mov.u64 	%rd9296, __cudart_i2opi_f;
	mov.u64 	%rd9297, %rd10;
$L__BB0_1780:
	.pragma "nounroll";
	ld.global.nc.u32 	%r17084, [%rd9296];
	mad.wide.u32 	%rd8332, %r17084, %r2916, %rd9298;
	shr.u64 	%rd9298, %rd8332, 32;
	st.local.u32 	[%rd9297], %rd8332;
	add.s32 	%r18884, %r18884, 1;
	add.s64 	%rd9297, %rd9297, 4;
	add.s64 	%rd9296, %rd9296, 4;
	setp.ne.s32 	%p3828, %r18884, 6;
	@%p3828 bra 	$L__BB0_1780;
	shr.u32 	%r17085, %r2915, 23;
	st.local.u32 	[%rd10+24], %rd9298;
	and.b32  	%r2919, %r17085, 31;
	and.b32  	%r17086, %r17085, 224;
	add.s32 	%r17087, %r17086, -128;
	shr.u32 	%r17088, %r17087, 5;
	mul.wide.u32 	%rd8333, %r17088, 4;
	sub.s64 	%rd1574, %rd10, %rd8333;
	ld.local.u32 	%r18885, [%rd1574+24];
	ld.local.u32 	%r18886, [%rd1574+20];
	setp.eq.s32 	%p3829, %r2919, 0;
	@%p3829 bra 	$L__BB0_1783;
	shf.l.wrap.b32 	%r18885, %r18886, %r18885, %r2919;
	ld.local.u32 	%r17089, [%rd1574+16];
	shf.l.wrap.b32 	%r18886, %r17089, %r18886, %r2919;
$L__BB0_1783:
	shr.u32 	%r17090, %r18885, 30;
	shf.l.wrap.b32 	%r17091, %r18886, %r18885, 2;
	shl.b32 	%r17092, %r18886, 2;
	shr.u32 	%r17093, %r17091, 31;
	add.s32 	%r17094, %r17093, %r17090;
	neg.s32 	%r17095, %r17094;
	setp.lt.s32 	%p3830, %r2915, 0;
	selp.b32 	%r18887, %r17095, %r17094, %p3830;
	xor.b32  	%r17096, %r17091, %r2915;
	shr.s32 	%r17097, %r17091, 31;
	xor.b32  	%r17098, %r17097, %r17091;
	xor.b32  	%r17099, %r17097, %r17092;
	cvt.u64.u32 	%rd8334, %r17098;
	shl.b64 	%rd8335, %rd8334, 32;
	cvt.u64.u32 	%rd8336, %r17099;
	or.b64  	%rd8337, %rd8335, %rd8336;
	cvt.rn.f64.s64 	%fd1030, %rd8337;
	mul.f64 	%fd1031, %fd1030, 0d3BF921FB54442D19;
	cvt.rn.f32.f64 	%f9559, %fd1031;
	neg.f32 	%f9560, %f9559;
	setp.lt.s32 	%p3831, %r17096, 0;
	selp.f32 	%f10325, %f9560, %f9559, %p3831;
	bra.uni 	$L__BB0_1785;
$L__BB0_1784:
	mov.f32 	%f9561, 0f00000000;
	mul.rn.f32 	%f10325, %f136, %f9561;
	mov.b32 	%r18887, 0;
$L__BB0_1785:
	add.s32 	%r17101, %r18887, 1;
	mul.rn.f32 	%f9563, %f10325, %f10325;
	and.b32  	%r17102, %r18887, 1;
	setp.eq.b32 	%p3833, %r17102, 1;
	selp.f32 	%f9564, %f10325, 0f3F800000, %p3833;
	fma.rn.f32 	%f9565, %f9563, %f9564, 0f00000000;
	fma.rn.f32 	%f9566, %f9563, 0f37CBAC00, 0fBAB607ED;
	selp.f32 	%f9567, 0fB94D4153, %f9566, %p3833;
	selp.f32 	%f9568, 0f3C0885E4, 0f3D2AAABB, %p3833;
	fma.rn.f32 	%f9569, %f9567, %f9563, %f9568;
	selp.f32 	%f9570, 0fBE2AAAA8, 0fBEFFFFFF, %p3833;
	fma.rn.f32 	%f9571, %f9569, %f9563, %f9570;
	fma.rn.f32 	%f9572, %f9571, %f9565, %f9564;
	and.b32  	%r17103, %r17101, 2;
	setp.eq.s32 	%p3834, %r17103, 0;
	mov.f32 	%f9573, 0f00000000;
	sub.f32 	%f9574, %f9573, %f9572;
	selp.f32 	%f9562, %f9572, %f9574, %p3834;
	// begin inline asm
	{  cvt.rn.f16.f32 %rs5451, %f9562;}

	// end inline asm
	mov.u32 	%r18891, %r19019;
	mov.f32 	%f10326, %f10358;
	@%p3824 bra 	$L__BB0_1793;
	setp.eq.f32 	%p3835, %f138, 0f7F800000;
	@%p3835 bra 	$L__BB0_1792;
	mov.b32 	%r2928, %f136;
	shl.b32 	%r17105, %r2928, 8;
	or.b32  	%r2929, %r17105, -2147483648;
	mov.b64 	%rd9301, 0;
	mov.b32 	%r18888, 0;
	mov.u64 	%rd9299, __cudart_i2opi_f;
	mov.u64 	%rd9300, %rd9;
$L__BB0_1788:
	.pragma "nounroll";
	ld.global.nc.u32 	%r17106, [%rd9299];
	mad.wide.u32 	%rd8340, %r17106, %r2929, %rd9301;
	shr.u64 	%rd9301, %rd8340, 32;
	st.local.u32 	[%rd9300], %rd8340;
	add.s32 	%r18888, %r18888, 1;
	add.s64 	%rd9300, %rd9300, 4;
	add.s64 	%rd9299, %rd9299, 4;
	setp.ne.s32 	%p3836, %r18888, 6;
	@%p3836 bra 	$L__BB0_1788;
	shr.u32 	%r17107, %r2928, 23;
	st.local.u32 	[%rd9+24], %rd9301;
	and.b32  	%r2932, %r17107, 31;
	and.b32  	%r17108, %r17107, 224;
	add.s32 	%r17109, %r17108, -128;
	shr.u32 	%r17110, %r17109, 5;
	mul.wide.u32 	%rd8341, %r17110, 4;
	sub.s64 	%rd1581, %rd9, %rd8341;
	ld.local.u32 	%r18889, [%rd1581+24];
	ld.local.u32 	%r18890, [%rd1581+20];
	setp.eq.s32 	%p3837, %r2932, 0;
	@%p3837 bra 	$L__BB0_1791;
	shf.l.wrap.b32 	%r18889, %r18890, %r18889, %r2932;
	ld.local.u32 	%r17111, [%rd1581+16];
	shf.l.wrap.b32 	%r18890, %r17111, %r18890, %r2932;
$L__BB0_1791:
	shr.u32 	%r17112, %r18889, 30;
	shf.l.wrap.b32 	%r17113, %r18890, %r18889, 2;
	shl.b32 	%r17114, %r18890, 2;
	shr.u32 	%r17115, %r17113, 31;
	add.s32 	%r17116, %r17115, %r17112;
	neg.s32 	%r17117, %r17116;
	setp.lt.s32 	%p3838, %r2928, 0;
	selp.b32 	%r18891, %r17117, %r17116, %p3838;
	xor.b32  	%r17118, %r17113, %r2928;
	shr.s32 	%r17119, %r17113, 31;
	xor.b32  	%r17120, %r17119, %r17113;
	xor.b32  	%r17121, %r17119, %r17114;
	cvt.u64.u32 	%rd8342, %r17120;
	shl.b64 	%rd8343, %rd8342, 32;
	cvt.u64.u32 	%rd8344, %r17121;
	or.b64  	%rd8345, %rd8343, %rd8344;
	cvt.rn.f64.s64 	%fd1032, %rd8345;
	mul.f64 	%fd1033, %fd1032, 0d3BF921FB54442D19;
	cvt.rn.f32.f64 	%f9575, %fd1033;
	neg.f32 	%f9576, %f9575;
	setp.lt.s32 	%p3839, %r17118, 0;
	selp.f32 	%f10326, %f9576, %f9575, %p3839;
	bra.uni 	$L__BB0_1793;
$L__BB0_1792:
	mov.f32 	%f9577, 0f00000000;
	mul.rn.f32 	%f10326, %f136, %f9577;
	mov.b32 	%r18891, 0;
$L__BB0_1793:
	setp.ltu.f32 	%p3840, %f3, 0f47CE4780;
	mul.rn.f32 	%f9579, %f10326, %f10326;
	and.b32  	%r17123, %r18891, 1;
	setp.eq.b32 	%p3841, %r17123, 1;
	selp.f32 	%f9580, 0f3F800000, %f10326, %p3841;
	fma.rn.f32 	%f9581, %f9579, %f9580, 0f00000000;
	fma.rn.f32 	%f9582, %f9579, 0f37CBAC00, 0fBAB607ED;
	selp.f32 	%f9583, %f9582, 0fB94D4153, %p3841;
	selp.f32 	%f9584, 0f3D2AAABB, 0f3C0885E4, %p3841;
	fma.rn.f32 	%f9585, %f9583, %f9579, %f9584;
	selp.f32 	%f9586, 0fBEFFFFFF, 0fBE2AAAA8, %p3841;
	fma.rn.f32 	%f9587, %f9585, %f9579, %f9586;
	fma.rn.f32 	%f9588, %f9587, %f9581, %f9580;
	and.b32  	%r17124, %r18891, 2;
	setp.eq.s32 	%p3842, %r17124, 0;
	mov.f32 	%f9589, 0f00000000;
	sub.f32 	%f9590, %f9589, %f9588;
	selp.f32 	%f9578, %f9588, %f9590, %p3842;
	// begin inline asm
	{  cvt.rn.f16.f32 %rs5452, %f9578;}

	// end inline asm
	ld.global.u16 	%rs5460, [%rd40+3552];
	ld.global.u16 	%rs5454, [%rd41+3552];
	// begin inline asm
	{mul.f16 %rs5453,%rs5454,%rs5452;
}
	// end inline asm
	// begin inline asm
	{mul.f16 %rs5456,%rs3340,%rs5453;
}
	// end inline asm
	// begin inline asm
	{fma.rn.f16 %rs5459,%rs5460,%rs5451,%rs5456;
}
	// end inline asm
	st.shared.u16 	[%r39+3552], %rs5459;
	// begin inline asm
	{mul.f16 %rs5463,%rs5454,%rs5451;
}
	// end inline asm
	// begin inline asm
	{fma.rn.f16 %rs5466,%rs5460,%rs5452,%rs5463;
}
	// end inline asm
	st.shared.u16 	[%r39+11744], %rs5466;
	mov.u32 	%r18895, %r18899;
	mov.f32 	%f10327, %f10328;
	@%p3840 bra 	$L__BB0_1801;
	setp.eq.f32 	%p3843, %f3, 0f7F800000;
	@%p3843 bra 	$L__BB0_1800;
	mov.b32 	%r2941, %f1;
	shl.b32 	%r17126, %r2941, 8;
	or.b32  	%r2942, %r17126, -2147483648;
	mov.b64 	%rd9304, 0;
	mov.b32 	%r18892, 0;
	mov.u64 	%rd9302, __cudart_i2opi_f;
	mov.u64 	%rd9303, %rd10;
$L__BB0_1796:
	.pragma "nounroll";
	ld.global.nc.u32 	%r17127, [%rd9302];
	mad.wide.u32 	%rd8348, %r17127, %r2942, %rd9304;
	shr.u64 	%rd9304, %rd8348, 32;
	st.local.u32 	[%rd9303], %rd8348;
	add.s32 	%r18892, %r18892, 1;
	add.s64 	%rd9303, %rd9303, 4;
	add.s64 	%rd9302, %rd9302, 4;
	setp.ne.s32 	%p3844, %r18892, 6;
	@%p3844 bra 	$L__BB0_1796;
	shr.u32 	%r17128, %r2941, 23;
	st.local.u32 	[%rd10+24], %rd9304;
	and.b32  	%r2945, %r17128, 31;
	and.b32  	%r17129, %r17128, 224;
	add.s32 	%r17130, %r17129, -128;
	shr.u32 	%r17131, %r17130, 5;
	mul.wide.u32 	%rd8349, %r17131, 4;
	sub.s64 	%rd1588, %rd10, %rd8349;
	ld.local.u32 	%r18893, [%rd1588+24];
	ld.local.u32 	%r18894, [%rd1588+20];
	setp.eq.s32 	%p3845, %r2945, 0;
	@%p3845 bra 	$L__BB0_1799;
	shf.l.wrap.b32 	%r18893, %r18894, %r18893, %r2945;
	ld.local.u32 	%r17132, [%rd1588+16];
	shf.l.wrap.b32 	%r18894, %r17132, %r18894, %r2945;
$L__BB0_1799:
	shr.u32 	%r17133, %r18893, 30;
	shf.l.wrap.b32 	%r17134, %r18894, %r18893, 2;
	shl.b32 	%r17135, %r18894, 2;
	shr.u32 	%r17136, %r17134, 31;
	add.s32 	%r17137, %r17136, %r17133;
	neg.s32 	%r17138, %r17137;
	setp.lt.s32 	%p3846, %r2941, 0;
	selp.b32 	%r18895, %r17138, %r17137, %p3846;
	xor.b32  	%r17139, %r17134, %r2941;
	shr.s32 	%r17140, %r17134, 31;
	xor.b32  	%r17141, %r17140, %r17134;
	xor.b32  	%r17142, %r17140, %r17135;
	cvt.u64.u32 	%rd8350, %r17141;
	shl.b64 	%rd8351, %rd8350, 32;
	cvt.u64.u32 	%rd8352, %r17142;
	or.b64  	%rd8353, %rd8351, %rd8352;
	cvt.rn.f64.s64 	%fd1034, %rd8353;
	mul.f64 	%fd1035, %fd1034, 0d3BF921FB54442D19;
	cvt.rn.f32.f64 	%f9591, %fd1035;
	neg.f32 	%f9592, %f9591;
	setp.lt.s32 	%p3847, %r17139, 0;
	selp.f32 	%f10327, %f9592, %f9591, %p3847;
	bra.uni 	$L__BB0_1801;
$L__BB0_1800:
	mov.f32 	%f9593, 0f00000000;
	mul.rn.f32 	%f10327, %f1, %f9593;
	mov.b32 	%r18895, 0;
$L__BB0_1801:
	add.s32 	%r17144, %r18895, 1;
	mul.rn.f32 	%f9595, %f10327, %f10327;
	and.b32  	%r17145, %r18895, 1;
	setp.eq.b32 	%p3849, %r17145, 1;
	selp.f32 	%f9596, %f10327, 0f3F800000, %p3849;
	fma.rn.f32 	%f9597, %f9595, %f9596, 0f00000000;
	fma.rn.f32 	%f9598, %f9595, 0f37CBAC00, 0fBAB607ED;
	selp.f32 	%f9599, 0fB94D4153, %f9598, %p3849;
	selp.f32 	%f9600, 0f3C0885E4, 0f3D2AAABB, %p3849;
	fma.rn.f32 	%f9601, %f9599, %f9595, %f9600;
	selp.f32 	%f9602, 0fBE2AAAA8, 0fBEFFFFFF, %p3849;
	fma.rn.f32 	%f9603, %f9601, %f9595, %f9602;
	fma.rn.f32 	%f9604, %f9603, %f9597, %f9596;
	and.b32  	%r17146, %r17144, 2;
	setp.eq.s32 	%p3850, %r17146, 0;
	mov.f32 	%f9605, 0f00000000;
	sub.f32 	%f9606, %f9605, %f9604;
	selp.f32 	%f9594, %f9604, %f9606, %p3850;
	// begin inline asm
	{  cvt.rn.f16.f32 %rs5470, %f9594;}

	// end inline asm
	@%p3840 bra 	$L__BB0_1809;
	setp.eq.f32 	%p3851, %f3, 0f7F800000;
	@%p3851 bra 	$L__BB0_1808;
	mov.b32 	%r2954, %f1;
	shl.b32 	%r17148, %r2954, 8;
	or.b32  	%r2955, %r17148, -2147483648;
	mov.b64 	%rd9307, 0;
	mov.b32 	%r18896, 0;
	mov.u64 	%rd9305, __cudart_i2opi_f;
	mov.u64 	%rd9306, %rd9;
$L__BB0_1804:
	.pragma "nounroll";
	ld.global.nc.u32 	%r17149, [%rd9305];
	mad.wide.u32 	%rd8356, %r17149, %r2955, %rd9307;
	shr.u64 	%rd9307, %rd8356, 32;
	st.local.u32 	[%rd9306], %rd8356;
	add.s32 	%r18896, %r18896, 1;
	add.s64 	%rd9306, %rd9306, 4;
	add.s64 	%rd9305, %rd9305, 4;
	setp.ne.s32 	%p3852, %r18896, 6;
	@%p3852 bra 	$L__BB0_1804;
	shr.u32 	%r17150, %r2954, 23;
	st.local.u32 	[%rd9+24], %rd9307;
	and.b32  	%r2958, %r17150, 31;
	and.b32  	%r17151, %r17150, 224;
	add.s32 	%r17152, %r17151, -128;
	shr.u32 	%r17153, %r17152, 5;
	mul.wide.u32 	%rd8357, %r17153, 4;
	sub.s64 	%rd1595, %rd9, %rd8357;
	ld.local.u32 	%r18897, [%rd1595+24];
	ld.local.u32 	%r18898, [%rd1595+20];
	setp.eq.s32 	%p3853, %r2958, 0;
	@%p3853 bra 	$L__BB0_1807;
	shf.l.wrap.b32 	%r18897, %r18898, %r18897, %r2958;
	ld.local.u32 	%r17154, [%rd1595+16];
	shf.l.wrap.b32 	%r18898, %r17154, %r18898, %r2958;
$L__BB0_1807:
	shr.u32 	%r17155, %r18897, 30;
	shf.l.wrap.b32 	%r17156, %r18898, %r18897, 2;
	shl.b32 	%r17157, %r18898, 2;
	shr.u32 	%r17158, %r17156, 31;
	add.s32 	%r17159, %r17158, %r17155;
	neg.s32 	%r17160, %r17159;
	setp.lt.s32 	%p3854, %r2954, 0;
	selp.b32 	%r18899, %r17160, %r17159, %p3854;
	xor.b32  	%r17161, %r17156, %r2954;
	shr.s32 	%r17162, %r17156, 31;
	xor.b32  	%r17163, %r17162, %r17156;
	xor.b32  	%r17164, %r17162, %r17157;
	cvt.u64.u32 	%rd8358, %r17163;
	shl.b64 	%rd8359, %rd8358, 32;
	cvt.u64.u32 	%rd8360, %r17164;
	or.b64  	%rd8361, %rd8359, %rd8360;
	cvt.rn.f64.s64 	%fd1036, %rd8361;
	mul.f64 	%fd1037, %fd1036, 0d3BF921FB54442D19;
	cvt.rn.f32.f64 	%f9607, %fd1037;
	neg.f32 	%f9608, %f9607;
	setp.lt.s32 	%p3855, %r17161, 0;
	selp.f32 	%f10328, %f9608, %f9607, %p3855;
	bra.uni 	$L__BB0_1809;
$L__BB0_1808:
	mov.f32 	%f9609, 0f00000000;
	mul.rn.f32 	%f10328, %f1, %f9609;
	mov.b32 	%r18899, 0;
$L__BB0_1809:
	setp.ltu.f32 	%p3856, %f12, 0f47CE4780;
	mul.rn.f32 	%f9611, %f10328, %f10328;
	and.b32  	%r17166, %r18899, 1;
	setp.eq.b32 	%p3857, %r17166, 1;
	selp.f32 	%f9612, 0f3F800000, %f10328, %p3857;
	fma.rn.f32 	%f9613, %f9611, %f9612, 0f00000000;
	fma.rn.f32 	%f9614, %f9611, 0f37CBAC00, 0fBAB607ED;
	selp.f32 	%f9615, %f9614, 0fB94D4153, %p3857;
	selp.f32 	%f9616, 0f3D2AAABB, 0f3C0885E4, %p3857;
	fma.rn.f32 	%f9617, %f9615, %f9611, %f9616;
	selp.f32 	%f9618, 0fBEFFFFFF, 0fBE2AAAA8, %p3857;
	fma.rn.f32 	%f9619, %f9617, %f9611, %f9618;
	fma.rn.f32 	%f9620, %f9619, %f9613, %f9612;
	and.b32  	%r17167, %r18899, 2;
	setp.eq.s32 	%p3858, %r17167, 0;
	mov.f32 	%f9621, 0f00000000;
	sub.f32 	%f9622, %f9621, %f9620;
	selp.f32 	%f9610, %f9620, %f9622, %p3858;
	// begin inline asm
	{  cvt.rn.f16.f32 %rs5471, %f9610;}

	// end inline asm
	ld.global.u16 	%rs5479, [%rd40+3584];
	ld.global.u16 	%rs5473, [%rd41+3584];
	// begin inline asm
	{mul.f16 %rs5472,%rs5473,%rs5471;
}
	// end inline asm
	// begin inline asm
	{mul.f16 %rs5475,%rs3340,%rs5472;
}
	// end inline asm
	// begin inline asm
	{fma.rn.f16 %rs5478,%rs5479,%rs5470,%rs5475;
}
	// end inline asm
	st.shared.u16 	[%r39+3584], %rs5478;
	// begin inline asm
	{mul.f16 %rs5482,%rs5473,%rs5470;
}
	// end inline asm
	// begin inline asm
	{fma.rn.f16 %rs5485,%rs5479,%rs5471,%rs5482;
}
	// end inline asm
	st.shared.u16 	[%r39+11776], %rs5485;
	mov.u32 	%r18903, %r18907;
	mov.f32 	%f10329, %f10330;
	@%p3856 bra 	$L__BB0_1817;
	setp.eq.f32 	%p3859, %f12, 0f7F800000;
	@%p3859 bra 	$L__BB0_1816;
	mov.b32 	%r2967, %f10;
	shl.b32 	%r17169, %r2967, 8;
	or.b32  	%r2968, %r17169, -2147483648;
	mov.b64 	%rd9310, 0;
	mov.b32 	%r18900, 0;
	mov.u64 	%rd9308, __cudart_i2opi_f;
	mov.u64 	%rd9309, %rd10;
$L__BB0_1812:
	.pragma "nounroll";
	ld.global.nc.u32 	%r17170, [%rd9308];
	mad.wide.u32 	%rd8364, %r17170, %r2968, %rd9310;
	shr.u64 	%rd9310, %rd8364, 32;
	st.local.u32 	[%rd9309], %rd8364;
	add.s32 	%r18900, %r18900, 1;
	add.s64 	%rd9309, %rd9309, 4;
	add.s64 	%rd9308, %rd9308, 4;
	setp.ne.s32 	%p3860, %r18900, 6;
	@%p3860 bra 	$L__BB0_1812;
	shr.u32 	%r17171, %r2967, 23;
	st.local.u32 	[%rd10+24], %rd9310;
	and.b32  	%r2971, %r17171, 31;
	and.b32  	%r17172, %r17171, 224;
	add.s32 	%r17173, %r17172, -128;
	shr.u32 	%r17174, %r17173, 5;
	mul.wide.u32 	%rd8365, %r17174, 4;
	sub.s64 	%rd1602, %rd10, %rd8365;
	ld.local.u32 	%r18901, [%rd1602+24];
	ld.local.u32 	%r18902, [%rd1602+20];
	setp.eq.s32 	%p3861, %r2971, 0;
	@%p3861 bra 	$L__BB0_1815;
	shf.l.wrap.b32 	%r18901, %r18902, %r18901, %r2971;
	ld.local.u32 	%r17175, [%rd1602+16];
	shf.l.wrap.b32 	%r18902, %r17175, %r18902, %r2971;
$L__BB0_1815:
	shr.u32 	%r17176, %r18901, 30;
	shf.l.wrap.b32 	%r17177, %r18902, %r18901, 2;
	shl.b32 	%r17178, %r18902, 2;
	shr.u32 	%r17179, %r17177, 31;
	add.s32 	%r17180, %r17179, %r17176;
	neg.s32 	%r17181, %r17180;
	setp.lt.s32 	%p3862, %r2967, 0;
	selp.b32 	%r18903, %r17181, %r17180, %p3862;
	xor.b32  	%r17182, %r17177, %r2967;
	shr.s32 	%r17183, %r17177, 31;
	xor.b32  	%r17184, %r17183, %r17177;
	xor.b32  	%r17185, %r17183, %r17178;
	cvt.u64.u32 	%rd8366, %r17184;
	shl.b64 	%rd8367, %rd8366, 32;
	cvt.u64.u32 	%rd8368, %r17185;
	or.b64  	%rd8369, %rd8367, %rd8368;
	cvt.rn.f64.s64 	%fd1038, %rd8369;
	mul.f64 	%fd1039, %fd1038, 0d3BF921FB54442D19;
	cvt.rn.f32.f64 	%f9623, %fd1039;
	neg.f32 	%f9624, %f9623;
	setp.lt.s32 	%p3863, %r17182, 0;
	selp.f32 	%f10329, %f9624, %f9623, %p3863;
	bra.uni 	$L__BB0_1817;
$L__BB0_1816:
	mov.f32 	%f9625, 0f00000000;
	mul.rn.f32 	%f10329, %f10, %f9625;
	mov.b32 	%r18903, 0;
$L__BB0_1817:
	add.s32 	%r17187, %r18903, 1;
	mul.rn.f32 	%f9627, %f10329, %f10329;
	and.b32  	%r17188, %r18903, 1;
	setp.eq.b32 	%p3865, %r17188, 1;
	selp.f32 	%f9628, %f10329, 0f3F800000, %p3865;
	fma.rn.f32 	%f9629, %f9627, %f9628, 0f00000000;
	fma.rn.f32 	%f9630, %f9627, 0f37CBAC00, 0fBAB607ED;
	selp.f32 	%f9631, 0fB94D4153, %f9630, %p3865;
	selp.f32 	%f9632, 0f3C0885E4, 0f3D2AAABB, %p3865;
	fma.rn.f32 	%f9633, %f9631, %f9627, %f9632;
	selp.f32 	%f9634, 0fBE2AAAA8, 0fBEFFFFFF, %p3865;
	fma.rn.f32 	%f9635, %f9633, %f9627, %f9634;
	fma.rn.f32 	%f9636, %f9635, %f9629, %f9628;
	and.b32  	%r17189, %r17187, 2;
	setp.eq.s32 	%p3866, %r17189, 0;
	mov.f32 	%f9637, 0f00000000;
	sub.f32 	%f9638, %f9637, %f9636;
	selp.f32 	%f9626, %f9636, %f9638, %p3866;
	// begin inline asm
	{  cvt.rn.f16.f32 %rs5489, %f9626;}

	// end inline asm
	@%p3856 bra 	$L__BB0_1825;
	setp.eq.f32 	%p3867, %f12, 0f7F800000;
	@%p3867 bra 	$L__BB0_1824;
	mov.b32 	%r2980, %f10;
	shl.b32 	%r17191, %r2980, 8;
	or.b32  	%r2981, %r17191, -2147483648;
	mov.b64 	%rd9313, 0;
	mov.b32 	%r18904, 0;
	mov.u64 	%rd9311, __cudart_i2opi_f;
	mov.u64 	%rd9312, %rd9;
$L__BB0_1820:
	.pragma "nounroll";
	ld.global.nc.u32 	%r17192, [%rd9311];
	mad.wide.u32 	%rd8372, %r17192, %r2981, %rd9313;
	shr.u64 	%rd9313, %rd8372, 32;
	st.local.u32 	[%rd9312], %rd8372;
	add.s32 	%r18904, %r18904, 1;
	add.s64 	%rd9312, %rd9312, 4;
	add.s64 	%rd9311, %rd9311, 4;
	setp.ne.s32 	%p3868, %r18904, 6;
	@%p3868 bra 	$L__BB0_1820;
	shr.u32 	%r17193, %r2980, 23;
	st.local.u32 	[%rd9+24], %rd9313;
	and.b32  	%r2984, %r17193, 31;
	and.b32  	%r17194, %r17193, 224;
	add.s32 	%r17195, %r17194, -128;
	shr.u32 	%r17196, %r17195, 5;
	mul.wide.u32 	%rd8373, %r17196, 4;
	sub.s64 	%rd1609, %rd9, %rd8373;
	ld.local.u32 	%r18905, [%rd1609+24];
	ld.local.u32 	%r18906, [%rd1609+20];
	setp.eq.s32 	%p3869, %r2984, 0;
	@%p3869 bra 	$L__BB0_1823;
	shf.l.wrap.b32 	%r18905, %r18906, %r18905, %r2984;
	ld.local.u32 	%r17197, [%rd1609+16];
	shf.l.wrap.b32 	%r18906, %r17197, %r18906, %r2984;
$L__BB0_1823:
	shr.u32 	%r17198, %r18905, 30;
	shf.l.wrap.b32 	%r17199, %r18906, %r18905, 2;
	shl.b32 	%r17200, %r18906, 2;
	shr.u32 	%r17201, %r17199, 31;
	add.s32 	%r17202, %r17201, %r17198;
	neg.s32 	%r17203, %r17202;
	setp.lt.s32 	%p3870, %r2980, 0;
	selp.b32 	%r18907, %r17203, %r17202, %p3870;
	xor.b32  	%r17204, %r17199, %r2980;
	shr.s32 	%r17205, %r17199, 31;
	xor.b32  	%r17206, %r17205, %r17199;
	xor.b32  	%r17207, %r17205, %r17200;
	cvt.u64.u32 	%rd8374, %r17206;
	shl.b64 	%rd8375, %rd8374, 32;
	cvt.u64.u32 	%rd8376, %r17207;
	or.b64  	%rd8377, %rd8375, %rd8376;
	cvt.rn.f64.s64 	%fd1040, %rd8377;
	mul.f64 	%fd1041, %fd1040, 0d3BF921FB54442D19;
	cvt.rn.f32.f64 	%f9639, %fd1041;
	neg.f32 	%f9640, %f9639;
	setp.lt.s32 	%p3871, %r17204, 0;
	selp.f32 	%f10330, %f9640, %f9639, %p3871;
	bra.uni 	$L__BB0_1825;
$L__BB0_1824:
	mov.f32 	%f9641, 0f00000000;
	mul.rn.f32 	%f10330, %f10, %f9641;
	mov.b32 	%r18907, 0;
$L__BB0_1825:
	setp.ltu.f32 	%p3872, %f21, 0f47CE4780;
	mul.rn.f32 	%f9643, %f10330, %f10330;
	and.b32  	%r17209, %r18907, 1;
	setp.eq.b32 	%p3873, %r17209, 1;
	selp.f32 	%f9644, 0f3F800000, %f10330, %p3873;
	fma.rn.f32 	%f9645, %f9643, %f9644, 0f00000000;
	fma.rn.f32 	%f9646, %f9643, 0f37CBAC00, 0fBAB607ED;
	selp.f32 	%f9647, %f9646, 0fB94D4153, %p3873;
	selp.f32 	%f9648, 0f3D2AAABB, 0f3C0885E4, %p3873;
	fma.rn.f32 	%f9649, %f9647, %f9643, %f9648;
	selp.f32 	%f9650, 0fBEFFFFFF, 0fBE2AAAA8, %p3873;
	fma.rn.f32 	%f9651, %f9649, %f9643, %f9650;
	fma.rn.f32 	%f9652, %f9651, %f9645, %f9644;
	and.b32  	%r17210, %r18907, 2;
	setp.eq.s32 	%p3874, %r17210, 0;
	mov.f32 	%f9653, 0f00000000;
	sub.f32 	%f9654, %f9653, %f9652;
	selp.f32 	%f9642, %f9652, %f9654, %p3874;
	// begin inline asm
	{  cvt.rn.f16.f32 %rs5490, %f9642;}

	// end inline asm
	ld.global.u16 	%rs5498, [%rd40+3616];
	ld.global.u16 	%rs5492, [%rd41+3616];
	// begin inline asm
	{mul.f16 %rs5491,%rs5492,%rs5490;
}
	// end inline asm
	// begin inline asm
	{mul.f16 %rs5494,%rs3340,%rs5491;
}
	// end inline asm
	// begin inline asm
	{fma.rn.f16 %rs5497,%rs5498,%rs5489,%rs5494;
}
	// end inline asm
	st.shared.u16 	[%r39+3616], %rs5497;
	// begin inline asm
	{mul.f16 %rs5501,%rs5492,%rs5489;
}
	// end inline asm
	// begin inline asm
	{fma.rn.f16 %rs5504,%rs5498,%rs5490,%rs5501;
}
	// end inline asm
	st.shared.u16 	[%r39+11808], %rs5504;
	mov.u32 	%r18911, %r18915;
	mov.f32 	%f10331, %f10332;
	@%p3872 bra 	$L__BB0_1833;
	setp.eq.f32 	%p3875, %f21, 0f7F800000;
	@%p3875 bra 	$L__BB0_1832;
	mov.b32 	%r2993, %f19;
	shl.b32 	%r17212, %r2993, 8;
	or.b32  	%r2994, %r17212, -2147483648;
	mov.b64 	%rd9316, 0;
	mov.b32 	%r18908, 0;
	mov.u64 	%rd9314, __cudart_i2opi_f;
	mov.u64 	%rd9315, %rd10;
$L__BB0_1828:
	.pragma "nounroll";
	ld.global.nc.u32 	%r17213, [%rd9314];
	mad.wide.u32 	%rd8380, %r17213, %r2994, %rd9316;
	shr.u64 	%rd9316, %rd8380, 32;
	st.local.u32 	[%rd9315], %rd8380;
	add.s32 	%r18908, %r18908, 1;
	add.s64 	%rd9315, %rd9315, 4;
	add.s64 	%rd9314, %rd9314, 4;
	setp.ne.s32 	%p3876, %r18908, 6;
	@%p3876 bra 	$L__BB0_1828;
	shr.u32 	%r17214, %r2993, 23;
	st.local.u32 	[%rd10+24], %rd9316;
	and.b32  	%r2997, %r17214, 31;
	and.b32  	%r17215, %r17214, 224;
	add.s32 	%r17216, %r17215, -128;
	shr.u32 	%r17217, %r17216, 5;
	mul.wide.u32 	%rd8381, %r17217, 4;
	sub.s64 	%rd1616, %rd10, %rd8381;
	ld.local.u32 	%r18909, [%rd1616+24];
	ld.local.u32 	%r18910, [%rd1616+20];
	setp.eq.s32 	%p3877, %r2997, 0;
	@%p3877 bra 	$L__BB0_1831;
	shf.l.wrap.b32 	%r18909, %r18910, %r18909, %r2997;
	ld.local.u32 	%r17218, [%rd1616+16];
	shf.l.wrap.b32 	%r18910, %r17218, %r18910, %r2997;
$L__BB0_1831:
	shr.u32 	%r17219, %r18909, 30;
	shf.l.wrap.b32 	%r17220, %r18910, %r18909, 2;
	shl.b32 	%r17221, %r18910, 2;
	shr.u32 	%r17222, %r17220, 31;
	add.s32 	%r17223, %r17222, %r17219;
	neg.s32 	%r17224, %r17223;
	setp.lt.s32 	%p3878, %r2993, 0;
	selp.b32 	%r18911, %r17224, %r17223, %p3878;
	xor.b32  	%r17225, %r17220, %r2993;
	shr.s32 	%r17226, %r17220, 31;
	xor.b32  	%r17227, %r17226, %r17220;
	xor.b32  	%r17228, %r17226, %r17221;
	cvt.u64.u32 	%rd8382, %r17227;
	shl.b64 	%rd8383, %rd8382, 32;
	cvt.u64.u32 	%rd8384, %r17228;
	or.b64  	%rd8385, %rd8383, %rd8384;
	cvt.rn.f64.s64 	%fd1042, %rd8385;
	mul.f64 	%fd1043, %fd1042, 0d3BF921FB54442D19;
	cvt.rn.f32.f64 	%f9655, %fd1043;
	neg.f32 	%f9656, %f9655;
	setp.lt.s32 	%p3879, %r17225, 0;
	selp.f32 	%f10331, %f9656, %f9655, %p3879;
	bra.uni 	$L__BB0_1833;
$L__BB0_1832:
	mov.f32 	%f9657, 0f00000000;
	mul.rn.f32 	%f10331, %f19, %f9657;
	mov.b32 	%r18911, 0;
$L__BB0_1833:
	add.s32 	%r17230, %r18911, 1;
	mul.rn.f32 	%f9659, %f10331, %f10331;
	and.b32  	%r17231, %r18911, 1;
	setp.eq.b32 	%p3881, %r17231, 1;
	selp.f32 	%f9660, %f10331, 0f3F800000, %p3881;
	fma.rn.f32 	%f9661, %f9659, %f9660, 0f00000000;
	fma.rn.f32 	%f9662, %f9659, 0f37CBAC00, 0fBAB607ED;
	selp.f32 	%f9663, 0fB94D4153, %f9662, %p3881;
	selp.f32 	%f9664, 0f3C0885E4, 0f3D2AAABB, %p3881;
	fma.rn.f32 	%f9665, %f9663, %f9659, %f9664;
	selp.f32 	%f9666, 0fBE2AAAA8, 0fBEFFFFFF, %p3881;
	fma.rn.f32 	%f9667, %f9665, %f9659, %f9666;
	fma.rn.f32 	%f9668, %f9667, %f9661, %f9660;
	and.b32  	%r17232, %r17230, 2;
	setp.eq.s32 	%p3882, %r17232, 0;
	mov.f32 	%f9669, 0f00000000;
	sub.f32 	%f9670, %f9669, %f9668;
	selp.f32 	%f9658, %f9668, %f9670, %p3882;
	// begin inline asm
	{  cvt.rn.f16.f32 %rs5508, %f9658;}

	// end inline asm
	@%p3872 bra 	$L__BB0_1841;
	setp.eq.f32 	%p3883, %f21, 0f7F800000;
	@%p3883 bra 	$L__BB0_1840;
	mov.b32 	%r3006, %f19;
	shl.b32 	%r17234, %r3006, 8;
	or.b32  	%r3007, %r17234, -2147483648;
	mov.b64 	%rd9319, 0;
	mov.b32 	%r18912, 0;
	mov.u64 	%rd9317, __cudart_i2opi_f;
	mov.u64 	%rd9318, %rd9;
$L__BB0_1836:
	.pragma "nounroll";
	ld.global.nc.u32 	%r17235, [%rd9317];
	mad.wide.u32 	%rd8388, %r17235, %r3007, %rd9319;
	shr.u64 	%rd9319, %rd8388, 32;
	st.local.u32 	[%rd9318], %rd8388;
	add.s32 	%r18912, %r18912, 1;
	add.s64 	%rd9318, %rd9318, 4;
	add.s64 	%rd9317, %rd9317, 4;
	setp.ne.s32 	%p3884, %r18912, 6;
	@%p3884 bra 	$L__BB0_1836;
	shr.u32 	%r17236, %r3006, 23;
	st.local.u32 	[%rd9+24], %rd9319;
	and.b32  	%r3010, %r17236, 31;
	and.b32  	%r17237, %r17236, 224;
	add.s32 	%r17238, %r17237, -128;
	shr.u32 	%r17239, %r17238, 5;
	mul.wide.u32 	%rd8389, %r17239, 4;
	sub.s64 	%rd1623, %rd9, %rd8389;
	ld.local.u32 	%r18913, [%rd1623+24];
	ld.local.u32 	%r18914, [%rd1623+20];
	setp.eq.s32 	%p3885, %r3010, 0;
	@%p3885 bra 	$L__BB0_1839;
	shf.l.wrap.b32 	%r18913, %r18914, %r18913, %r3010;
	ld.local.u32 	%r17240, [%rd1623+16];
	shf.l.wrap.b32 	%r18914, %r17240, %r18914, %r3010;
$L__BB0_1839:
	shr.u32 	%r17241, %r18913, 30;
	shf.l.wrap.b32 	%r17242, %r18914, %r18913, 2;
	shl.b32 	%r17243, %r18914, 2;
	shr.u32 	%r17244, %r17242, 31;
	add.s32 	%r17245, %r17244, %r17241;
	neg.s32 	%r17246, %r17245;
	setp.lt.s32 	%p3886, %r3006, 0;
	selp.b32 	%r18915, %r17246, %r17245, %p3886;
	xor.b32  	%r17247, %r17242, %r3006;
	shr.s32 	%r17248, %r17242, 31;
	xor.b32  	%r17249, %r17248, %r17242;
	xor.b32  	%r17250, %r17248, %r17243;
	cvt.u64.u32 	%rd8390, %r17249;
	shl.b64 	%rd8391, %rd8390, 32;
	cvt.u64.u32 	%rd8392, %r17250;
	or.b64  	%rd8393, %rd8391, %rd8392;
	cvt.rn.f64.s64 	%fd1044, %rd8393;
	mul.f64 	%fd1045, %fd1044, 0d3BF921FB54442D19;
	cvt.rn.f32.f64 	%f9671, %fd1045;
	neg.f32 	%f9672, %f9671;
	setp.lt.s32 	%p3887, %r17247, 0;
	selp.f32 	%f10332, %f9672, %f9671, %p3887;
	bra.uni 	$L__BB0_1841;
$L__BB0_1840:
	mov.f32 	%f9673, 0f00000000;
	mul.rn.f32 	%f10332, %f19, %f9673;
	mov.b32 	%r18915, 0;
$L__BB0_1841:
	setp.ltu.f32 	%p3888, %f30, 0f47CE4780;
	mul.rn.f32 	%f9675, %f10332, %f10332;
	and.b32  	%r17252, %r18915, 1;
	setp.eq.b32 	%p3889, %r17252, 1;
	selp.f32 	%f9676, 0f3F800000, %f10332, %p3889;
	fma.rn.f32 	%f9677, %f9675, %f9676, 0f00000000;
	fma.rn.f32 	%f9678, %f9675, 0f37CBAC00, 0fBAB607ED;
	selp.f32 	%f9679, %f9678, 0fB94D4153, %p3889;
	selp.f32 	%f9680, 0f3D2AAABB, 0f3C0885E4, %p3889;
	fma.rn.f32 	%f9681, %f9679, %f9675, %f9680;
	selp.f32 	%f9682, 0fBEFFFFFF, 0fBE2AAAA8, %p3889;
	fma.rn.f32 	%f9683, %f9681, %f9675, %f9682;
	fma.rn.f32 	%f9684, %f9683, %f9677, %f9676;
	and.b32  	%r17253, %r18915, 2;
	setp.eq.s32 	%p3890, %r17253, 0;
	mov.f32 	%f9685, 0f00000000;
	sub.f32 	%f9686, %f9685, %f9684;
	selp.f32 	%f9674, %f9684, %f9686, %p3890;
	// begin inline asm
	{  cvt.rn.f16.f32 %rs5509, %f9674;}

	// end inline asm
	ld.global.u16 	%rs5517, [%rd40+3648];
	ld.global.u16 	%rs5511, [%rd41+3648];
	// begin inline asm
	{mul.f16 %rs5510,%rs5511,%rs5509;
}
	// end inline asm
	// begin inline asm
	{mul.f16 %rs5513,%rs3340,%rs5510;
}
	// end inline asm
	// begin inline asm
	{fma.rn.f16 %rs5516,%rs5517,%rs5508,%rs5513;
}
	// end inline asm
	st.shared.u16 	[%r39+3648], %rs5516;
	// begin inline asm
	{mul.f16 %rs5520,%rs5511,%rs5508;
}
	// end inline asm
	// begin inline asm
	{fma.rn.f16 %rs5523,%rs5517,%rs5509,%rs5520;
}
	// end inline asm
	st.shared.u16 	[%r39+11840], %rs5523;
	mov.u32 	%r18919, %r18923;
	mov.f32 	%f10333, %f10334;
	@%p3888 bra 	$L__BB0_1849;
	setp.eq.f32 	%p3891, %f30, 0f7F800000;
	@%p3891 bra 	$L__BB0_1848;
	mov.b32 	%r3019, %f28;
	shl.b32 	%r17255, %r3019, 8;
	or.b32  	%r3020, %r17255, -2147483648;
	mov.b64 	%rd9322, 0;
	mov.b32 	%r18916, 0;
	mov.u64 	%rd9320, __cudart_i2opi_f;
	mov.u64 	%rd9321, %rd10;
$L__BB0_1844:
	.pragma "nounroll";
	ld.global.nc.u32 	%r17256, [%rd9320];
	mad.wide.u32 	%rd8396, %r17256, %r3020, %rd9322;
	shr.u64 	%rd9322, %rd8396, 32;
	st.local.u32 	[%rd9321], %rd8396;
	add.s32 	%r18916, %r18916, 1;
	add.s64 	%rd9321, %rd9321, 4;
	add.s64 	%rd9320, %rd9320, 4;
	setp.ne.s32 	%p3892, %r18916, 6;
	@%p3892 bra 	$L__BB0_1844;
	shr.u32 	%r17257, %r3019, 23;
	st.local.u32 	[%rd10+24], %rd9322;
	and.b32  	%r3023, %r17257, 31;
	and.b32  	%r17258, %r17257, 224;
	add.s32 	%r17259, %r17258, -128;
	shr.u32 	%r17260, %r17259, 5;
	mul.wide.u32 	%rd8397, %r17260, 4;
	sub.s64 	%rd1630, %rd10, %rd8397;
	ld.local.u32 	%r18917, [%rd1630+24];
	ld.local.u32 	%r18918, [%rd1630+20];
	setp.eq.s32 	%p3893, %r3023, 0;
	@%p3893 bra 	$L__BB0_1847;
	shf.l.wrap.b32 	%r18917, %r18918, %r18917, %r3023;
	ld.local.u32 	%r17261, [%rd1630+16];
	shf.l.wrap.b32 	%r18918, %r17261, %r18918, %r3023;
$L__BB0_1847:
	shr.u32 	%r17262, %r18917, 30;
	shf.l.wrap.b32 	%r17263, %r18918, %r18917, 2;
	shl.b32 	%r17264, %r18918, 2;
	shr.u32 	%r17265, %r17263, 31;
	add.s32 	%r17266, %r17265, %r17262;
	neg.s32 	%r17267, %r17266;
	setp.lt.s32 	%p3894, %r3019, 0;
	selp.b32 	%r18919, %r17267, %r17266, %p3894;
	xor.b32  	%r17268, %r17263, %r3019;
	shr.s32 	%r17269, %r17263, 31;
	xor.b32  	%r17270, %r17269, %r17263;
	xor.b32  	%r17271, %r17269, %r17264;
	cvt.u64.u32 	%rd8398, %r17270;
	shl.b64 	%rd8399, %rd8398, 32;
	cvt.u64.u32 	%rd8400, %r17271;
	or.b64  	%rd8401, %rd8399, %rd8400;
	cvt.rn.f64.s64 	%fd1046, %rd8401;
	mul.f64 	%fd1047, %fd1046, 0d3BF921FB54442D19;
	cvt.rn.f32.f64 	%f9687, %fd1047;
	neg.f32 	%f9688, %f9687;
	setp.lt.s32 	%p3895, %r17268, 0;
	selp.f32 	%f10333, %f9688, %f9687, %p3895;
	bra.uni 	$L__BB0_1849;
$L__BB0_1848:
	mov.f32 	%f9689, 0f00000000;
	mul.rn.f32 	%f10333, %f28, %f9689;
	mov.b32 	%r18919, 0;
$L__BB0_1849:
	add.s32 	%r17273, %r18919, 1;
	mul.rn.f32 	%f9691, %f10333, %f10333;
	and.b32  	%r17274, %r18919, 1;
	setp.eq.b32 	%p3897, %r17274, 1;
	selp.f32 	%f9692, %f10333, 0f3F800000, %p3897;
	fma.rn.f32 	%f9693, %f9691, %f9692, 0f00000000;
	fma.rn.f32 	%f9694, %f9691, 0f37CBAC00, 0fBAB607ED;
	selp.f32 	%f9695, 0fB94D4153, %f9694, %p3897;
	selp.f32 	%f9696, 0f3C0885E4, 0f3D2AAABB, %p3897;
	fma.rn.f32 	%f9697, %f9695, %f9691, %f9696;
	selp.f32 	%f9698, 0fBE2AAAA8, 0fBEFFFFFF, %p3897;
	fma.rn.f32 	%f9699, %f9697, %f9691, %f9698;
	fma.rn.f32 	%f9700, %f9699, %f9693, %f9692;
	and.b32  	%r17275, %r17273, 2;
	setp.eq.s32 	%p3898, %r17275, 0;
	mov.f32 	%f9701, 0f00000000;
	sub.f32 	%f9702, %f9701, %f9700;
	selp.f32 	%f9690, %f9700, %f9702, %p3898;
	// begin inline asm
	{  cvt.rn.f16.f32 %rs5527, %f9690;}

	// end inline asm
	@%p3888 bra 	$L__BB0_1857;
	setp.eq.f32 	%p3899, %f30, 0f7F800000;
	@%p3899 bra 	$L__BB0_1856;
	mov.b32 	%r3032, %f28;
	shl.b32 	%r17277, %r3032, 8;
	or.b32  	%r3033, %r17277, -2147483648;
	mov.b64 	%rd9325, 0;
	mov.b32 	%r18920, 0;
	mov.u64 	%rd9323, __cudart_i2opi_f;
	mov.u64 	%rd9324, %rd9;
$L__BB0_1852:
	.pragma "nounroll";
	ld.global.nc.u32 	%r17278, [%rd9323];
	mad.wide.u32 	%rd8404, %r17278, %r3033, %rd9325;
	shr.u64 	%rd9325, %rd8404, 32;
	st.local.u32 	[%rd9324], %rd8404;
	add.s32 	%r18920, %r18920, 1;
	add.s64 	%rd9324, %rd9324, 4;
	add.s64 	%rd9323, %rd9323, 4;
	setp.ne.s32 	%p3900, %r18920, 6;
	@%p3900 bra 	$L__BB0_1852;
	shr.u32 	%r17279, %r3032, 23;
	st.local.u32 	[%rd9+24], %rd9325;
	and.b32  	%r3036, %r17279, 31;
	and.b32  	%r17280, %r17279, 224;
	add.s32 	%r17281, %r17280, -128;
	shr.u32 	%r17282, %r17281, 5;
	mul.wide.u32 	%rd8405, %r17282, 4;
	sub.s64 	%rd1637, %rd9, %rd8405;
	ld.local.u32 	%r18921, [%rd1637+24];
	ld.local.u32 	%r18922, [%rd1637+20];
	setp.eq.s32 	%p3901, %r3036, 0;
	@%p3901 bra 	$L__BB0_1855;
	shf.l.wrap.b32 	%r18921, %r18922, %r18921, %r3036;
	ld.local.u32 	%r17283, [%rd1637+16];
	shf.l.wrap.b32 	%r18922, %r17283, %r18922, %r3036;
$L__BB0_1855:
	shr.u32 	%r17284, %r18921, 30;
	shf.l.wrap.b32 	%r17285, %r18922, %r18921, 2;
	shl.b32 	%r17286, %r18922, 2;
	shr.u32 	%r17287, %r17285, 31;
	add.s32 	%r17288, %r17287, %r17284;
	neg.s32 	%r17289, %r17288;
	setp.lt.s32 	%p3902, %r3032, 0;
	selp.b32 	%r18923, %r17289, %r17288, %p3902;
	xor.b32  	%r17290, %r17285, %r3032;
	shr.s32 	%r17291, %r17285, 31;
	xor.b32  	%r17292, %r17291, %r17285;
	xor.b32  	%r17293, %r17291, %r17286;
	cvt.u64.u32 	%rd8406, %r17292;
	shl.b64 	%rd8407, %rd8406, 32;
	cvt.u64.u32 	%rd8408, %r17293;
	or.b64  	%rd8409, %rd8407, %rd8408;
	cvt.rn.f64.s64 	%fd1048, %rd8409;
	mul.f64 	%fd1049, %fd1048, 0d3BF921FB54442D19;
	cvt.rn.f32.f64 	%f9703, %fd1049;
	neg.f32 	%f9704, %f9703;
	setp.lt.s32 	%p3903, %r17290, 0;
	selp.f32 	%f10334, %f9704, %f9703, %p3903;
	bra.uni 	$L__BB0_1857;
$L__BB0_1856:
	mov.f32 	%f9705, 0f00000000;
	mul.rn.f32 	%f10334, %f28, %f9705;
	mov.b32 	%r18923, 0;
$L__BB0_1857:
	setp.ltu.f32 	%p3904, %f39, 0f47CE4780;
	mul.rn.f32 	%f9707, %f10334, %f10334;
	and.b32  	%r17295, %r18923, 1;
	setp.eq.b32 	%p3905, %r17295, 1;
	selp.f32 	%f9708, 0f3F800000, %f10334, %p3905;
	fma.rn.f32 	%f9709, %f9707, %f9708, 0f00000000;
	fma.rn.f32 	%f9710, %f9707, 0f37CBAC00, 0fBAB607ED;
	selp.f32 	%f9711, %f9710, 0fB94D4153, %p3905;
	selp.f32 	%f9712, 0f3D2AAABB, 0f3C0885E4, %p3905;
	fma.rn.f32 	%f9713, %f9711, %f9707, %f9712;
	selp.f32 	%f9714, 0fBEFFFFFF, 0fBE2AAAA8, %p3905;
	fma.rn.f32 	%f9715, %f9713, %f9707, %f9714;
	fma.rn.f32 	%f9716, %f9715, %f9709, %f9708;
	and.b32  	%r17296, %r18923, 2;
	setp.eq.s32 	%p3906, %r17296, 0;
	mov.f32 	%f9717, 0f00000000;
	sub.f32 	%f9718, %f9717, %f9716;
	selp.f32 	%f9706, %f9716, %f9718, %p3906;
	// begin inline asm
	{  cvt.rn.f16.f32 %rs5528, %f9706;}

	// end inline asm
	ld.global.u16 	%rs5536, [%rd40+3680];
	ld.global.u16 	%rs5530, [%rd41+3680];
	// begin inline asm
	{mul.f16 %rs5529,%rs5530,%rs5528;
}
	// end inline asm
	// begin inline asm
	{mul.f16 %rs5532,%rs3340,%rs5529;
}
	// end inline asm
	// begin inline asm
	{fma.rn.f16 %rs5535,%rs5536,%rs5527,%rs5532;
}
	// end inline asm
	st.shared.u16 	[%r39+3680], %rs5535;
	// begin inline asm
	{mul.f16 %rs5539,%rs5530,%rs5527;
}
	// end inline asm
	// begin inline asm
	{fma.rn.f16 %rs5542,%rs5536,%rs5528,%rs5539;
}
	// end inline asm
	st.shared.u16 	[%r39+11872], %rs5542;
	mov.u32 	%r18927, %r18931;
	mov.f32 	%f10335, %f10336;
	@%p3904 bra 	$L__BB0_1865;
	setp.eq.f32 	%p3907, %f39, 0f7F800000;
	@%p3907 bra 	$L__BB0_1864;
	mov.b32 	%r3045, %f37;
	shl.b32 	%r17298, %r3045, 8;
	or.b32  	%r3046, %r17298, -2147483648;
	mov.b64 	%rd9328, 0;
	mov.b32 	%r18924, 0;
	mov.u64 	%rd9326, __cudart_i2opi_f;
	mov.u64 	%rd9327, %rd10;
$L__BB0_1860:
	.pragma "nounroll";
	ld.global.nc.u32 	%r17299, [%rd9326];
	mad.wide.u32 	%rd8412, %r17299, %r3046, %rd9328;
	shr.u64 	%rd9328, %rd8412, 32;
	st.local.u32 	[%rd9327], %rd8412;
	add.s32 	%r18924, %r18924, 1;
	add.s64 	%rd9327, %rd9327, 4;
	add.s64 	%rd9326, %rd9326, 4;
	setp.ne.s32 	%p3908, %r18924, 6;
	@%p3908 bra 	$L__BB0_1860;
	shr.u32 	%r17300, %r3045, 23;
	st.local.u32 	[%rd10+24], %rd9328;
	and.b32  	%r3049, %r17300, 31;
	and.b32  	%r17301, %r17300, 224;
	add.s32 	%r17302, %r17301, -128;
	shr.u32 	%r17303, %r17302, 5;
	mul.wide.u32 	%rd8413, %r17303, 4;
	sub.s64 	%rd1644, %rd10, %rd8413;
	ld.local.u32 	%r18925, [%rd1644+24];
	ld.local.u32 	%r18926, [%rd1644+20];
	setp.eq.s32 	%p3909, %r3049, 0;
	@%p3909 bra 	$L__BB0_1863;
	shf.l.wrap.b32 	%r18925, %r18926, %r18925, %r3049;
	ld.local.u32 	%r17304, [%rd1644+16];
	shf.l.wrap.b32 	%r18926, %r17304, %r18926, %r3049;
$L__BB0_1863:
	shr.u32 	%r17305, %r18925, 30;
	shf.l.wrap.b32 	%r17306, %r18926, %r18925, 2;
	shl.b32 	%r17307, %r18926, 2;
	shr.u32 	%r17308, %r17306, 31;
	add.s32 	%r17309, %r17308, %r17305;
	neg.s32 	%r17310, %r17309;
	setp.lt.s32 	%p3910, %r3045, 0;
	selp.b32 	%r18927, %r17310, %r17309, %p3910;
	xor.b32  	%r17311, %r17306, %r3045;
	shr.s32 	%r17312, %r17306, 31;
	xor.b32  	%r17313, %r17312, %r17306;
	xor.b32  	%r17314, %r17312, %r17307;
	cvt.u64.u32 	%rd8414, %r17313;
	shl.b64 	%rd8415, %rd8414, 32;
	cvt.u64.u32 	%rd8416, %r17314;
	or.b64  	%rd8417, %rd8415, %rd8416;
	cvt.rn.f64.s64 	%fd1050, %rd8417;
	mul.f64 	%fd1051, %fd1050, 0d3BF921FB54442D19;
	cvt.rn.f32.f64 	%f9719, %fd1051;
	neg.f32 	%f9720, %f9719;
	setp.lt.s32 	%p3911, %r17311, 0;
	selp.f32 	%f10335, %f9720, %f9719, %p3911;
	bra.uni 	$L__BB0_1865;
$L__BB0_1864:
	mov.f32 	%f9721, 0f00000000;
	mul.rn.f32 	%f10335, %f37, %f9721;
	mov.b32 	%r18927, 0;
$L__BB0_1865:
	add.s32 	%r17316, %r18927, 1;
	mul.rn.f32 	%f9723, %f10335, %f10335;
	and.b32  	%r17317, %r18927, 1;
	setp.eq.b32 	%p3913, %r17317, 1;
	selp.f32 	%f9724, %f10335, 0f3F800000, %p3913;
	fma.rn.f32 	%f9725, %f9723, %f9724, 0f00000000;
	fma.rn.f32 	%f9726, %f9723, 0f37CBAC00, 0fBAB607ED;
	selp.f32 	%f9727, 0fB94D4153, %f9726, %p3913;
	selp.f32 	%f9728, 0f3C0885E4, 0f3D2AAABB, %p3913;
	fma.rn.f32 	%f9729, %f9727, %f9723, %f9728;
	selp.f32 	%f9730, 0fBE2AAAA8, 0fBEFFFFFF, %p3913;
	fma.rn.f32 	%f9731, %f9729, %f9723, %f9730;
	fma.rn.f32 	%f9732, %f9731, %f9725, %f9724;
	and.b32  	%r17318, %r17316, 2;
	setp.eq.s32 	%p3914, %r17318, 0;
	mov.f32 	%f9733, 0f00000000;
	sub.f32 	%f9734, %f9733, %f9732;
	selp.f32 	%f9722, %f9732, %f9734, %p3914;
	// begin inline asm
	{  cvt.rn.f16.f32 %rs5546, %f9722;}

	// end inline asm
	@%p3904 bra 	$L__BB0_1873;
	setp.eq.f32 	%p3915, %f39, 0f7F800000;
	@%p3915 bra 	$L__BB0_1872;
	mov.b32 	%r3058, %f37;
	shl.b32 	%r17320, %r3058, 8;
	or.b32  	%r3059, %r17320, -2147483648;
	mov.b64 	%rd9331, 0;
	mov.b32 	%r18928, 0;
	mov.u64 	%rd9329, __cudart_i2opi_f;
	mov.u64 	%rd9330, %rd9;
$L__BB0_1868:
	.pragma "nounroll";
	ld.global.nc.u32 	%r17321, [%rd9329];
	mad.wide.u32 	%rd8420, %r17321, %r3059, %rd9331;
	shr.u64 	%rd9331, %rd8420, 32;
	st.local.u32 	[%rd9330], %rd8420;
	add.s32 	%r18928, %r18928, 1;
	add.s64 	%rd9330, %rd9330, 4;
	add.s64 	%rd9329, %rd9329, 4;
	setp.ne.s32 	%p3916, %r18928, 6;
	@%p3916 bra 	$L__BB0_1868;
	shr.u32 	%r17322, %r3058, 23;
	st.local.u32 	[%rd9+24], %rd9331;
	and.b32  	%r3062, %r17322, 31;
	and.b32  	%r17323, %r17322, 224;
	add.s32 	%r17324, %r17323, -128;
	shr.u32 	%r17325, %r17324, 5;
	mul.wide.u32 	%rd8421, %r17325, 4;
	sub.s64 	%rd1651, %rd9, %rd8421;
	ld.local.u32 	%r18929, [%rd1651+24];
	ld.local.u32 	%r18930, [%rd1651+20];
	setp.eq.s32 	%p3917, %r3062, 0;
	@%p3917 bra 	$L__BB0_1871;
	shf.l.wrap.b32 	%r18929, %r18930, %r18929, %r3062;
	ld.local.u32 	%r17326, [%rd1651+16];
	shf.l.wrap.b32 	%r18930, %r17326, %r18930, %r3062;
$L__BB0_1871:
	shr.u32 	%r17327, %r18929, 30;
	shf.l.wrap.b32 	%r17328, %r18930, %r18929, 2;
	shl.b32 	%r17329, %r18930, 2;
	shr.u32 	%r17330, %r17328, 31;
	add.s32 	%r17331, %r17330, %r17327;
	neg.s32 	%r17332, %r17331;
	setp.lt.s32 	%p3918, %r3058, 0;
	selp.b32 	%r18931, %r17332, %r17331, %p3918;
	xor.b32  	%r17333, %r17328, %r3058;
	shr.s32 	%r17334, %r17328, 31;
	xor.b32  	%r17335, %r17334, %r17328;
	xor.b32  	%r17336, %r17334, %r17329;
	cvt.u64.u32 	%rd8422, %r17335;
	shl.b64 	%rd8423, %rd8422, 32;
	cvt.u64.u32 	%rd8424, %r17336;
	or.b64  	%rd8425, %rd8423, %rd8424;
	cvt.rn.f64.s64 	%fd1052, %rd8425;
	mul.f64 	%fd1053, %fd1052, 0d3BF921FB54442D19;
	cvt.rn.f32.f64 	%f9735, %fd1053;
	neg.f32 	%f9736, %f9735;
	setp.lt.s32 	%p3919, %r17333, 0;
	selp.f32 	%f10336, %f9736, %f9735, %p3919;
	bra.uni 	$L__BB0_1873;
$L__BB0_1872:
	mov.f32 	%f9737, 0f00000000;
	mul.rn.f32 	%f10336, %f37, %f9737;
	mov.b32 	%r18931, 0;
$L__BB0_1873:
	setp.ltu.f32 	%p3920, %f48, 0f47CE4780;
	mul.rn.f32 	%f9739, %f10336, %f10336;
	and.b32  	%r17338, %r18931, 1;
	setp.eq.b32 	%p3921, %r17338, 1;
	selp.f32 	%f9740, 0f3F800000, %f10336, %p3921;
	fma.rn.f32 	%f9741, %f9739, %f9740, 0f00000000;
	fma.rn.f32 	%f9742, %f9739, 0f37CBAC00, 0fBAB607ED;
	selp.f32 	%f9743, %f9742, 0fB94D4153, %p3921;
	selp.f32 	%f9744, 0f3D2AAABB, 0f3C0885E4, %p3921;
	fma.rn.f32 	%f9745, %f9743, %f9739, %f9744;
	selp.f32 	%f9746, 0fBEFFFFFF, 0fBE2AAAA8, %p3921;
	fma.rn.f32 	%f9747, %f9745, %f9739, %f9746;
	fma.rn.f32 	%f9748, %f9747, %f9741, %f9740;
	and.b32  	%r17339, %r18931, 2;
	setp.eq.s32 	%p3922, %r17339, 0;
	mov.f32 	%f9749, 0f00000000;
	sub.f32 	%f9750, %f9749, %f9748;
	selp.f32 	%f9738, %f9748, %f9750, %p3922;
	// begin inline asm
	{  cvt.rn.f16.f32 %rs5547, %f9738;}

	// end inline asm
	ld.global.u16 	%rs5555, [%rd40+3712];
	ld.global.u16 	%rs5549, [%rd41+3712];
	// begin inline asm
	{mul.f16 %rs5548,%rs5549,%rs5547;
}
	// end inline asm
	// begin inline asm
	{mul.f16 %rs5551,%rs3340,%rs5548;
}
	// end inline asm
	// begin inline asm
	{fma.rn.f16 %rs5554,%rs5555,%rs5546,%rs5551;
}
	// end inline asm
	st.shared.u16 	[%r39+3712], %rs5554;
	// begin inline asm
	{mul.f16 %rs5558,%rs5549,%rs5546;
}
	// end inline asm
	// begin inline asm
	{fma.rn.f16 %rs5561,%rs5555,%rs5547,%rs5558;
}
	// end inline asm
	st.shared.u16 	[%r39+11904], %rs5561;
	mov.u32 	%r18935, %r18939;
	mov.f32 	%f10337, %f10338;
	@%p3920 bra 	$L__BB0_1881;
	setp.eq.f32 	%p3923, %f48, 0f7F800000;
	@%p3923 bra 	$L__BB0_1880;
	mov.b32 	%r3071, %f46;
	shl.b32 	%r17341, %r3071, 8;
	or.b32  	%r3072, %r17341, -2147483648;
	mov.b64 	%rd9334, 0;
	mov.b32 	%r18932, 0;
	mov.u64 	%rd9332, __cudart_i2opi_f;
	mov.u64 	%rd9333, %rd10;
$L__BB0_1876:
	.pragma "nounroll";
	ld.global.nc.u32 	%r17342, [%rd9332];
	mad.wide.u32 	%rd8428, %r17342, %r3072, %rd9334;
	shr.u64 	%rd9334, %rd8428, 32;
	st.local.u32 	[%rd9333], %rd8428;
	add.s32 	%r18932, %r18932, 1;
	add.s64 	%rd9333, %rd9333, 4;
	add.s64 	%rd9332, %rd9332, 4;
	setp.ne.s32 	%p3924, %r18932, 6;
	@%p3924 bra 	$L__BB0_1876;
	shr.u32 	%r17343, %r3071, 23;
	st.local.u32 	[%rd10+24], %rd9334;
	and.b32  	%r3075, %r17343, 31;
	and.b32  	%r17344, %r17343, 224;
	add.s32 	%r17345, %r17344, -128;
	shr.u32 	%r17346, %r17345, 5;
	mul.wide.u32 	%rd8429, %r17346, 4;
	sub.s64 	%rd1658, %rd10, %rd8429;
	ld.local.u32 	%r18933, [%rd1658+24];
	ld.local.u32 	%r18934, [%rd1658+20];
	setp.eq.s32 	%p3925, %r3075, 0;
	@%p3925 bra 	$L__BB0_1879;
	shf.l.wrap.b32 	%r18933, %r18934, %r18933, %r3075;
	ld.local.u32 	%r17347, [%rd1658+16];
	shf.l.wrap.b32 	%r18934, %r17347, %r18934, %r3075;
$L__BB0_1879:
	shr.u32 	%r17348, %r18933, 30;
	shf.l.wrap.b32 	%r17349, %r18934, %r18933, 2;
	shl.b32 	%r17350, %r18934, 2;
	shr.u32 	%r17351, %r17349, 31;
	add.s32 	%r17352, %r17351, %r17348;
	neg.s32 	%r17353, %r17352;
	setp.lt.s32 	%p3926, %r3071, 0;
	selp.b32 	%r18935, %r17353, %r17352, %p3926;
	xor.b32  	%r17354, %r17349, %r3071;
	shr.s32 	%r17355, %r17349, 31;
	xor.b32  	%r17356, %r17355, %r17349;
	xor.b32  	%r17357, %r17355, %r17350;
	cvt.u64.u32 	%rd8430, %r17356;
	shl.b64 	%rd8431, %rd8430, 32;
	cvt.u64.u32 	%rd8432, %r17357;
	or.b64  	%rd8433, %rd8431, %rd8432;
	cvt.rn.f64.s64 	%fd1054, %rd8433;
	mul.f64 	%fd1055, %fd1054, 0d3BF921FB54442D19;
	cvt.rn.f32.f64 	%f9751, %fd1055;
	neg.f32 	%f9752, %f9751;
	setp.lt.s32 	%p3927, %r17354, 0;
	selp.f32 	%f10337, %f9752, %f9751, %p3927;
	bra.uni 	$L__BB0_1881;
$L__BB0_1880:
	mov.f32 	%f9753, 0f00000000;
	mul.rn.f32 	%f10337, %f46, %f9753;
	mov.b32 	%r18935, 0;
$L__BB0_1881:
	add.s32 	%r17359, %r18935, 1;
	mul.rn.f32 	%f9755, %f10337, %f10337;
	and.b32  	%r17360, %r18935, 1;
	setp.eq.b32 	%p3929, %r17360, 1;
	selp.f32 	%f9756, %f10337, 0f3F800000, %p3929;
	fma.rn.f32 	%f9757, %f9755, %f9756, 0f00000000;
	fma.rn.f32 	%f9758, %f9755, 0f37CBAC00, 0fBAB607ED;
	selp.f32 	%f9759, 0fB94D4153, %f9758, %p3929;
	selp.f32 	%f9760, 0f3C0885E4, 0f3D2AAABB, %p3929;
	fma.rn.f32 	%f9761, %f9759, %f9755, %f9760;
	selp.f32 	%f9762, 0fBE2AAAA8, 0fBEFFFFFF, %p3929;
	fma.rn.f32 	%f9763, %f9761, %f9755, %f9762;
	fma.rn.f32 	%f9764, %f9763, %f9757, %f9756;
	and.b32  	%r17361, %r17359, 2;
	setp.eq.s32 	%p3930, %r17361, 0;
	mov.f32 	%f9765, 0f00000000;
	sub.f32 	%f9766, %f9765, %f9764;
	selp.f32 	%f9754, %f9764, %f9766, %p3930;
	// begin inline asm
	{  cvt.rn.f16.f32 %rs5565, %f9754;}

	// end inline asm
	@%p3920 bra 	$L__BB0_1889;
	setp.eq.f32 	%p3931, %f48, 0f7F800000;
	@%p3931 bra 	$L__BB0_1888;
	mov.b32 	%r3084, %f46;
	shl.b32 	%r17363, %r3084, 8;
	or.b32  	%r3085, %r17363, -2147483648;
	mov.b64 	%rd9337, 0;
	mov.b32 	%r18936, 0;
	mov.u64 	%rd9335, __cudart_i2opi_f;
	mov.u64 	%rd9336, %rd9;
$L__BB0_1884:
	.pragma "nounroll";
	ld.global.nc.u32 	%r17364, [%rd9335];
	mad.wide.u32 	%rd8436, %r17364, %r3085, %rd9337;
	shr.u64 	%rd9337, %rd8436, 32;
	st.local.u32 	[%rd9336], %rd8436;
	add.s32 	%r18936, %r18936, 1;
	add.s64 	%rd9336, %rd9336, 4;
	add.s64 	%rd9335, %rd9335, 4;
	setp.ne.s32 	%p3932, %r18936, 6;
	@%p3932 bra 	$L__BB0_1884;
	shr.u32 	%r17365, %r3084, 23;
	st.local.u32 	[%rd9+24], %rd9337;
	and.b32  	%r3088, %r17365, 31;
	and.b32  	%r17366, %r17365, 224;
	add.s32 	%r17367, %r17366, -128;
	shr.u32 	%r17368, %r17367, 5;
	mul.wide.u32 	%rd8437, %r17368, 4;
	sub.s64 	%rd1665, %rd9, %rd8437;
	ld.local.u32 	%r18937, [%rd1665+24];
	ld.local.u32 	%r18938, [%rd1665+20];
	setp.eq.s32 	%p3933, %r3088, 0;
	@%p3933 bra 	$L__BB0_1887;
	shf.l.wrap.b32 	%r18937, %r18938, %r18937, %r3088;
	ld.local.u32 	%r17369, [%rd1665+16];
	shf.l.wrap.b32 	%r18938, %r17369, %r18938, %r3088;
$L__BB0_1887:
	shr.u32 	%r17370, %r18937, 30;
	shf.l.wrap.b32 	%r17371, %r18938, %r18937, 2;
	shl.b32 	%r17372, %r18938, 2;
	shr.u32 	%r17373, %r17371, 31;
	add.s32 	%r17374, %r17373, %r17370;
	neg.s32 	%r17375, %r17374;
	setp.lt.s32 	%p3934, %r3084, 0;
	selp.b32 	%r18939, %r17375, %r17374, %p3934;
	xor.b32  	%r17376, %r17371, %r3084;
	shr.s32 	%r17377, %r17371, 31;
	xor.b32  	%r17378, %r17377, %r17371;
	xor.b32  	%r17379, %r17377, %r17372;
	cvt.u64.u32 	%rd8438, %r17378;
	shl.b64 	%rd8439, %rd8438, 32;
	cvt.u64.u32 	%rd8440, %r17379;
	or.b64  	%rd8441, %rd8439, %rd8440;
	cvt.rn.f64.s64 	%fd1056, %rd8441;
	mul.f64 	%fd1057, %fd1056, 0d3BF921FB54442D19;
	cvt.rn.f32.f64 	%f9767, %fd1057;
	neg.f32 	%f9768, %f9767;
	setp.lt.s32 	%p3935, %r17376, 0;
	selp.f32 	%f10338, %f9768, %f9767, %p3935;
	bra.uni 	$L__BB0_1889;
$L__BB0_1888:
	mov.f32 	%f9769, 0f00000000;
	mul.rn.f32 	%f10338, %f46, %f9769;
	mov.b32 	%r18939, 0;
$L__BB0_1889:
	setp.ltu.f32 	%p3936, %f57, 0f47CE4780;
	mul.rn.f32 	%f9771, %f10338, %f10338;
	and.b32  	%r17381, %r18939, 1;
	setp.eq.b32 	%p3937, %r17381, 1;
	selp.f32 	%f9772, 0f3F800000, %f10338, %p3937;
	fma.rn.f32 	%f9773, %f9771, %f9772, 0f00000000;
	fma.rn.f32 	%f9774, %f9771, 0f37CBAC00, 0fBAB607ED;
	selp.f32 	%f9775, %f9774, 0fB94D4153, %p3937;
	selp.f32 	%f9776, 0f3D2AAABB, 0f3C0885E4, %p3937;
	fma.rn.f32 	%f9777, %f9775, %f9771, %f9776;
	selp.f32 	%f9778, 0fBEFFFFFF, 0fBE2AAAA8, %p3937;
	fma.rn.f32 	%f9779, %f9777, %f9771, %f9778;
	fma.rn.f32 	%f9780, %f9779, %f9773, %f9772;
	and.b32  	%r17382, %r18939, 2;
	setp.eq.s32 	%p3938, %r17382, 0;
	mov.f32 	%f9781, 0f00000000;
	sub.f32 	%f9782, %f9781, %f9780;
	selp.f32 	%f9770, %f9780, %f9782, %p3938;
	// begin inline asm
	{  cvt.rn.f16.f32 %rs5566, %f9770;}

	// end inline asm
	ld.global.u16 	%rs5574, [%rd40+3744];
	ld.global.u16 	%rs5568, [%rd41+3744];
	// begin inline asm
	{mul.f16 %rs5567,%rs5568,%rs5566;
}
	// end inline asm
	// begin inline asm
	{mul.f16 %rs5570,%rs3340,%rs5567;
}
	// end inline asm
	// begin inline asm
	{fma.rn.f16 %rs5573,%rs5574,%rs5565,%rs5570;
}
	// end inline asm
	st.shared.u16 	[%r39+3744], %rs5573;
	// begin inline asm
	{mul.f16 %rs5577,%rs5568,%rs5565;
}
	// end inline asm
	// begin inline asm
	{fma.rn.f16 %rs5580,%rs5574,%rs5566,%rs5577;
}
	// end inline asm
	st.shared.u16 	[%r39+11936], %rs5580;
	mov.u32 	%r18943, %r18947;
	mov.f32 	%f10339, %f10340;
	@%p3936 bra 	$L__BB0_1897;
	setp.eq.f32 	%p3939, %f57, 0f7F800000;
	@%p3939 bra 	$L__BB0_1896;
	mov.b32 	%r3097, %f55;
	shl.b32 	%r17384, %r3097, 8;
	or.b32  	%r3098, %r17384, -2147483648;
	mov.b64 	%rd9340, 0;
	mov.b32 	%r18940, 0;
	mov.u64 	%rd9338, __cudart_i2opi_f;
	mov.u64 	%rd9339, %rd10;
$L__BB0_1892:
	.pragma "nounroll";
	ld.global.nc.u32 	%r17385, [%rd9338];
	mad.wide.u32 	%rd8444, %r17385, %r3098, %rd9340;
	shr.u64 	%rd9340, %rd8444, 32;
	st.local.u32 	[%rd9339], %rd8444;
	add.s32 	%r18940, %r18940, 1;
	add.s64 	%rd9339, %rd9339, 4;
	add.s64 	%rd9338, %rd9338, 4;
	setp.ne.s32 	%p3940, %r18940, 6;
	@%p3940 bra 	$L__BB0_1892;
	shr.u32 	%r17386, %r3097, 23;
	st.local.u32 	[%rd10+24], %rd9340;
	and.b32  	%r3101, %r17386, 31;
	and.b32  	%r17387, %r17386, 224;
	add.s32 	%r17388, %r17387, -128;
	shr.u32 	%r17389, %r17388, 5;
	mul.wide.u32 	%rd8445, %r17389, 4;
	sub.s64 	%rd1672, %rd10, %rd8445;
	ld.local.u32 	%r18941, [%rd1672+24];
	ld.local.u32 	%r18942, [%rd1672+20];
	setp.eq.s32 	%p3941, %r3101, 0;
	@%p3941 bra 	$L__BB0_1895;
	shf.l.wrap.b32 	%r18941, %r18942, %r18941, %r3101;
	ld.local.u32 	%r17390, [%rd1672+16];
	shf.l.wrap.b32 	%r18942, %r17390, %r18942, %r3101;
$L__BB0_1895:
	shr.u32 	%r17391, %r18941, 30;
	shf.l.wrap.b32 	%r17392, %r18942, %r18941, 2;
	shl.b32 	%r17393, %r18942, 2;
	shr.u32 	%r17394, %r17392, 31;
	add.s32 	%r17395, %r17394, %r17391;
	neg.s32 	%r17396, %r17395;
	setp.lt.s32 	%p3942, %r3097, 0;
	selp.b32 	%r18943, %r17396, %r17395, %p3942;
	xor.b32  	%r17397, %r17392, %r3097;
	shr.s32 	%r17398, %r17392, 31;
	xor.b32  	%r17399, %r17398, %r17392;
	xor.b32  	%r17400, %r17398, %r17393;
	cvt.u64.u32 	%rd8446, %r17399;
	shl.b64 	%rd8447, %rd8446, 32;
	cvt.u64.u32 	%rd8448, %r17400;
	or.b64  	%rd8449, %rd8447, %rd8448;
	cvt.rn.f64.s64 	%fd1058, %rd8449;
	mul.f64 	%fd1059, %fd1058, 0d3BF921FB54442D19;
	cvt.rn.f32.f64 	%f9783, %fd1059;
	neg.f32 	%f9784, %f9783;
	setp.lt.s32 	%p3943, %r17397, 0;
	selp.f32 	%f10339, %f9784, %f9783, %p3943;
	bra.uni 	$L__BB0_1897;
$L__BB0_1896:
	mov.f32 	%f9785, 0f00000000;
	mul.rn.f32 	%f10339, %f55, %f9785;
	mov.b32 	%r18943, 0;
$L__BB0_1897:
	add.s32 	%r17402, %r18943, 1;
	mul.rn.f32 	%f9787, %f10339, %f10339;
	and.b32  	%r17403, %r18943, 1;
	setp.eq.b32 	%p3945, %r17403, 1;
	selp.f32 	%f9788, %f10339, 0f3F800000, %p3945;
	fma.rn.f32 	%f9789, %f9787, %f9788, 0f00000000;
	fma.rn.f32 	%f9790, %f9787, 0f37CBAC00, 0fBAB607ED;
	selp.f32 	%f9791, 0fB94D4153, %f9790, %p3945;
	selp.f32 	%f9792, 0f3C0885E4, 0f3D2AAABB, %p3945;
	fma.rn.f32 	%f9793, %f9791, %f9787, %f9792;
	selp.f32 	%f9794, 0fBE2AAAA8, 0fBEFFFFFF, %p3945;
	fma.rn.f32 	%f9795, %f9793, %f9787, %f9794;
	fma.rn.f32 	%f9796, %f9795, %f9789, %f9788;
	and.b32  	%r17404, %r17402, 2;
	setp.eq.s32 	%p3946, %r17404, 0;
	mov.f32 	%f9797, 0f00000000;
	sub.f32 	%f9798, %f9797, %f9796;
	selp.f32 	%f9786, %f9796, %f9798, %p3946;
	// begin inline asm
	{  cvt.rn.f16.f32 %rs5584, %f9786;}

	// end inline asm
	@%p3936 bra 	$L__BB0_1905;
	setp.eq.f32 	%p3947, %f57, 0f7F800000;
	@%p3947 bra 	$L__BB0_1904;
	mov.b32 	%r3110, %f55;
	shl.b32 	%r17406, %r3110, 8;
	or.b32  	%r3111, %r17406, -2147483648;
	mov.b64 	%rd9343, 0;
	mov.b32 	%r18944, 0;
	mov.u64 	%rd9341, __cudart_i2opi_f;
	mov.u64 	%rd9342, %rd9;
$L__BB0_1900:
	.pragma "nounroll";
	ld.global.nc.u32 	%r17407, [%rd9341];
	mad.wide.u32 	%rd8452, %r17407, %r3111, %rd9343;
	shr.u64 	%rd9343, %rd8452, 32;
	st.local.u32 	[%rd9342], %rd8452;
	add.s32 	%r18944, %r18944, 1;
	add.s64 	%rd9342, %rd9342, 4;
	add.s64 	%rd9341, %rd9341, 4;
	setp.ne.s32 	%p3948, %r18944, 6;
	@%p3948 bra 	$L__BB0_1900;
	shr.u32 	%r17408, %r3110, 23;
	st.local.u32 	[%rd9+24], %rd9343;
	and.b32  	%r3114, %r17408, 31;
	and.b32  	%r17409, %r17408, 224;
	add.s32 	%r17410, %r17409, -128;
	shr.u32 	%r17411, %r17410, 5;
	mul.wide.u32 	%rd8453, %r17411, 4;
	sub.s64 	%rd1679, %rd9, %rd8453;
	ld.local.u32 	%r18945, [%rd1679+24];
	ld.local.u32 	%r18946, [%rd1679+20];
	setp.eq.s32 	%p3949, %r3114, 0;
	@%p3949 bra 	$L__BB0_1903;
	shf.l.wrap.b32 	%r18945, %r18946, %r18945, %r3114;
	ld.local.u32 	%r17412, [%rd1679+16];
	shf.l.wrap.b32 	%r18946, %r17412, %r18946, %r3114;
$L__BB0_1903:
	shr.u32 	%r17413, %r18945, 30;
	shf.l.wrap.b32 	%r17414, %r18946, %r18945, 2;
	shl.b32 	%r17415, %r18946, 2;
	shr.u32 	%r17416, %r17414, 31;
	add.s32 	%r17417, %r17416, %r17413;
	neg.s32 	%r17418, %r17417;
	setp.lt.s32 	%p3950, %r3110, 0;
	selp.b32 	%r18947, %r17418, %r17417, %p3950;
	xor.b32  	%r17419, %r17414, %r3110;
	shr.s32 	%r17420, %r17414, 31;
	xor.b32  	%r17421, %r17420, %r17414;
	xor.b32  	%r17422, %r17420, %r17415;
	cvt.u64.u32 	%rd8454, %r17421;
	shl.b64 	%rd8455, %rd8454, 32;
	cvt.u64.u32 	%rd8456, %r17422;
	or.b64  	%rd8457, %rd8455, %rd8456;
	cvt.rn.f64.s64 	%fd1060, %rd8457;
	mul.f64 	%fd1061, %fd1060, 0d3BF921FB54442D19;
	cvt.rn.f32.f64 	%f9799, %fd1061;
	neg.f32 	%f9800, %f9799;
	setp.lt.s32 	%p3951, %r17419, 0;
	selp.f32 	%f10340, %f9800, %f9799, %p3951;
	bra.uni 	$L__BB0_1905;
$L__BB0_1904:
	mov.f32 	%f9801, 0f00000000;
	mul.rn.f32 	%f10340, %f55, %f9801;
	mov.b32 	%r18947, 0;
$L__BB0_1905:
	setp.ltu.f32 	%p3952, %f66, 0f47CE4780;
	mul.rn.f32 	%f9803, %f10340, %f10340;
	and.b32  	%r17424, %r18947, 1;
	setp.eq.b32 	%p3953, %r17424, 1;
	selp.f32 	%f9804, 0f3F800000, %f10340, %p3953;
	fma.rn.f32 	%f9805, %f9803, %f9804, 0f00000000;
	fma.rn.f32 	%f9806, %f9803, 0f37CBAC00, 0fBAB607ED;
	selp.f32 	%f9807, %f9806, 0fB94D4153, %p3953;
	selp.f32 	%f9808, 0f3D2AAABB, 0f3C0885E4, %p3953;
	fma.rn.f32 	%f9809, %f9807, %f9803, %f9808;
	selp.f32 	%f9810, 0fBEFFFFFF, 0fBE2AAAA8, %p3953;
	fma.rn.f32 	%f9811, %f9809, %f9803, %f9810;
	fma.rn.f32 	%f9812, %f9811, %f9805, %f9804;
	and.b32  	%r17425, %r18947, 2;
	setp.eq.s32 	%p3954, %r17425, 0;
	mov.f32 	%f9813, 0f00000000;
	sub.f32 	%f9814, %f9813, %f9812;
	selp.f32 	%f9802, %f9812, %f9814, %p3954;
	// begin inline asm
	{  cvt.rn.f16.f32 %rs5585, %f9802;}

	// end inline asm
	ld.global.u16 	%rs5593, [%rd40+3776];
	ld.global.u16 	%rs5587, [%rd41+3776];
	// begin inline asm
	{mul.f16 %rs5586,%rs5587,%rs5585;
}
	// end inline asm
	// begin inline asm
	{mul.f16 %rs5589,%rs3340,%rs5586;
}
	// end inline asm
	// begin inline asm
	{fma.rn.f16 %rs5592,%rs5593,%rs5584,%rs5589;
}
	// end inline asm
	st.shared.u16 	[%r39+3776], %rs5592;
	// begin inline asm
	{mul.f16 %rs5596,%rs5587,%rs5584;
}
	// end inline asm
	// begin inline asm
	{fma.rn.f16 %rs5599,%rs5593,%rs5585,%rs5596;
}
	// end inline asm
	st.shared.u16 	[%r39+11968], %rs5599;
	mov.u32 	%r18951, %r18955;
	mov.f32 	%f10341, %f10342;
	@%p3952 bra 	$L__BB0_1913;
	setp.eq.f32 	%p3955, %f66, 0f7F800000;
	@%p3955 bra 	$L__BB0_1912;
	mov.b32 	%r3123, %f64;
	shl.b32 	%r17427, %r3123, 8;
	or.b32  	%r3124, %r17427, -2147483648;
	mov.b64 	%rd9346, 0;
	mov.b32 	%r18948, 0;
	mov.u64 	%rd9344, __cudart_i2opi_f;
	mov.u64 	%rd9345, %rd10;
$L__BB0_1908:
	.pragma "nounroll";
	ld.global.nc.u32 	%r17428, [%rd9344];
	mad.wide.u32 	%rd8460, %r17428, %r3124, %rd9346;
	shr.u64 	%rd9346, %rd8460, 32;
	st.local.u32 	[%rd9345], %rd8460;
	add.s32 	%r18948, %r18948, 1;
	add.s64 	%rd9345, %rd9345, 4;
	add.s64 	%rd9344, %rd9344, 4;
	setp.ne.s32 	%p3956, %r18948, 6;
	@%p3956 bra 	$L__BB0_1908;
	shr.u32 	%r17429, %r3123, 23;
	st.local.u32 	[%rd10+24], %rd9346;
	and.b32  	%r3127, %r17429, 31;
	and.b32  	%r17430, %r17429, 224;
	add.s32 	%r17431, %r17430, -128;
	shr.u32 	%r17432, %r17431, 5;
	mul.wide.u32 	%rd8461, %r17432, 4;
	sub.s64 	%rd1686, %rd10, %rd8461;
	ld.local.u32 	%r18949, [%rd1686+24];
	ld.local.u32 	%r18950, [%rd1686+20];
	setp.eq.s32 	%p3957, %r3127, 0;
	@%p3957 bra 	$L__BB0_1911;
	shf.l.wrap.b32 	%r18949, %r18950, %r18949, %r3127;
	ld.local.u32 	%r17433, [%rd1686+16];
	shf.l.wrap.b32 	%r18950, %r17433, %r18950, %r3127;
$L__BB0_1911:
	shr.u32 	%r17434, %r18949, 30;
	shf.l.wrap.b32 	%r17435, %r18950, %r18949, 2;
	shl.b32 	%r17436, %r18950, 2;
	shr.u32 	%r17437, %r17435, 31;
	add.s32 	%r17438, %r17437, %r17434;
	neg.s32 	%r17439, %r17438;
	setp.lt.s32 	%p3958, %r3123, 0;
	selp.b32 	%r18951, %r17439, %r17438, %p3958;
	xor.b32  	%r17440, %r17435, %r3123;
	shr.s32 	%r17441, %r17435, 31;
	xor.b32  	%r17442, %r17441, %r17435;
	xor.b32  	%r17443, %r17441, %r17436;
	cvt.u64.u32 	%rd8462, %r17442;
	shl.b64 	%rd8463, %rd8462, 32;
	cvt.u64.u32 	%rd8464, %r17443;
	or.b64  	%rd8465, %rd8463, %rd8464;
	cvt.rn.f64.s64 	%fd1062, %rd8465;
	mul.f64 	%fd1063, %fd1062, 0d3BF921FB54442D19;
	cvt.rn.f32.f64 	%f9815, %fd1063;
	neg.f32 	%f9816, %f9815;
	setp.lt.s32 	%p3959, %r17440, 0;
	selp.f32 	%f10341, %f9816, %f9815, %p3959;
	bra.uni 	$L__BB0_1913;
$L__BB0_1912:
	mov.f32 	%f9817, 0f00000000;
	mul.rn.f32 	%f10341, %f64, %f9817;
	mov.b32 	%r18951, 0;
$L__BB0_1913:
	setp.ltu.f32 	%p3960, %f66, 0f47CE4780;
	add.s32 	%r17445, %r18951, 1;
	mul.rn.f32 	%f9819, %f10341, %f10341;
	and.b32  	%r17446, %r18951, 1;
	setp.eq.b32 	%p3961, %r17446, 1;
	selp.f32 	%f9820, %f10341, 0f3F800000, %p3961;
	fma.rn.f32 	%f9821, %f9819, %f9820, 0f00000000;
	fma.rn.f32 	%f9822, %f9819, 0f37CBAC00, 0fBAB607ED;
	selp.f32 	%f9823, 0fB94D4153, %f9822, %p3961;
	selp.f32 	%f9824, 0f3C0885E4, 0f3D2AAABB, %p3961;
	fma.rn.f32 	%f9825, %f9823, %f9819, %f9824;
	selp.f32 	%f9826, 0fBE2AAAA8, 0fBEFFFFFF, %p3961;
	fma.rn.f32 	%f9827, %f9825, %f9819, %f9826;
	fma.rn.f32 	%f9828, %f9827, %f9821, %f9820;
	and.b32  	%r17447, %r17445, 2;
	setp.eq.s32 	%p3962, %r17447, 0;
	mov.f32 	%f9829, 0f00000000;
	sub.f32 	%f9830, %f9829, %f9828;
	selp.f32 	%f9818, %f9828, %f9830, %p3962;
	// begin inline asm
	{  cvt.rn.f16.f32 %rs5603, %f9818;}

	// end inline asm
	@%p3960 bra 	$L__BB0_1921;
	setp.eq.f32 	%p3963, %f66, 0f7F800000;
	@%p3963 bra 	$L__BB0_1920;
	mov.b32 	%r3136, %f64;
	shl.b32 	%r17449, %r3136, 8;
	or.b32  	%r3137, %r17449, -2147483648;
	mov.b64 	%rd9349, 0;
	mov.b32 	%r18952, 0;
	mov.u64 	%rd9347, __cudart_i2opi_f;
	mov.u64 	%rd9348, %rd9;
$L__BB0_1916:
	.pragma "nounroll";
	ld.global.nc.u32 	%r17450, [%rd9347];
	mad.wide.u32 	%rd8468, %r17450, %r3137, %rd9349;
	shr.u64 	%rd9349, %rd8468, 32;
	st.local.u32 	[%rd9348], %rd8468;
	add.s32 	%r18952, %r18952, 1;
	add.s64 	%rd9348, %rd9348, 4;
	add.s64 	%rd9347, %rd9347, 4;
	setp.ne.s32 	%p3964, %r18952, 6;
	@%p3964 bra 	$L__BB0_1916;
	shr.u32 	%r17451, %r3136, 23;
	st.local.u32 	[%rd9+24], %rd9349;
	and.b32  	%r3140, %r17451, 31;
	and.b32  	%r17452, %r17451, 224;
	add.s32 	%r17453, %r17452, -128;
	shr.u32 	%r17454, %r17453, 5;
	mul.wide.u32 	%rd8469, %r17454, 4;
	sub.s64 	%rd1693, %rd9, %rd8469;
	ld.local.u32 	%r18953, [%rd1693+24];
	ld.local.u32 	%r18954, [%rd1693+20];
	setp.eq.s32 	%p3965, %r3140, 0;
	@%p3965 bra 	$L__BB0_1919;
	shf.l.wrap.b32 	%r18953, %r18954, %r18953, %r3140;
	ld.local.u32 	%r17455, [%rd1693+16];
	shf.l.wrap.b32 	%r18954, %r17455, %r18954, %r3140;
$L__BB0_1919:
	shr.u32 	%r17456, %r18953, 30;
	shf.l.wrap.b32 	%r17457, %r18954, %r18953, 2;
	shl.b32 	%r17458, %r18954, 2;
	shr.u32 	%r17459, %r17457, 31;
	add.s32 	%r17460, %r17459, %r17456;
	neg.s32 	%r17461, %r17460;
	setp.lt.s32 	%p3966, %r3136, 0;
	selp.b32 	%r18955, %r17461, %r17460, %p3966;
	xor.b32  	%r17462, %r17457, %r3136;
	shr.s32 	%r17463, %r17457, 31;
	xor.b32  	%r17464, %r17463, %r17457;
	xor.b32  	%r17465, %r17463, %r17458;
	cvt.u64.u32 	%rd8470, %r17464;
	shl.b64 	%rd8471, %rd8470, 32;
	cvt.u64.u32 	%rd8472, %r17465;
	or.b64  	%rd8473, %rd8471, %rd8472;
	cvt.rn.f64.s64 	%fd1064, %rd8473;
	mul.f64 	%fd1065, %fd1064, 0d3BF921FB54442D19;
	cvt.rn.f32.f64 	%f9831, %fd1065;
	neg.f32 	%f9832, %f9831;
	setp.lt.s32 	%p3967, %r17462, 0;
	selp.f32 	%f10342, %f9832, %f9831, %p3967;
	bra.uni 	$L__BB0_1921;
$L__BB0_1920:
	mov.f32 	%f9833, 0f00000000;
	mul.rn.f32 	%f10342, %f64, %f9833;
	mov.b32 	%r18955, 0;
$L__BB0_1921:
	setp.ltu.f32 	%p3968, %f75, 0f47CE4780;
	mul.rn.f32 	%f9835, %f10342, %f10342;
	and.b32  	%r17467, %r18955, 1;
	setp.eq.b32 	%p3969, %r17467, 1;
	selp.f32 	%f9836, 0f3F800000, %f10342, %p3969;
	fma.rn.f32 	%f9837, %f9835, %f9836, 0f00000000;
	fma.rn.f32 	%f9838, %f9835, 0f37CBAC00, 0fBAB607ED;
	selp.f32 	%f9839, %f9838, 0fB94D4153, %p3969;
	selp.f32 	%f9840, 0f3D2AAABB, 0f3C0885E4, %p3969;
	fma.rn.f32 	%f9841, %f9839, %f9835, %f9840;
	selp.f32 	%f9842, 0fBEFFFFFF, 0fBE2AAAA8, %p3969;
	fma.rn.f32 	%f9843, %f9841, %f9835, %f9842;
	fma.rn.f32 	%f9844, %f9843, %f9837, %f9836;
	and.b32  	%r17468, %r18955, 2;
	setp.eq.s32 	%p3970, %r17468, 0;
	mov.f32 	%f9845, 0f00000000;
	sub.f32 	%f9846, %f9845, %f9844;
	selp.f32 	%f9834, %f9844, %f9846, %p3970;
	// begin inline asm
	{  cvt.rn.f16.f32 %rs5604, %f9834;}

	// end inline asm
	ld.global.u16 	%rs5612, [%rd40+3808];
	ld.global.u16 	%rs5606, [%rd41+3808];
	// begin inline asm
	{mul.f16 %rs5605,%rs5606,%rs5604;
}
	// end inline asm
	// begin inline asm
	{mul.f16 %rs5608,%rs3340,%rs5605;
}
	// end inline asm
	// begin inline asm
	{fma.rn.f16 %rs5611,%rs5612,%rs5603,%rs5608;
}
	// end inline asm
	st.shared.u16 	[%r39+3808], %rs5611;
	// begin inline asm
	{mul.f16 %rs5615,%rs5606,%rs5603;
}
	// end inline asm
	// begin inline asm
	{fma.rn.f16 %rs5618,%rs5612,%rs5604,%rs5615;
}
	// end inline asm
	st.shared.u16 	[%r39+12000], %rs5618;
	mov.u32 	%r18959, %r18963;
	mov.f32 	%f10343, %f10344;
	@%p3968 bra 	$L__BB0_1929;
	setp.eq.f32 	%p3971, %f75, 0f7F800000;
	@%p3971 bra 	$L__BB0_1928;
	mov.b32 	%r3149, %f73;
	shl.b32 	%r17470, %r3149, 8;
	or.b32  	%r3150, %r17470, -2147483648;
	mov.b64 	%rd9352, 0;
	mov.b32 	%r18956, 0;
	mov.u64 	%rd9350, __cudart_i2opi_f;
	mov.u64 	%rd9351, %rd10;
$L__BB0_1924:
	.pragma "nounroll";
	ld.global.nc.u32 	%r17471, [%rd9350];
	mad.wide.u32 	%rd8476, %r17471, %r3150, %rd9352;
	shr.u64 	%rd9352, %rd8476, 32;
	st.local.u32 	[%rd9351], %rd8476;
	add.s32 	%r18956, %r18956, 1;
	add.s64 	%rd9351, %rd9351, 4;
	add.s64 	%rd9350, %rd9350, 4;
	setp.ne.s32 	%p3972, %r18956, 6;
	@%p3972 bra 	$L__BB0_1924;
	shr.u32 	%r17472, %r3149, 23;
	st.local.u32 	[%rd10+24], %rd9352;
	and.b32  	%r3153, %r17472, 31;
	and.b32  	%r17473, %r17472, 224;
	add.s32 	%r17474, %r17473, -128;
	shr.u32 	%r17475, %r17474, 5;
	mul.wide.u32 	%rd8477, %r17475, 4;
	sub.s64 	%rd1700, %rd10, %rd8477;
	ld.local.u32 	%r18957, [%rd1700+24];
	ld.local.u32 	%r18958, [%rd1700+20];
	setp.eq.s32 	%p3973, %r3153, 0;
	@%p3973 bra 	$L__BB0_1927;
	shf.l.wrap.b32 	%r18957, %r18958, %r18957, %r3153;
	ld.local.u32 	%r17476, [%rd1700+16];
	shf.l.wrap.b32 	%r18958, %r17476, %r18958, %r3153;
$L__BB0_1927:
	shr.u32 	%r17477, %r18957, 30;
	shf.l.wrap.b32 	%r17478, %r18958, %r18957, 2;
	shl.b32 	%r17479, %r18958, 2;
	shr.u32 	%r17480, %r17478, 31;
	add.s32 	%r17481, %r17480, %r17477;
	neg.s32 	%r17482, %r17481;
	setp.lt.s32 	%p3974, %r3149, 0;
	selp.b32 	%r18959, %r17482, %r17481, %p3974;
	xor.b32  	%r17483, %r17478, %r3149;
	shr.s32 	%r17484, %r17478, 31;
	xor.b32  	%r17485, %r17484, %r17478;
	xor.b32  	%r17486, %r17484, %r17479;
	cvt.u64.u32 	%rd8478, %r17485;
	shl.b64 	%rd8479, %rd8478, 32;
	cvt.u64.u32 	%rd8480, %r17486;
	or.b64  	%rd8481, %rd8479, %rd8480;
	cvt.rn.f64.s64 	%fd1066, %rd8481;
	mul.f64 	%fd1067, %fd1066, 0d3BF921FB54442D19;
	cvt.rn.f32.f64 	%f9847, %fd1067;
	neg.f32 	%f9848, %f9847;
	setp.lt.s32 	%p3975, %r17483, 0;
	selp.f32 	%f10343, %f9848, %f9847, %p3975;
	bra.uni 	$L__BB0_1929;
$L__BB0_1928:
	mov.f32 	%f9849, 0f00000000;
	mul.rn.f32 	%f10343, %f73, %f9849;
	mov.b32 	%r18959, 0;
$L__BB0_1929:
	setp.ltu.f32 	%p3976, %f75, 0f47CE4780;
	add.s32 	%r17488, %r18959, 1;
	mul.rn.f32 	%f9851, %f10343, %f10343;
	and.b32  	%r17489, %r18959, 1;
	setp.eq.b32 	%p3977, %r17489, 1;
	selp.f32 	%f9852, %f10343, 0f3F800000, %p3977;
	fma.rn.f32 	%f9853, %f9851, %f9852, 0f00000000;
	fma.rn.f32 	%f9854, %f9851, 0f37CBAC00, 0fBAB607ED;
	selp.f32 	%f9855, 0fB94D4153, %f9854, %p3977;
	selp.f32 	%f9856, 0f3C0885E4, 0f3D2AAABB, %p3977;
	fma.rn.f32 	%f9857, %f9855, %f9851, %f9856;
	selp.f32 	%f9858, 0fBE2AAAA8, 0fBEFFFFFF, %p3977;
	fma.rn.f32 	%f9859, %f9857, %f9851, %f9858;
	fma.rn.f32 	%f9860, %f9859, %f9853, %f9852;
	and.b32  	%r17490, %r17488, 2;
	setp.eq.s32 	%p3978, %r17490, 0;
	mov.f32 	%f9861, 0f00000000;
	sub.f32 	%f9862, %f9861, %f9860;
	selp.f32 	%f9850, %f9860, %f9862, %p3978;
	// begin inline asm
	{  cvt.rn.f16.f32 %rs5622, %f9850;}

	// end inline asm
	@%p3976 bra 	$L__BB0_1937;
	setp.eq.f32 	%p3979, %f75, 0f7F800000;
	@%p3979 bra 	$L__BB0_1936;
	mov.b32 	%r3162, %f73;
	shl.b32 	%r17492, %r3162, 8;
	or.b32  	%r3163, %r17492, -2147483648;
	mov.b64 	%rd9355, 0;
	mov.b32 	%r18960, 0;
	mov.u64 	%rd9353, __cudart_i2opi_f;
	mov.u64 	%rd9354, %rd9;
$L__BB0_1932:
	.pragma "nounroll";
	ld.global.nc.u32 	%r17493, [%rd9353];
	mad.wide.u32 	%rd8484, %r17493, %r3163, %rd9355;
	shr.u64 	%rd9355, %rd8484, 32;
	st.local.u32 	[%rd9354], %rd8484;
	add.s32 	%r18960, %r18960, 1;
	add.s64 	%rd9354, %rd9354, 4;
	add.s64 	%rd9353, %rd9353, 4;
	setp.ne.s32 	%p3980, %r18960, 6;
	@%p3980 bra 	$L__BB0_1932;
	shr.u32 	%r17494, %r3162, 23;
	st.local.u32 	[%rd9+24], %rd9355;
	and.b32  	%r3166, %r17494, 31;
	and.b32  	%r17495, %r17494, 224;
	add.s32 	%r17496, %r17495, -128;
	shr.u32 	%r17497, %r17496, 5;
	mul.wide.u32 	%rd8485, %r17497, 4;
	sub.s64 	%rd1707, %rd9, %rd8485;
	ld.local.u32 	%r18961, [%rd1707+24];
	ld.local.u32 	%r18962, [%rd1707+20];
	setp.eq.s32 	%p3981, %r3166, 0;
	@%p3981 bra 	$L__BB0_1935;
	shf.l.wrap.b32 	%r18961, %r18962, %r18961, %r3166;
	ld.local.u32 	%r17498, [%rd1707+16];
	shf.l.wrap.b32 	%r18962, %r17498, %r18962, %r3166;
$L__BB0_1935:
	shr.u32 	%r17499, %r18961, 30;
	shf.l.wrap.b32 	%r17500, %r18962, %r18961, 2;
	shl.b32 	%r17501, %r18962, 2;
	shr.u32 	%r17502, %r17500, 31;
	add.s32 	%r17503, %r17502, %r17499;
	neg.s32 	%r17504, %r17503;
	setp.lt.s32 	%p3982, %r3162, 0;
	selp.b32 	%r18963, %r17504, %r17503, %p3982;
	xor.b32  	%r17505, %r17500, %r3162;
	shr.s32 	%r17506, %r17500, 31;
	xor.b32  	%r17507, %r17506, %r17500;
	xor.b32  	%r17508, %r17506, %r17501;
	cvt.u64.u32 	%rd8486, %r17507;
	shl.b64 	%rd8487, %rd8486, 32;
	cvt.u64.u32 	%rd8488, %r17508;
	or.b64  	%rd8489, %rd8487, %rd8488;
	cvt.rn.f64.s64 	%fd1068, %rd8489;
	mul.f64 	%fd1069, %fd1068, 0d3BF921FB54442D19;
	cvt.rn.f32.f64 	%f9863, %fd1069;
	neg.f32 	%f9864, %f9863;
	setp.lt.s32 	%p3983, %r17505, 0;
	selp.f32 	%f10344, %f9864, %f9863, %p3983;
	bra.uni 	$L__BB0_1937;
$L__BB0_1936:
	mov.f32 	%f9865, 0f00000000;
	mul.rn.f32 	%f10344, %f73, %f9865;
	mov.b32 	%r18963, 0;
$L__BB0_1937:
	setp.ltu.f32 	%p3984, %f84, 0f47CE4780;
	mul.rn.f32 	%f9867, %f10344, %f10344;
	and.b32  	%r17510, %r18963, 1;
	setp.eq.b32 	%p3985, %r17510, 1;
	selp.f32 	%f9868, 0f3F800000, %f10344, %p3985;
	fma.rn.f32 	%f9869, %f9867, %f9868, 0f00000000;
	fma.rn.f32 	%f9870, %f9867, 0f37CBAC00, 0fBAB607ED;
	selp.f32 	%f9871, %f9870, 0fB94D4153, %p3985;
	selp.f32 	%f9872, 0f3D2AAABB, 0f3C0885E4, %p3985;
	fma.rn.f32 	%f9873, %f9871, %f9867, %f9872;
	selp.f32 	%f9874, 0fBEFFFFFF, 0fBE2AAAA8, %p3985;
	fma.rn.f32 	%f9875, %f9873, %f9867, %f9874;
	fma.rn.f32 	%f9876, %f9875, %f9869, %f9868;
	and.b32  	%r17511, %r18963, 2;
	setp.eq.s32 	%p3986, %r17511, 0;
	mov.f32 	%f9877, 0f00000000;
	sub.f32 	%f9878, %f9877, %f9876;
	selp.f32 	%f9866, %f9876, %f9878, %p3986;
	// begin inline asm
	{  cvt.rn.f16.f32 %rs5623, %f9866;}

	// end inline asm
	ld.global.u16 	%rs5631, [%rd40+3840];
	ld.global.u16 	%rs5625, [%rd41+3840];
	// begin inline asm
	{mul.f16 %rs5624,%rs5625,%rs5623;
}
	// end inline asm
	// begin inline asm
	{mul.f16 %rs5627,%rs3340,%rs5624;
}
	// end inline asm
	// begin inline asm
	{fma.rn.f16 %rs5630,%rs5631,%rs5622,%rs5627;
}
	// end inline asm
	st.shared.u16 	[%r39+3840], %rs5630;
	// begin inline asm
	{mul.f16 %rs5634,%rs5625,%rs5622;
}
	// end inline asm
	// begin inline asm
	{fma.rn.f16 %rs5637,%rs5631,%rs5623,%rs5634;
}
	// end inline asm
	st.shared.u16 	[%r39+12032], %rs5637;
	mov.u32 	%r18967, %r18971;
	mov.f32 	%f10345, %f10346;
	@%p3984 bra 	$L__BB0_1945;
	setp.eq.f32 	%p3987, %f84, 0f7F800000;
	@%p3987 bra 	$L__BB0_1944;
	mov.b32 	%r3175, %f82;
	shl.b32 	%r17513, %r3175, 8;
	or.b32  	%r3176, %r17513, -2147483648;
	mov.b64 	%rd9358, 0;
	mov.b32 	%r18964, 0;
	mov.u64 	%rd9356, __cudart_i2opi_f;
	mov.u64 	%rd9357, %rd10;
$L__BB0_1940:
	.pragma "nounroll";
	ld.global.nc.u32 	%r17514, [%rd9356];
	mad.wide.u32 	%rd8492, %r17514, %r3176, %rd9358;
	shr.u64 	%rd9358, %rd8492, 32;
	st.local.u32 	[%rd9357], %rd8492;
	add.s32 	%r18964, %r18964, 1;
	add.s64 	%rd9357, %rd9357, 4;
	add.s64 	%rd9356, %rd9356, 4;
	setp.ne.s32 	%p3988, %r18964, 6;
	@%p3988 bra 	$L__BB0_1940;
	shr.u32 	%r17515, %r3175, 23;
	st.local.u32 	[%rd10+24], %rd9358;
	and.b32  	%r3179, %r17515, 31;
	and.b32  	%r17516, %r17515, 224;
	add.s32 	%r17517, %r17516, -128;
	shr.u32 	%r17518, %r17517, 5;
	mul.wide.u32 	%rd8493, %r17518, 4;
	sub.s64 	%rd1714, %rd10, %rd8493;
	ld.local.u32 	%r18965, [%rd1714+24];
	ld.local.u32 	%r18966, [%rd1714+20];
	setp.eq.s32 	%p3989, %r3179, 0;
	@%p3989 bra 	$L__BB0_1943;
	shf.l.wrap.b32 	%r18965, %r18966, %r18965, %r3179;
	ld.local.u32 	%r17519, [%rd1714+16];
	shf.l.wrap.b32 	%r18966, %r17519, %r18966, %r3179;
$L__BB0_1943:
	shr.u32 	%r17520, %r18965, 30;
	shf.l.wrap.b32 	%r17521, %r18966, %r18965, 2;
	shl.b32 	%r17522, %r18966, 2;
	shr.u32 	%r17523, %r17521, 31;
	add.s32 	%r17524, %r17523, %r17520;
	neg.s32 	%r17525, %r17524;
	setp.lt.s32 	%p3990, %r3175, 0;
	selp.b32 	%r18967, %r17525, %r17524, %p3990;
	xor.b32  	%r17526, %r17521, %r3175;
	shr.s32 	%r17527, %r17521, 31;
	xor.b32  	%r17528, %r17527, %r17521;
	xor.b32  	%r17529, %r17527, %r17522;
	cvt.u64.u32 	%rd8494, %r17528;
	shl.b64 	%rd8495, %rd8494, 32;
	cvt.u64.u32 	%rd8496, %r17529;
	or.b64  	%rd8497, %rd8495, %rd8496;
	cvt.rn.f64.s64 	%fd1070, %rd8497;
	mul.f64 	%fd1071, %fd1070, 0d3BF921FB54442D19;
	cvt.rn.f32.f64 	%f9879, %fd1071;
	neg.f32 	%f9880, %f9879;
	setp.lt.s32 	%p3991, %r17526, 0;
	selp.f32 	%f10345, %f9880, %f9879, %p3991;
	bra.uni 	$L__BB0_1945;
$L__BB0_1944:
	mov.f32 	%f9881, 0f00000000;
	mul.rn.f32 	%f10345, %f82, %f9881;
	mov.b32 	%r18967, 0;
$L__BB0_1945:
	setp.ltu.f32 	%p3992, %f84, 0f47CE4780;
	add.s32 	%r17531, %r18967, 1;
	mul.rn.f32 	%f9883, %f10345, %f10345;
	and.b32  	%r17532, %r18967, 1;
	setp.eq.b32 	%p3993, %r17532, 1;
	selp.f32 	%f9884, %f10345, 0f3F800000, %p3993;
	fma.rn.f32 	%f9885, %f9883, %f9884, 0f00000000;
	fma.rn.f32 	%f9886, %f9883, 0f37CBAC00, 0fBAB607ED;
	selp.f32 	%f9887, 0fB94D4153, %f9886, %p3993;
	selp.f32 	%f9888, 0f3C0885E4, 0f3D2AAABB, %p3993;
	fma.rn.f32 	%f9889, %f9887, %f9883, %f9888;
	selp.f32 	%f9890, 0fBE2AAAA8, 0fBEFFFFFF, %p3993;
	fma.rn.f32 	%f9891, %f9889, %f9883, %f9890;
	fma.rn.f32 	%f9892, %f9891, %f9885, %f9884;
	and.b32  	%r17533, %r17531, 2;
	setp.eq.s32 	%p3994, %r17533, 0;
	mov.f32 	%f9893, 0f00000000;
	sub.f32 	%f9894, %f9893, %f9892;
	selp.f32 	%f9882, %f9892, %f9894, %p3994;
	// begin inline asm
	{  cvt.rn.f16.f32 %rs5641, %f9882;}

	// end inline asm
	@%p3992 bra 	$L__BB0_1953;
	setp.eq.f32 	%p3995, %f84, 0f7F800000;
	@%p3995 bra 	$L__BB0_1952;
	mov.b32 	%r3188, %f82;
	shl.b32 	%r17535, %r3188, 8;
	or.b32  	%r3189, %r17535, -2147483648;
	mov.b64 	%rd9361, 0;
	mov.b32 	%r18968, 0;
	mov.u64 	%rd9359, __cudart_i2opi_f;
	mov.u64 	%rd9360, %rd9;
$L__BB0_1948:
	.pragma "nounroll";
	ld.global.nc.u32 	%r17536, [%rd9359];
	mad.wide.u32 	%rd8500, %r17536, %r3189, %rd9361;
	shr.u64 	%rd9361, %rd8500, 32;
	st.local.u32 	[%rd9360], %rd8500;
	add.s32 	%r18968, %r18968, 1;
	add.s64 	%rd9360, %rd9360, 4;
	add.s64 	%rd9359, %rd9359, 4;
	setp.ne.s32 	%p3996, %r18968, 6;
	@%p3996 bra 	$L__BB0_1948;
	shr.u32 	%r17537, %r3188, 23;
	st.local.u32 	[%rd9+24], %rd9361;
	and.b32  	%r3192, %r17537, 31;
	and.b32  	%r17538, %r17537, 224;
	add.s32 	%r17539, %r17538, -128;
	shr.u32 	%r17540, %r17539, 5;
	mul.wide.u32 	%rd8501, %r17540, 4;
	sub.s64 	%rd1721, %rd9, %rd8501;
	ld.local.u32 	%r18969, [%rd1721+24];
	ld.local.u32 	%r18970, [%rd1721+20];
	setp.eq.s32 	%p3997, %r3192, 0;
	@%p3997 bra 	$L__BB0_1951;
	shf.l.wrap.b32 	%r18969, %r18970, %r18969, %r3192;
	ld.local.u32 	%r17541, [%rd1721+16];
	shf.l.wrap.b32 	%r18970, %r17541, %r18970, %r3192;
$L__BB0_1951:
	shr.u32 	%r17542, %r18969, 30;
	shf.l.wrap.b32 	%r17543, %r18970, %r18969, 2;
	shl.b32 	%r17544, %r18970, 2;
	shr.u32 	%r17545, %r17543, 31;
	add.s32 	%r17546, %r17545, %r17542;
	neg.s32 	%r17547, %r17546;
	setp.lt.s32 	%p3998, %r3188, 0;
	selp.b32 	%r18971, %r17547, %r17546, %p3998;
	xor.b32  	%r17548, %r17543, %r3188;
	shr.s32 	%r17549, %r17543, 31;
	xor.b32  	%r17550, %r17549, %r17543;
	xor.b32  	%r17551, %r17549, %r17544;
	cvt.u64.u32 	%rd8502, %r17550;
	shl.b64 	%rd8503, %rd8502, 32;
	cvt.u64.u32 	%rd8504, %r17551;
	or.b64  	%rd8505, %rd8503, %rd8504;
	cvt.rn.f64.s64 	%fd1072, %rd8505;
	mul.f64 	%fd1073, %fd1072, 0d3BF921FB54442D19;
	cvt.rn.f32.f64 	%f9895, %fd1073;
	neg.f32 	%f9896, %f9895;
	setp.lt.s32 	%p3999, %r17548, 0;
	selp.f32 	%f10346, %f9896, %f9895, %p3999;
	bra.uni 	$L__BB0_1953;
$L__BB0_1952:
	mov.f32 	%f9897, 0f00000000;
	mul.rn.f32 	%f10346, %f82, %f9897;
	mov.b32 	%r18971, 0;
$L__BB0_1953:
	setp.ltu.f32 	%p4000, %f93, 0f47CE4780;
	mul.rn.f32 	%f9899, %f10346, %f10346;
	and.b32  	%r17553, %r18971, 1;
	setp.eq.b32 	%p4001, %r17553, 1;
	selp.f32 	%f9900, 0f3F800000, %f10346, %p4001;
	fma.rn.f32 	%f9901, %f9899, %f9900, 0f00000000;
	fma.rn.f32 	%f9902, %f9899, 0f37CBAC00, 0fBAB607ED;
	selp.f32 	%f9903, %f9902, 0fB94D4153, %p4001;
	selp.f32 	%f9904, 0f3D2AAABB, 0f3C0885E4, %p4001;
	fma.rn.f32 	%f9905, %f9903, %f9899, %f9904;
	selp.f32 	%f9906, 0fBEFFFFFF, 0fBE2AAAA8, %p4001;
	fma.rn.f32 	%f9907, %f9905, %f9899, %f9906;
	fma.rn.f32 	%f9908, %f9907, %f9901, %f9900;
	and.b32  	%r17554, %r18971, 2;
	setp.eq.s32 	%p4002, %r17554, 0;
	mov.f32 	%f9909, 0f00000000;
	sub.f32 	%f9910, %f9909, %f9908;
	selp.f32 	%f9898, %f9908, %f9910, %p4002;
	// begin inline asm
	{  cvt.rn.f16.f32 %rs5642, %f9898;}

	// end inline asm
	ld.global.u16 	%rs5650, [%rd40+3872];
	ld.global.u16 	%rs5644, [%rd41+3872];
	// begin inline asm
	{mul.f16 %rs5643,%rs5644,%rs5642;
}
	// end inline asm
	// begin inline asm
	{mul.f16 %rs5646,%rs3340,%rs5643;
}
	// end inline asm
	// begin inline asm
	{fma.rn.f16 %rs5649,%rs5650,%rs5641,%rs5646;
}
	// end inline asm
	st.shared.u16 	[%r39+3872], %rs5649;
	// begin inline asm
	{mul.f16 %rs5653,%rs5644,%rs5641;
}
	// end inline asm
	// begin inline asm
	{fma.rn.f16 %rs5656,%rs5650,%rs5642,%rs5653;
}
	// end inline asm
	st.shared.u16 	[%r39+12064], %rs5656;
	mov.u32 	%r18975, %r18979;
	mov.f32 	%f10347, %f10348;
	@%p4000 bra 	$L__BB0_1961;
	setp.eq.f32 	%p4003, %f93, 0f7F800000;
	@%p4003 bra 	$L__BB0_1960;
	mov.b32 	%r3201, %f91;
	shl.b32 	%r17556, %r3201, 8;
	or.b32  	%r3202, %r17556, -2147483648;
	mov.b64 	%rd9364, 0;
	mov.b32 	%r18972, 0;
	mov.u64 	%rd9362, __cudart_i2opi_f;
	mov.u64 	%rd9363, %rd10;
$L__BB0_1956:
	.pragma "nounroll";
	ld.global.nc.u32 	%r17557, [%rd9362];
	mad.wide.u32 	%rd8508, %r17557, %r3202, %rd9364;
	shr.u64 	%rd9364, %rd8508, 32;
	st.local.u32 	[%rd9363], %rd8508;
	add.s32 	%r18972, %r18972, 1;
	add.s64 	%rd9363, %rd9363, 4;
	add.s64 	%rd9362, %rd9362, 4;
	setp.ne.s32 	%p4004, %r18972, 6;
	@%p4004 bra 	$L__BB0_1956;
	shr.u32 	%r17558, %r3201, 23;
	st.local.u32 	[%rd10+24], %rd9364;
	and.b32  	%r3205, %r17558, 31;
	and.b32  	%r17559, %r17558, 224;
	add.s32 	%r17560, %r17559, -128;
	shr.u32 	%r17561, %r17560, 5;
	mul.wide.u32 	%rd8509, %r17561, 4;
	sub.s64 	%rd1728, %rd10, %rd8509;
	ld.local.u32 	%r18973, [%rd1728+24];
	ld.local.u32 	%r18974, [%rd1728+20];
	setp.eq.s32 	%p4005, %r3205, 0;
	@%p4005 bra 	$L__BB0_1959;
	shf.l.wrap.b32 	%r18973, %r18974, %r18973, %r3205;
	ld.local.u32 	%r17562, [%rd1728+16];
	shf.l.wrap.b32 	%r18974, %r17562, %r18974, %r3205;
$L__BB0_1959:
	shr.u32 	%r17563, %r18973, 30;
	shf.l.wrap.b32 	%r17564, %r18974, %r18973, 2;
	shl.b32 	%r17565, %r18974, 2;
	shr.u32 	%r17566, %r17564, 31;
	add.s32 	%r17567, %r17566, %r17563;
	neg.s32 	%r17568, %r17567;
	setp.lt.s32 	%p4006, %r3201, 0;
	selp.b32 	%r18975, %r17568, %r17567, %p4006;
	xor.b32  	%r17569, %r17564, %r3201;
	shr.s32 	%r17570, %r17564, 31;
	xor.b32  	%r17571, %r17570, %r17564;
	xor.b32  	%r17572, %r17570, %r17565;
	cvt.u64.u32 	%rd8510, %r17571;
	shl.b64 	%rd8511, %rd8510, 32;
	cvt.u64.u32 	%rd8512, %r17572;
	or.b64  	%rd8513, %rd8511, %rd8512;
	cvt.rn.f64.s64 	%fd1074, %rd8513;
	mul.f64 	%fd1075, %fd1074, 0d3BF921FB54442D19;
	cvt.rn.f32.f64 	%f9911, %fd1075;
	neg.f32 	%f9912, %f9911;
	setp.lt.s32 	%p4007, %r17569, 0;
	selp.f32 	%f10347, %f9912, %f9911, %p4007;
	bra.uni 	$L__BB0_1961;
$L__BB0_1960:
	mov.f32 	%f9913, 0f00000000;
	mul.rn.f32 	%f10347, %f91, %f9913;
	mov.b32 	%r18975, 0;
$L__BB0_1961:
	setp.ltu.f32 	%p4008, %f93, 0f47CE4780;
	add.s32 	%r17574, %r18975, 1;
	mul.rn.f32 	%f9915, %f10347, %f10347;
	and.b32  	%r17575, %r18975, 1;
	setp.eq.b32 	%p4009, %r17575, 1;
	selp.f32 	%f9916, %f10347, 0f3F800000, %p4009;
	fma.rn.f32 	%f9917, %f9915, %f9916, 0f00000000;
	fma.rn.f32 	%f9918, %f9915, 0f37CBAC00, 0fBAB607ED;
	selp.f32 	%f9919, 0fB94D4153, %f9918, %p4009;
	selp.f32 	%f9920, 0f3C0885E4, 0f3D2AAABB, %p4009;
	fma.rn.f32 	%f9921, %f9919, %f9915, %f9920;
	selp.f32 	%f9922, 0fBE2AAAA8, 0fBEFFFFFF, %p4009;
	fma.rn.f32 	%f9923, %f9921, %f9915, %f9922;
	fma.rn.f32 	%f9924, %f9923, %f9917, %f9916;
	and.b32  	%r17576, %r17574, 2;
	setp.eq.s32 	%p4010, %r17576, 0;
	mov.f32 	%f9925, 0f00000000;
	sub.f32 	%f9926, %f9925, %f9924;
	selp.f32 	%f9914, %f9924, %f9926, %p4010;
	// begin inline asm
	{  cvt.rn.f16.f32 %rs5660, %f9914;}

	// end inline asm
	@%p4008 bra 	$L__BB0_1969;
	setp.eq.f32 	%p4011, %f93, 0f7F800000;
	@%p4011 bra 	$L__BB0_1968;
	mov.b32 	%r3214, %f91;
	shl.b32 	%r17578, %r3214, 8;
	or.b32  	%r3215, %r17578, -2147483648;
	mov.b64 	%rd9367, 0;
	mov.b32 	%r18976, 0;
	mov.u64 	%rd9365, __cudart_i2opi_f;
	mov.u64 	%rd9366, %rd9;
$L__BB0_1964:
	.pragma "nounroll";
	ld.global.nc.u32 	%r17579, [%rd9365];
	mad.wide.u32 	%rd8516, %r17579, %r3215, %rd9367;
	shr.u64 	%rd9367, %rd8516, 32;
	st.local.u32 	[%rd9366], %rd8516;
	add.s32 	%r18976, %r18976, 1;
	add.s64 	%rd9366, %rd9366, 4;
	add.s64 	%rd9365, %rd9365, 4;
	setp.ne.s32 	%p4012, %r18976, 6;
	@%p4012 bra 	$L__BB0_1964;
	shr.u32 	%r17580, %r3214, 23;
	st.local.u32 	[%rd9+24], %rd9367;
	and.b32  	%r3218, %r17580, 31;
	and.b32  	%r17581, %r17580, 224;
	add.s32 	%r17582, %r17581, -128;
	shr.u32 	%r17583, %r17582, 5;
	mul.wide.u32 	%rd8517, %r17583, 4;
	sub.s64 	%rd1735, %rd9, %rd8517;
	ld.local.u32 	%r18977, [%rd1735+24];
	ld.local.u32 	%r18978, [%rd1735+20];
	setp.eq.s32 	%p4013, %r3218, 0;
	@%p4013 bra 	$L__BB0_1967;
	shf.l.wrap.b32 	%r18977, %r18978, %r18977, %r3218;
	ld.local.u32 	%r17584, [%rd1735+16];
	shf.l.wrap.b32 	%r18978, %r17584, %r18978, %r3218;
$L__BB0_1967:
	shr.u32 	%r17585, %r18977, 30;
	shf.l.wrap.b32 	%r17586, %r18978, %r18977, 2;
	shl.b32 	%r17587, %r18978, 2;
	shr.u32 	%r17588, %r17586, 31;
	add.s32 	%r17589, %r17588, %r17585;
	neg.s32 	%r17590, %r17589;
	setp.lt.s32 	%p4014, %r3214, 0;
	selp.b32 	%r18979, %r17590, %r17589, %p4014;
	xor.b32  	%r17591, %r17586, %r3214;
	shr.s32 	%r17592, %r17586, 31;
	xor.b32  	%r17593, %r17592, %r17586;
	xor.b32  	%r17594, %r17592, %r17587;
	cvt.u64.u32 	%rd8518, %r17593;
	shl.b64 	%rd8519, %rd8518, 32;
	cvt.u64.u32 	%rd8520, %r17594;
	or.b64  	%rd8521, %rd8519, %rd8520;
	cvt.rn.f64.s64 	%fd1076, %rd8521;
	mul.f64 	%fd1077, %fd1076, 0d3BF921FB54442D19;
	cvt.rn.f32.f64 	%f9927, %fd1077;
	neg.f32 	%f9928, %f9927;
	setp.lt.s32 	%p4015, %r17591, 0;
	selp.f32 	%f10348, %f9928, %f9927, %p4015;
	bra.uni 	$L__BB0_1969;
$L__BB0_1968:
	mov.f32 	%f9929, 0f00000000;
	mul.rn.f32 	%f10348, %f91, %f9929;
	mov.b32 	%r18979, 0;
$L__BB0_1969:
	setp.ltu.f32 	%p4016, %f102, 0f47CE4780;
	mul.rn.f32 	%f9931, %f10348, %f10348;
	and.b32  	%r17596, %r18979, 1;
	setp.eq.b32 	%p4017, %r17596, 1;
	selp.f32 	%f9932, 0f3F800000, %f10348, %p4017;
	fma.rn.f32 	%f9933, %f9931, %f9932, 0f00000000;
	fma.rn.f32 	%f9934, %f9931, 0f37CBAC00, 0fBAB607ED;
	selp.f32 	%f9935, %f9934, 0fB94D4153, %p4017;
	selp.f32 	%f9936, 0f3D2AAABB, 0f3C0885E4, %p4017;
	fma.rn.f32 	%f9937, %f9935, %f9931, %f9936;
	selp.f32 	%f9938, 0fBEFFFFFF, 0fBE2AAAA8, %p4017;
	fma.rn.f32 	%f9939, %f9937, %f9931, %f9938;
	fma.rn.f32 	%f9940, %f9939, %f9933, %f9932;
	and.b32  	%r17597, %r18979, 2;
	setp.eq.s32 	%p4018, %r17597, 0;
	mov.f32 	%f9941, 0f00000000;
	sub.f32 	%f9942, %f9941, %f9940;
	selp.f32 	%f9930, %f9940, %f9942, %p4018;
	// begin inline asm
	{  cvt.rn.f16.f32 %rs5661, %f9930;}

	// end inline asm
	ld.global.u16 	%rs5669, [%rd40+3904];
	ld.global.u16 	%rs5663, [%rd41+3904];
	// begin inline asm
	{mul.f16 %rs5662,%rs5663,%rs5661;
}
	// end inline asm
	// begin inline asm
	{mul.f16 %rs5665,%rs3340,%rs5662;
}
	// end inline asm
	// begin inline asm
	{fma.rn.f16 %rs5668,%rs5669,%rs5660,%rs5665;
}
	// end inline asm
	st.shared.u16 	[%r39+3904], %rs5668;
	// begin inline asm
	{mul.f16 %rs5672,%rs5663,%rs5660;
}
	// end inline asm
	// begin inline asm
	{fma.rn.f16 %rs5675,%rs5669,%rs5661,%rs5672;
}
	// end inline asm
	st.shared.u16 	[%r39+12096], %rs5675;
	mov.u32 	%r18983, %r18987;
	mov.f32 	%f10349, %f10350;
	@%p4016 bra 	$L__BB0_1977;
	setp.eq.f32 	%p4019, %f102, 0f7F800000;
	@%p4019 bra 	$L__BB0_1976;
	mov.b32 	%r3227, %f100;
	shl.b32 	%r17599, %r3227, 8;
	or.b32  	%r3228, %r17599, -2147483648;
	mov.b64 	%rd9370, 0;
	mov.b32 	%r18980, 0;
	mov.u64 	%rd9368, __cudart_i2opi_f;
	mov.u64 	%rd9369, %rd10;
$L__BB0_1972:
	.pragma "nounroll";
	ld.global.nc.u32 	%r17600, [%rd9368];
	mad.wide.u32 	%rd8524, %r17600, %r3228, %rd9370;
	shr.u64 	%rd9370, %rd8524, 32;
	st.local.u32 	[%rd9369], %rd8524;
	add.s32 	%r18980, %r18980, 1;
	add.s64 	%rd9369, %rd9369, 4;
	add.s64 	%rd9368, %rd9368, 4;
	setp.ne.s32 	%p4020, %r18980, 6;
	@%p4020 bra 	$L__BB0_1972;
	shr.u32 	%r17601, %r3227, 23;
	st.local.u32 	[%rd10+24], %rd9370;
	and.b32  	%r3231, %r17601, 31;
	and.b32  	%r17602, %r17601, 224;
	add.s32 	%r17603, %r17602, -128;
	shr.u32 	%r17604, %r17603, 5;
	mul.wide.u32 	%rd8525, %r17604, 4;
	sub.s64 	%rd1742, %rd10, %rd8525;
	ld.local.u32 	%r18981, [%rd1742+24];
	ld.local.u32 	%r18982, [%rd1742+20];
	setp.eq.s32 	%p4021, %r3231, 0;
	@%p4021 bra 	$L__BB0_1975;
	shf.l.wrap.b32 	%r18981, %r18982, %r18981, %r3231;
	ld.local.u32 	%r17605, [%rd1742+16];
	shf.l.wrap.b32 	%r18982, %r17605, %r18982, %r3231;
$L__BB0_1975:
	shr.u32 	%r17606, %r18981, 30;
	shf.l.wrap.b32 	%r17607, %r18982, %r18981, 2;
	shl.b32 	%r17608, %r18982, 2;
	shr.u32 	%r17609, %r17607, 31;
	add.s32 	%r17610, %r17609, %r17606;
	neg.s32 	%r17611, %r17610;
	setp.lt.s32 	%p4022, %r3227, 0;
	selp.b32 	%r18983, %r17611, %r17610, %p4022;
	xor.b32  	%r17612, %r17607, %r3227;
	shr.s32 	%r17613, %r17607, 31;
	xor.b32  	%r17614, %r17613, %r17607;
	xor.b32  	%r17615, %r17613, %r17608;
	cvt.u64.u32 	%rd8526, %r17614;
	shl.b64 	%rd8527, %rd8526, 32;
	cvt.u64.u32 	%rd8528, %r17615;
	or.b64  	%rd8529, %rd8527, %rd8528;
	cvt.rn.f64.s64 	%fd1078, %rd8529;
	mul.f64 	%fd1079, %fd1078, 0d3BF921FB54442D19;
	cvt.rn.f32.f64 	%f9943, %fd1079;
	neg.f32 	%f9944, %f9943;
	setp.lt.s32 	%p4023, %r17612, 0;
	selp.f32 	%f10349, %f9944, %f9943, %p4023;
	bra.uni 	$L__BB0_1977;
$L__BB0_1976:
	mov.f32 	%f9945, 0f00000000;
	mul.rn.f32 	%f10349, %f100, %f9945;
	mov.b32 	%r18983, 0;
$L__BB0_1977:
	setp.ltu.f32 	%p4024, %f102, 0f47CE4780;
	add.s32 	%r17617, %r18983, 1;
	mul.rn.f32 	%f9947, %f10349, %f10349;
	and.b32  	%r17618, %r18983, 1;
	setp.eq.b32 	%p4025, %r17618, 1;
	selp.f32 	%f9948, %f10349, 0f3F800000, %p4025;
	fma.rn.f32 	%f9949, %f9947, %f9948, 0f00000000;
	fma.rn.f32 	%f9950, %f9947, 0f37CBAC00, 0fBAB607ED;
	selp.f32 	%f9951, 0fB94D4153, %f9950, %p4025;
	selp.f32 	%f9952, 0f3C0885E4, 0f3D2AAABB, %p4025;
	fma.rn.f32 	%f9953, %f9951, %f9947, %f9952;
	selp.f32 	%f9954, 0fBE2AAAA8, 0fBEFFFFFF, %p4025;
	fma.rn.f32 	%f9955, %f9953, %f9947, %f9954;
	fma.rn.f32 	%f9956, %f9955, %f9949, %f9948;
	and.b32  	%r17619, %r17617, 2;
	setp.eq.s32 	%p4026, %r17619, 0;
	mov.f32 	%f9957, 0f00000000;
	sub.f32 	%f9958, %f9957, %f9956;
	selp.f32 	%f9946, %f9956, %f9958, %p4026;
	// begin inline asm
	{  cvt.rn.f16.f32 %rs5679, %f9946;}

	// end inline asm
	@%p4024 bra 	$L__BB0_1985;
	setp.eq.f32 	%p4027, %f102, 0f7F800000;
	@%p4027 bra 	$L__BB0_1984;
	mov.b32 	%r3240, %f100;
	shl.b32 	%r17621, %r3240, 8;
	or.b32  	%r3241, %r17621, -2147483648;
	mov.b64 	%rd9373, 0;
	mov.b32 	%r18984, 0;
	mov.u64 	%rd9371, __cudart_i2opi_f;
	mov.u64 	%rd9372, %rd9;
$L__BB0_1980:
	.pragma "nounroll";
	ld.global.nc.u32 	%r17622, [%rd9371];
	mad.wide.u32 	%rd8532, %r17622, %r3241, %rd9373;
	shr.u64 	%rd9373, %rd8532, 32;
	st.local.u32 	[%rd9372], %rd8532;
	add.s32 	%r18984, %r18984, 1;
	add.s64 	%rd9372, %rd9372, 4;
	add.s64 	%rd9371, %rd9371, 4;
	setp.ne.s32 	%p4028, %r18984, 6;
	@%p4028 bra 	$L__BB0_1980;
	shr.u32 	%r17623, %r3240, 23;
	st.local.u32 	[%rd9+24], %rd9373;
	and.b32  	%r3244, %r17623, 31;
	and.b32  	%r17624, %r17623, 224;
	add.s32 	%r17625, %r17624, -128;
	shr.u32 	%r17626, %r17625, 5;
	mul.wide.u32 	%rd8533, %r17626, 4;
	sub.s64 	%rd1749, %rd9, %rd8533;
	ld.local.u32 	%r18985, [%rd1749+24];
	ld.local.u32 	%r18986, [%rd1749+20];
	setp.eq.s32 	%p4029, %r3244, 0;
	@%p4029 bra 	$L__BB0_1983;
	shf.l.wrap.b32 	%r18985, %r18986, %r18985, %r3244;
	ld.local.u32 	%r17627, [%rd1749+16];
	shf.l.wrap.b32 	%r18986, %r17627, %r18986, %r3244;
$L__BB0_1983:
	shr.u32 	%r17628, %r18985, 30;
	shf.l.wrap.b32 	%r17629, %r18986, %r18985, 2;
	shl.b32 	%r17630, %r18986, 2;
	shr.u32 	%r17631, %r17629, 31;
	add.s32 	%r17632, %r17631, %r17628;
	neg.s32 	%r17633, %r17632;
	setp.lt.s32 	%p4030, %r3240, 0;
	selp.b32 	%r18987, %r17633, %r17632, %p4030;
	xor.b32  	%r17634, %r17629, %r3240;
	shr.s32 	%r17635, %r17629, 31;
	xor.b32  	%r17636, %r17635, %r17629;
	xor.b32  	%r17637, %r17635, %r17630;
	cvt.u64.u32 	%rd8534, %r17636;
	shl.b64 	%rd8535, %rd8534, 32;
	cvt.u64.u32 	%rd8536, %r17637;
	or.b64  	%rd8537, %rd8535, %rd8536;
	cvt.rn.f64.s64 	%fd1080, %rd8537;
	mul.f64 	%fd1081, %fd1080, 0d3BF921FB54442D19;
	cvt.rn.f32.f64 	%f9959, %fd1081;
	neg.f32 	%f9960, %f9959;
	setp.lt.s32 	%p4031, %r17634, 0;
	selp.f32 	%f10350, %f9960, %f9959, %p4031;
	bra.uni 	$L__BB0_1985;
$L__BB0_1984:
	mov.f32 	%f9961, 0f00000000;
	mul.rn.f32 	%f10350, %f100, %f9961;
	mov.b32 	%r18987, 0;
$L__BB0_1985:
	setp.ltu.f32 	%p4032, %f111, 0f47CE4780;
	mul.rn.f32 	%f9963, %f10350, %f10350;
	and.b32  	%r17639, %r18987, 1;
	setp.eq.b32 	%p4033, %r17639, 1;
	selp.f32 	%f9964, 0f3F800000, %f10350, %p4033;
	fma.rn.f32 	%f9965, %f9963, %f9964, 0f00000000;
	fma.rn.f32 	%f9966, %f9963, 0f37CBAC00, 0fBAB607ED;
	selp.f32 	%f9967, %f9966, 0fB94D4153, %p4033;
	selp.f32 	%f9968, 0f3D2AAABB, 0f3C0885E4, %p4033;
	fma.rn.f32 	%f9969, %f9967, %f9963, %f9968;
	selp.f32 	%f9970, 0fBEFFFFFF, 0fBE2AAAA8, %p4033;
	fma.rn.f32 	%f9971, %f9969, %f9963, %f9970;
	fma.rn.f32 	%f9972, %f9971, %f9965, %f9964;
	and.b32  	%r17640, %r18987, 2;
	setp.eq.s32 	%p4034, %r17640, 0;
	mov.f32 	%f9973, 0f00000000;
	sub.f32 	%f9974, %f9973, %f9972;
	selp.f32 	%f9962, %f9972, %f9974, %p4034;
	// begin inline asm
	{  cvt.rn.f16.f32 %rs5680, %f9962;}

	// end inline asm
	ld.global.u16 	%rs5688, [%rd40+3936];
	ld.global.u16 	%rs5682, [%rd41+3936];
	// begin inline asm
	{mul.f16 %rs5681,%rs5682,%rs5680;
}
	// end inline asm
	// begin inline asm
	{mul.f16 %rs5684,%rs3340,%rs5681;
}
	// end inline asm
	// begin inline asm
	{fma.rn.f16 %rs5687,%rs5688,%rs5679,%rs5684;
}
	// end inline asm
	st.shared.u16 	[%r39+3936], %rs5687;
	// begin inline asm
	{mul.f16 %rs5691,%rs5682,%rs5679;
}
	// end inline asm
	// begin inline asm
	{fma.rn.f16 %rs5694,%rs5688,%rs5680,%rs5691;
}
	// end inline asm
	st.shared.u16 	[%r39+12128], %rs5694;
	mov.u32 	%r18991, %r18995;
	mov.f32 	%f10351, %f10352;
	@%p4032 bra 	$L__BB0_1993;
	setp.eq.f32 	%p4035, %f111, 0f7F800000;
	@%p4035 bra 	$L__BB0_1992;
	mov.b32 	%r3253, %f109;
	shl.b32 	%r17642, %r3253, 8;
	or.b32  	%r3254, %r17642, -2147483648;
	mov.b64 	%rd9376, 0;
	mov.b32 	%r18988, 0;
	mov.u64 	%rd9374, __cudart_i2opi_f;
	mov.u64 	%rd9375, %rd10;
$L__BB0_1988:
	.pragma "nounroll";
	ld.global.nc.u32 	%r17643, [%rd9374];
	mad.wide.u32 	%rd8540, %r17643, %r3254, %rd9376;
	shr.u64 	%rd9376, %rd8540, 32;
	st.local.u32 	[%rd9375], %rd8540;
	add.s32 	%r18988, %r18988, 1;
	add.s64 	%rd9375, %rd9375, 4;
	add.s64 	%rd9374, %rd9374, 4;
	setp.ne.s32 	%p4036, %r18988, 6;
	@%p4036 bra 	$L__BB0_1988;
	shr.u32 	%r17644, %r3253, 23;
	st.local.u32 	[%rd10+24], %rd9376;
	and.b32  	%r3257, %r17644, 31;
	and.b32  	%r17645, %r17644, 224;
	add.s32 	%r17646, %r17645, -128;
	shr.u32 	%r17647, %r17646, 5;
	mul.wide.u32 	%rd8541, %r17647, 4;
	sub.s64 	%rd1756, %rd10, %rd8541;
	ld.local.u32 	%r18989, [%rd1756+24];
	ld.local.u32 	%r18990, [%rd1756+20];
	setp.eq.s32 	%p4037, %r3257, 0;
	@%p4037 bra 	$L__BB0_1991;
	shf.l.wrap.b32 	%r18989, %r18990, %r18989, %r3257;
	ld.local.u32 	%r17648, [%rd1756+16];
	shf.l.wrap.b32 	%r18990, %r17648, %r18990, %r3257;
$L__BB0_1991:
	shr.u32 	%r17649, %r18989, 30;
	shf.l.wrap.b32 	%r17650, %r18990, %r18989, 2;
	shl.b32 	%r17651, %r18990, 2;
	shr.u32 	%r17652, %r17650, 31;
	add.s32 	%r17653, %r17652, %r17649;
	neg.s32 	%r17654, %r17653;
	setp.lt.s32 	%p4038, %r3253, 0;
	selp.b32 	%r18991, %r17654, %r17653, %p4038;
	xor.b32  	%r17655, %r17650, %r3253;
	shr.s32 	%r17656, %r17650, 31;
	xor.b32  	%r17657, %r17656, %r17650;
	xor.b32  	%r17658, %r17656, %r17651;
	cvt.u64.u32 	%rd8542, %r17657;
	shl.b64 	%rd8543, %rd8542, 32;
	cvt.u64.u32 	%rd8544, %r17658;
	or.b64  	%rd8545, %rd8543, %rd8544;
	cvt.rn.f64.s64 	%fd1082, %rd8545;
	mul.f64 	%fd1083, %fd1082, 0d3BF921FB54442D19;
	cvt.rn.f32.f64 	%f9975, %fd1083;
	neg.f32 	%f9976, %f9975;
	setp.lt.s32 	%p4039, %r17655, 0;
	selp.f32 	%f10351, %f9976, %f9975, %p4039;
	bra.uni 	$L__BB0_1993;
$L__BB0_1992:
	mov.f32 	%f9977, 0f00000000;
	mul.rn.f32 	%f10351, %f109, %f9977;
	mov.b32 	%r18991, 0;
$L__BB0_1993:
	setp.ltu.f32 	%p4040, %f111, 0f47CE4780;
	add.s32 	%r17660, %r18991, 1;
	mul.rn.f32 	%f9979, %f10351, %f10351;
	and.b32  	%r17661, %r18991, 1;
	setp.eq.b32 	%p4041, %r17661, 1;
	selp.f32 	%f9980, %f10351, 0f3F800000, %p4041;
	fma.rn.f32 	%f9981, %f9979, %f9980, 0f00000000;
	fma.rn.f32 	%f9982, %f9979, 0f37CBAC00, 0fBAB607ED;
	selp.f32 	%f9983, 0fB94D4153, %f9982, %p4041;
	selp.f32 	%f9984, 0f3C0885E4, 0f3D2AAABB, %p4041;
	fma.rn.f32 	%f9985, %f9983, %f9979, %f9984;
	selp.f32 	%f9986, 0fBE2AAAA8, 0fBEFFFFFF, %p4041;
	fma.rn.f32 	%f9987, %f9985, %f9979, %f9986;
	fma.rn.f32 	%f9988, %f9987, %f9981, %f9980;
	and.b32  	%r17662, %r17660, 2;
	setp.eq.s32 	%p4042, %r17662, 0;
	mov.f32 	%f9989, 0f00000000;
	sub.f32 	%f9990, %f9989, %f9988;
	selp.f32 	%f9978, %f9988, %f9990, %p4042;
	// begin inline asm
	{  cvt.rn.f16.f32 %rs5698, %f9978;}

	// end inline asm
	@%p4040 bra 	$L__BB0_2001;
	setp.eq.f32 	%p4043, %f111, 0f7F800000;
	@%p4043 bra 	$L__BB0_2000;
	mov.b32 	%r3266, %f109;
	shl.b32 	%r17664, %r3266, 8;
	or.b32  	%r3267, %r17664, -2147483648;
	mov.b64 	%rd9379, 0;
	mov.b32 	%r18992, 0;
	mov.u64 	%rd9377, __cudart_i2opi_f;
	mov.u64 	%rd9378, %rd9;
$L__BB0_1996:
	.pragma "nounroll";
	ld.global.nc.u32 	%r17665, [%rd9377];
	mad.wide.u32 	%rd8548, %r17665, %r3267, %rd9379;
	shr.u64 	%rd9379, %rd8548, 32;
	st.local.u32 	[%rd9378], %rd8548;
	add.s32 	%r18992, %r18992, 1;
	add.s64 	%rd9378, %rd9378, 4;
	add.s64 	%rd9377, %rd9377, 4;
	setp.ne.s32 	%p4044, %r18992, 6;
	@%p4044 bra 	$L__BB0_1996;
	shr.u32 	%r17666, %r3266, 23;
	st.local.u32 	[%rd9+24], %rd9379;
	and.b32  	%r3270, %r17666, 31;
	and.b32  	%r17667, %r17666, 224;
	add.s32 	%r17668, %r17667, -128;
	shr.u32 	%r17669, %r17668, 5;
	mul.wide.u32 	%rd8549, %r17669, 4;
	sub.s64 	%rd1763, %rd9, %rd8549;
	ld.local.u32 	%r18993, [%rd1763+24];
	ld.local.u32 	%r18994, [%rd1763+20];
	setp.eq.s32 	%p4045, %r3270, 0;
	@%p4045 bra 	$L__BB0_1999;
	shf.l.wrap.b32 	%r18993, %r18994, %r18993, %r3270;
	ld.local.u32 	%r17670, [%rd1763+16];
	shf.l.wrap.b32 	%r18994, %r17670, %r18994, %r3270;
$L__BB0_1999:
	shr.u32 	%r17671, %r18993, 30;
	shf.l.wrap.b32 	%r17672, %r18994, %r18993, 2;
	shl.b32 	%r17673, %r18994, 2;
	shr.u32 	%r17674, %r17672, 31;
	add.s32 	%r17675, %r17674, %r17671;
	neg.s32 	%r17676, %r17675;
	setp.lt.s32 	%p4046, %r3266, 0;
	selp.b32 	%r18995, %r17676, %r17675, %p4046;
	xor.b32  	%r17677, %r17672, %r3266;
	shr.s32 	%r17678, %r17672, 31;
	xor.b32  	%r17679, %r17678, %r17672;
	xor.b32  	%r17680, %r17678, %r17673;
	cvt.u64.u32 	%rd8550, %r17679;
	shl.b64 	%rd8551, %rd8550, 32;
	cvt.u64.u32 	%rd8552, %r17680;
	or.b64  	%rd8553, %rd8551, %rd8552;
	cvt.rn.f64.s64 	%fd1084, %rd8553;
	mul.f64 	%fd1085, %fd1084, 0d3BF921FB54442D19;
	cvt.rn.f32.f64 	%f9991, %fd1085;
	neg.f32 	%f9992, %f9991;
	setp.lt.s32 	%p4047, %r17677, 0;
	selp.f32 	%f10352, %f9992, %f9991, %p4047;
	bra.uni 	$L__BB0_2001;
$L__BB0_2000:
	mov.f32 	%f9993, 0f00000000;
	mul.rn.f32 	%f10352, %f109, %f9993;
	mov.b32 	%r18995, 0;
$L__BB0_2001:
	setp.ltu.f32 	%p4048, %f120, 0f47CE4780;
	mul.rn.f32 	%f9995, %f10352, %f10352;
	and.b32  	%r17682, %r18995, 1;
	setp.eq.b32 	%p4049, %r17682, 1;
	selp.f32 	%f9996, 0f3F800000, %f10352, %p4049;
	fma.rn.f32 	%f9997, %f9995, %f9996, 0f00000000;
	fma.rn.f32 	%f9998, %f9995, 0f37CBAC00, 0fBAB607ED;
	selp.f32 	%f9999, %f9998, 0fB94D4153, %p4049;
	selp.f32 	%f10000, 0f3D2AAABB, 0f3C0885E4, %p4049;
	fma.rn.f32 	%f10001, %f9999, %f9995, %f10000;
	selp.f32 	%f10002, 0fBEFFFFFF, 0fBE2AAAA8, %p4049;
	fma.rn.f32 	%f10003, %f10001, %f9995, %f10002;
	fma.rn.f32 	%f10004, %f10003, %f9997, %f9996;
	and.b32  	%r17683, %r18995, 2;
	setp.eq.s32 	%p4050, %r17683, 0;
	mov.f32 	%f10005, 0f00000000;
	sub.f32 	%f10006, %f10005, %f10004;
	selp.f32 	%f9994, %f10004, %f10006, %p4050;
	// begin inline asm
	{  cvt.rn.f16.f32 %rs5699, %f9994;}

	// end inline asm
	ld.global.u16 	%rs5707, [%rd40+3968];
	ld.global.u16 	%rs5701, [%rd41+3968];
	// begin inline asm
	{mul.f16 %rs5700,%rs5701,%rs5699;
}
	// end inline asm
	// begin inline asm
	{mul.f16 %rs5703,%rs3340,%rs5700;
}
	// end inline asm
	// begin inline asm
	{fma.rn.f16 %rs5706,%rs5707,%rs5698,%rs5703;
}
	// end inline asm
	st.shared.u16 	[%r39+3968], %rs5706;
	// begin inline asm
	{mul.f16 %rs5710,%rs5701,%rs5698;
}
	// end inline asm
	// begin inline asm
	{fma.rn.f16 %rs5713,%rs5707,%rs5699,%rs5710;
}
	// end inline asm
	st.shared.u16 	[%r39+12160], %rs5713;
	mov.u32 	%r18999, %r19003;
	mov.f32 	%f10353, %f10354;
	@%p4048 bra 	$L__BB0_2009;
	setp.eq.f32 	%p4051, %f120, 0f7F800000;
	@%p4051 bra 	$L__BB0_2008;
	mov.b32 	%r3279, %f118;
	shl.b32 	%r17685, %r3279, 8;
	or.b32  	%r3280, %r17685, -2147483648;
	mov.b64 	%rd9382, 0;
	mov.b32 	%r18996, 0;
	mov.u64 	%rd9380, __cudart_i2opi_f;
	mov.u64 	%rd9381, %rd10;
$L__BB0_2004:
	.pragma "nounroll";
	ld.global.nc.u32 	%r17686, [%rd9380];
	mad.wide.u32 	%rd8556, %r17686, %r3280, %rd9382;
	shr.u64 	%rd9382, %rd8556, 32;
	st.local.u32 	[%rd9381], %rd8556;
	add.s32 	%r18996, %r18996, 1;
	add.s64 	%rd9381, %rd9381, 4;
	add.s64 	%rd9380, %rd9380, 4;
	setp.ne.s32 	%p4052, %r18996, 6;
	@%p4052 bra 	$L__BB0_2004;
	shr.u32 	%r17687, %r3279, 23;
	st.local.u32 	[%rd10+24], %rd9382;
	and.b32  	%r3283, %r17687, 31;
	and.b32  	%r17688, %r17687, 224;
	add.s32 	%r17689, %r17688, -128;
	shr.u32 	%r17690, %r17689, 5;
	mul.wide.u32 	%rd8557, %r17690, 4;
	sub.s64 	%rd1770, %rd10, %rd8557;
	ld.local.u32 	%r18997, [%rd1770+24];
	ld.local.u32 	%r18998, [%rd1770+20];
	setp.eq.s32 	%p4053, %r3283, 0;
	@%p4053 bra 	$L__BB0_2007;
	shf.l.wrap.b32 	%r18997, %r18998, %r18997, %r3283;
	ld.local.u32 	%r17691, [%rd1770+16];
	shf.l.wrap.b32 	%r18998, %r17691, %r18998, %r3283;
$L__BB0_2007:
	shr.u32 	%r17692, %r18997, 30;
	shf.l.wrap.b32 	%r17693, %r18998, %r18997, 2;
	shl.b32 	%r17694, %r18998, 2;
	shr.u32 	%r17695, %r17693, 31;
	add.s32 	%r17696, %r17695, %r17692;
	neg.s32 	%r17697, %r17696;
	setp.lt.s32 	%p4054, %r3279, 0;
	selp.b32 	%r18999, %r17697, %r17696, %p4054;
	xor.b32  	%r17698, %r17693, %r3279;
	shr.s32 	%r17699, %r17693, 31;
	xor.b32  	%r17700, %r17699, %r17693;
	xor.b32  	%r17701, %r17699, %r17694;
	cvt.u64.u32 	%rd8558, %r17700;
	shl.b64 	%rd8559, %rd8558, 32;
	cvt.u64.u32 	%rd8560, %r17701;
	or.b64  	%rd8561, %rd8559, %rd8560;
	cvt.rn.f64.s64 	%fd1086, %rd8561;
	mul.f64 	%fd1087, %fd1086, 0d3BF921FB54442D19;
	cvt.rn.f32.f64 	%f10007, %fd1087;
	neg.f32 	%f10008, %f10007;
	setp.lt.s32 	%p4055, %r17698, 0;
	selp.f32 	%f10353, %f10008, %f10007, %p4055;
	bra.uni 	$L__BB0_2009;
$L__BB0_2008:
	mov.f32 	%f10009, 0f00000000;
	mul.rn.f32 	%f10353, %f118, %f10009;
	mov.b32 	%r18999, 0;
$L__BB0_2009:
	setp.ltu.f32 	%p4056, %f120, 0f47CE4780;
	add.s32 	%r17703, %r18999, 1;
	mul.rn.f32 	%f10011, %f10353, %f10353;
	and.b32  	%r17704, %r18999, 1;
	setp.eq.b32 	%p4057, %r17704, 1;
	selp.f32 	%f10012, %f10353, 0f3F800000, %p4057;
	fma.rn.f32 	%f10013, %f10011, %f10012, 0f00000000;
	fma.rn.f32 	%f10014, %f10011, 0f37CBAC00, 0fBAB607ED;
	selp.f32 	%f10015, 0fB94D4153, %f10014, %p4057;
	selp.f32 	%f10016, 0f3C0885E4, 0f3D2AAABB, %p4057;
	fma.rn.f32 	%f10017, %f10015, %f10011, %f10016;
	selp.f32 	%f10018, 0fBE2AAAA8, 0fBEFFFFFF, %p4057;
	fma.rn.f32 	%f10019, %f10017, %f10011, %f10018;
	fma.rn.f32 	%f10020, %f10019, %f10013, %f10012;
	and.b32  	%r17705, %r17703, 2;
	setp.eq.s32 	%p4058, %r17705, 0;
	mov.f32 	%f10021, 0f00000000;
	sub.f32 	%f10022, %f10021, %f10020;
	selp.f32 	%f10010, %f10020, %f10022, %p4058;
	// begin inline asm
	{  cvt.rn.f16.f32 %rs5717, %f10010;}

	// end inline asm
	@%p4056 bra 	$L__BB0_2017;
	setp.eq.f32 	%p4059, %f120, 0f7F800000;
	@%p4059 bra 	$L__BB0_2016;
	mov.b32 	%r3292, %f118;
	shl.b32 	%r17707, %r3292, 8;
	or.b32  	%r3293, %r17707, -2147483648;
	mov.b64 	%rd9385, 0;
	mov.b32 	%r19000, 0;
	mov.u64 	%rd9383, __cudart_i2opi_f;
	mov.u64 	%rd9384, %rd9;
$L__BB0_2012:
	.pragma "nounroll";
	ld.global.nc.u32 	%r17708, [%rd9383];
	mad.wide.u32 	%rd8564, %r17708, %r3293, %rd9385;
	shr.u64 	%rd9385, %rd8564, 32;
	st.local.u32 	[%rd9384], %rd8564;
	add.s32 	%r19000, %r19000, 1;
	add.s64 	%rd9384, %rd9384, 4;
	add.s64 	%rd9383, %rd9383, 4;
	setp.ne.s32 	%p4060, %r19000, 6;
	@%p4060 bra 	$L__BB0_2012;
	shr.u32 	%r17709, %r3292, 23;
	st.local.u32 	[%rd9+24], %rd9385;
	and.b32  	%r3296, %r17709, 31;
	and.b32  	%r17710, %r17709, 224;
	add.s32 	%r17711, %r17710, -128;
	shr.u32 	%r17712, %r17711, 5;
	mul.wide.u32 	%rd8565, %r17712, 4;
	sub.s64 	%rd1777, %rd9, %rd8565;
	ld.local.u32 	%r19001, [%rd1777+24];
	ld.local.u32 	%r19002, [%rd1777+20];
	setp.eq.s32 	%p4061, %r3296, 0;
	@%p4061 bra 	$L__BB0_2015;
	shf.l.wrap.b32 	%r19001, %r19002, %r19001, %r3296;
	ld.local.u32 	%r17713, [%rd1777+16];
	shf.l.wrap.b32 	%r19002, %r17713, %r19002, %r3296;
$L__BB0_2015:
	shr.u32 	%r17714, %r19001, 30;
	shf.l.wrap.b32 	%r17715, %r19002, %r19001, 2;
	shl.b32 	%r17716, %r19002, 2;
	shr.u32 	%r17717, %r17715, 31;
	add.s32 	%r17718, %r17717, %r17714;
	neg.s32 	%r17719, %r17718;
	setp.lt.s32 	%p4062, %r3292, 0;
	selp.b32 	%r19003, %r17719, %r17718, %p4062;
	xor.b32  	%r17720, %r17715, %r3292;
	shr.s32 	%r17721, %r17715, 31;
	xor.b32  	%r17722, %r17721, %r17715;
	xor.b32  	%r17723, %r17721, %r17716;
	cvt.u64.u32 	%rd8566, %r17722;
	shl.b64 	%rd8567, %rd8566, 32;
	cvt.u64.u32 	%rd8568, %r17723;
	or.b64  	%rd8569, %rd8567, %rd8568;
	cvt.rn.f64.s64 	%fd1088, %rd8569;
	mul.f64 	%fd1089, %fd1088, 0d3BF921FB54442D19;
	cvt.rn.f32.f64 	%f10023, %fd1089;
	neg.f32 	%f10024, %f10023;
	setp.lt.s32 	%p4063, %r17720, 0;
	selp.f32 	%f10354, %f10024, %f10023, %p4063;
	bra.uni 	$L__BB0_2017;
$L__BB0_2016:
	mov.f32 	%f10025, 0f00000000;
	mul.rn.f32 	%f10354, %f118, %f10025;
	mov.b32 	%r19003, 0;
$L__BB0_2017:
	setp.ltu.f32 	%p4064, %f129, 0f47CE4780;
	mul.rn.f32 	%f10027, %f10354, %f10354;
	and.b32  	%r17725, %r19003, 1;
	setp.eq.b32 	%p4065, %r17725, 1;
	selp.f32 	%f10028, 0f3F800000, %f10354, %p4065;
	fma.rn.f32 	%f10029, %f10027, %f10028, 0f00000000;
	fma.rn.f32 	%f10030, %f10027, 0f37CBAC00, 0fBAB607ED;
	selp.f32 	%f10031, %f10030, 0fB94D4153, %p4065;
	selp.f32 	%f10032, 0f3D2AAABB, 0f3C0885E4, %p4065;
	fma.rn.f32 	%f10033, %f10031, %f10027, %f10032;
	selp.f32 	%f10034, 0fBEFFFFFF, 0fBE2AAAA8, %p4065;
	fma.rn.f32 	%f10035, %f10033, %f10027, %f10034;
	fma.rn.f32 	%f10036, %f10035, %f10029, %f10028;
	and.b32  	%r17726, %r19003, 2;
	setp.eq.s32 	%p4066, %r17726, 0;
	mov.f32 	%f10037, 0f00000000;
	sub.f32 	%f10038, %f10037, %f10036;
	selp.f32 	%f10026, %f10036, %f10038, %p4066;
	// begin inline asm
	{  cvt.rn.f16.f32 %rs5718, %f10026;}

	// end inline asm
	ld.global.u16 	%rs5726, [%rd40+4000];
	ld.global.u16 	%rs5720, [%rd41+4000];
	// begin inline asm
	{mul.f16 %rs5719,%rs5720,%rs5718;
}
	// end inline asm
	// begin inline asm
	{mul.f16 %rs5722,%rs3340,%rs5719;
}
	// end inline asm
	// begin inline asm
	{fma.rn.f16 %rs5725,%rs5726,%rs5717,%rs5722;
}
	// end inline asm
	st.shared.u16 	[%r39+4000], %rs5725;
	// begin inline asm
	{mul.f16 %rs5729,%rs5720,%rs5717;
}
	// end inline asm
	// begin inline asm
	{fma.rn.f16 %rs5732,%rs5726,%rs5718,%rs5729;
}
	// end inline asm
	st.shared.u16 	[%r39+12192], %rs5732;
	mov.u32 	%r19007, %r19011;
	mov.f32 	%f10355, %f10356;
	@%p4064 bra 	$L__BB0_2025;
	setp.eq.f32 	%p4067, %f129, 0f7F800000;
	@%p4067 bra 	$L__BB0_2024;
	mov.b32 	%r3305, %f127;
	shl.b32 	%r17728, %r3305, 8;
	or.b32  	%r3306, %r17728, -2147483648;
	mov.b64 	%rd9388, 0;
	mov.b32 	%r19004, 0;
	mov.u64 	%rd9386, __cudart_i2opi_f;
	mov.u64 	%rd9387, %rd10;
$L__BB0_2020:
	.pragma "nounroll";
	ld.global.nc.u32 	%r17729, [%rd9386];
	mad.wide.u32 	%rd8572, %r17729, %r3306, %rd9388;
	shr.u64 	%rd9388, %rd8572, 32;
	st.local.u32 	[%rd9387], %rd8572;
	add.s32 	%r19004, %r19004, 1;
	add.s64 	%rd9387, %rd9387, 4;
	add.s64 	%rd9386, %rd9386, 4;
	setp.ne.s32 	%p4068, %r19004, 6;
	@%p4068 bra 	$L__BB0_2020;
	shr.u32 	%r17730, %r3305, 23;
	st.local.u32 	[%rd10+24], %rd9388;
	and.b32  	%r3309, %r17730, 31;
	and.b32  	%r17731, %r17730, 224;
	add.s32 	%r17732, %r17731, -128;
	shr.u32 	%r17733, %r17732, 5;
	mul.wide.u32 	%rd8573, %r17733, 4;
	sub.s64 	%rd1784, %rd10, %rd8573;
	ld.local.u32 	%r19005, [%rd1784+24];
	ld.local.u32 	%r19006, [%rd1784+20];
	setp.eq.s32 	%p4069, %r3309, 0;
	@%p4069 bra 	$L__BB0_2023;
	shf.l.wrap.b32 	%r19005, %r19006, %r19005, %r3309;
	ld.local.u32 	%r17734, [%rd1784+16];
	shf.l.wrap.b32 	%r19006, %r17734, %r19006, %r3309;
$L__BB0_2023:
	shr.u32 	%r17735, %r19005, 30;
	shf.l.wrap.b32 	%r17736, %r19006, %r19005, 2;
	shl.b32 	%r17737, %r19006, 2;
	shr.u32 	%r17738, %r17736, 31;
	add.s32 	%r17739, %r17738, %r17735;
	neg.s32 	%r17740, %r17739;
	setp.lt.s32 	%p4070, %r3305, 0;
	selp.b32 	%r19007, %r17740, %r17739, %p4070;
	xor.b32  	%r17741, %r17736, %r3305;
	shr.s32 	%r17742, %r17736, 31;
	xor.b32  	%r17743, %r17742, %r17736;
	xor.b32  	%r17744, %r17742, %r17737;
	cvt.u64.u32 	%rd8574, %r17743;
	shl.b64 	%rd8575, %rd8574, 32;
	cvt.u64.u32 	%rd8576, %r17744;
	or.b64  	%rd8577, %rd8575, %rd8576;
	cvt.rn.f64.s64 	%fd1090, %rd8577;
	mul.f64 	%fd1091, %fd1090, 0d3BF921FB54442D19;
	cvt.rn.f32.f64 	%f10039, %fd1091;
	neg.f32 	%f10040, %f10039;
	setp.lt.s32 	%p4071, %r17741, 0;
	selp.f32 	%f10355, %f10040, %f10039, %p4071;
	bra.uni 	$L__BB0_2025;
$L__BB0_2024:
	mov.f32 	%f10041, 0f00000000;
	mul.rn.f32 	%f10355, %f127, %f10041;
	mov.b32 	%r19007, 0;
$L__BB0_2025:
	setp.ltu.f32 	%p4072, %f129, 0f47CE4780;
	add.s32 	%r17746, %r19007, 1;
	mul.rn.f32 	%f10043, %f10355, %f10355;
	and.b32  	%r17747, %r19007, 1;
	setp.eq.b32 	%p4073, %r17747, 1;
	selp.f32 	%f10044, %f10355, 0f3F800000, %p4073;
	fma.rn.f32 	%f10045, %f10043, %f10044, 0f00000000;
	fma.rn.f32 	%f10046, %f10043, 0f37CBAC00, 0fBAB607ED;
	selp.f32 	%f10047, 0fB94D4153, %f10046, %p4073;
	selp.f32 	%f10048, 0f3C0885E4, 0f3D2AAABB, %p4073;
	fma.rn.f32 	%f10049, %f10047, %f10043, %f10048;
	selp.f32 	%f10050, 0fBE2AAAA8, 0fBEFFFFFF, %p4073;
	fma.rn.f32 	%f10051, %f10049, %f10043, %f10050;
	fma.rn.f32 	%f10052, %f10051, %f10045, %f10044;
	and.b32  	%r17748, %r17746, 2;
	setp.eq.s32 	%p4074, %r17748, 0;
	mov.f32 	%f10053, 0f00000000;
	sub.f32 	%f10054, %f10053, %f10052;
	selp.f32 	%f10042, %f10052, %f10054, %p4074;
	// begin inline asm
	{  cvt.rn.f16.f32 %rs5736, %f10042;}

	// end inline asm
	@%p4072 bra 	$L__BB0_2033;
	setp.eq.f32 	%p4075, %f129, 0f7F800000;
	@%p4075 bra 	$L__BB0_2032;
	mov.b32 	%r3318, %f127;
	shl.b32 	%r17750, %r3318, 8;
	or.b32  	%r3319, %r17750, -2147483648;
	mov.b64 	%rd9391, 0;
	mov.b32 	%r19008, 0;
	mov.u64 	%rd9389, __cudart_i2opi_f;
	mov.u64 	%rd9390, %rd9;
$L__BB0_2028:
	.pragma "nounroll";
	ld.global.nc.u32 	%r17751, [%rd9389];
	mad.wide.u32 	%rd8580, %r17751, %r3319, %rd9391;
	shr.u64 	%rd9391, %rd8580, 32;
	st.local.u32 	[%rd9390], %rd8580;
	add.s32 	%r19008, %r19008, 1;
	add.s64 	%rd9390, %rd9390, 4;
	add.s64 	%rd9389, %rd9389, 4;
	setp.ne.s32 	%p4076, %r19008, 6;
	@%p4076 bra 	$L__BB0_2028;
	shr.u32 	%r17752, %r3318, 23;
	st.local.u32 	[%rd9+24], %rd9391;
	and.b32  	%r3322, %r17752, 31;
	and.b32  	%r17753, %r17752, 224;
	add.s32 	%r17754, %r17753, -128;
	shr.u32 	%r17755, %r17754, 5;
	mul.wide.u32 	%rd8581, %r17755, 4;
	sub.s64 	%rd1791, %rd9, %rd8581;
	ld.local.u32 	%r19009, [%rd1791+24];
	ld.local.u32 	%r19010, [%rd1791+20];
	setp.eq.s32 	%p4077, %r3322, 0;
	@%p4077 bra 	$L__BB0_2031;
	shf.l.wrap.b32 	%r19009, %r19010, %r19009, %r3322;
	ld.local.u32 	%r17756, [%rd1791+16];
	shf.l.wrap.b32 	%r19010, %r17756, %r19010, %r3322;
$L__BB0_2031:
	shr.u32 	%r17757, %r19009, 30;
	shf.l.wrap.b32 	%r17758, %r19010, %r19009, 2;
	shl.b32 	%r17759, %r19010, 2;
	shr.u32 	%r17760, %r17758, 31;
	add.s32 	%r17761, %r17760, %r17757;
	neg.s32 	%r17762, %r17761;
	setp.lt.s32 	%p4078, %r3318, 0;
	selp.b32 	%r19011, %r17762, %r17761, %p4078;
	xor.b32  	%r17763, %r17758, %r3318;
	shr.s32 	%r17764, %r17758, 31;
	xor.b32  	%r17765, %r17764, %r17758;
	xor.b32  	%r17766, %r17764, %r17759;
	cvt.u64.u32 	%rd8582, %r17765;
	shl.b64 	%rd8583, %rd8582, 32;
	cvt.u64.u32 	%rd8584, %r17766;
	or.b64  	%rd8585, %rd8583, %rd8584;
	cvt.rn.f64.s64 	%fd1092, %rd8585;
	mul.f64 	%fd1093, %fd1092, 0d3BF921FB54442D19;
	cvt.rn.f32.f64 	%f10055, %fd1093;
	neg.f32 	%f10056, %f10055;
	setp.lt.s32 	%p4079, %r17763, 0;
	selp.f32 	%f10356, %f10056, %f10055, %p4079;
	bra.uni 	$L__BB0_2033;
$L__BB0_2032:
	mov.f32 	%f10057, 0f00000000;
	mul.rn.f32 	%f10356, %f127, %f10057;
	mov.b32 	%r19011, 0;
$L__BB0_2033:
	setp.ltu.f32 	%p4080, %f138, 0f47CE4780;
	mul.rn.f32 	%f10059, %f10356, %f10356;
	and.b32  	%r17768, %r19011, 1;
	setp.eq.b32 	%p4081, %r17768, 1;
	selp.f32 	%f10060, 0f3F800000, %f10356, %p4081;
	fma.rn.f32 	%f10061, %f10059, %f10060, 0f00000000;
	fma.rn.f32 	%f10062, %f10059, 0f37CBAC00, 0fBAB607ED;
	selp.f32 	%f10063, %f10062, 0fB94D4153, %p4081;
	selp.f32 	%f10064, 0f3D2AAABB, 0f3C0885E4, %p4081;
	fma.rn.f32 	%f10065, %f10063, %f10059, %f10064;
	selp.f32 	%f10066, 0fBEFFFFFF, 0fBE2AAAA8, %p4081;
	fma.rn.f32 	%f10067, %f10065, %f10059, %f10066;
	fma.rn.f32 	%f10068, %f10067, %f10061, %f10060;
	and.b32  	%r17769, %r19011, 2;
	setp.eq.s32 	%p4082, %r17769, 0;
	mov.f32 	%f10069, 0f00000000;
	sub.f32 	%f10070, %f10069, %f10068;
	selp.f32 	%f10058, %f10068, %f10070, %p4082;
	// begin inline asm
	{  cvt.rn.f16.f32 %rs5737, %f10058;}

	// end inline asm
	ld.global.u16 	%rs5745, [%rd40+4032];
	ld.global.u16 	%rs5739, [%rd41+4032];
	// begin inline asm
	{mul.f16 %rs5738,%rs5739,%rs5737;
}
	// end inline asm
	// begin inline asm
	{mul.f16 %rs5741,%rs3340,%rs5738;
}
	// end inline asm
	// begin inline asm
	{fma.rn.f16 %rs5744,%rs5745,%rs5736,%rs5741;
}
	// end inline asm
	st.shared.u16 	[%r39+4032], %rs5744;
	// begin inline asm
	{mul.f16 %rs5748,%rs5739,%rs5736;
}
	// end inline asm
	// begin inline asm
	{fma.rn.f16 %rs5751,%rs5745,%rs5737,%rs5748;
}
	// end inline asm
	st.shared.u16 	[%r39+12224], %rs5751;
	mov.u32 	%r19015, %r19019;
	mov.f32 	%f10357, %f10358;
	@%p4080 bra 	$L__BB0_2041;
	setp.eq.f32 	%p4083, %f138, 0f7F800000;
	@%p4083 bra 	$L__BB0_2040;
	mov.b32 	%r3331, %f136;
	shl.b32 	%r17771, %r3331, 8;
	or.b32  	%r3332, %r17771, -2147483648;
	mov.b64 	%rd9394, 0;
	mov.b32 	%r19012, 0;
	mov.u64 	%rd9392, __cudart_i2opi_f;
	mov.u64 	%rd9393, %rd10;
$L__BB0_2036:
	.pragma "nounroll";
	ld.global.nc.u32 	%r17772, [%rd9392];
	mad.wide.u32 	%rd8588, %r17772, %r3332, %rd9394;
	shr.u64 	%rd9394, %rd8588, 32;
	st.local.u32 	[%rd9393], %rd8588;
	add.s32 	%r19012, %r19012, 1;
	add.s64 	%rd9393, %rd9393, 4;
	add.s64 	%rd9392, %rd9392, 4;
	setp.ne.s32 	%p4084, %r19012, 6;
	@%p4084 bra 	$L__BB0_2036;
	shr.u32 	%r17773, %r3331, 23;
	st.local.u32 	[%rd10+24], %rd9394;
	and.b32  	%r3335, %r17773, 31;
	and.b32  	%r17774, %r17773, 224;
	add.s32 	%r17775, %r17774, -128;
	shr.u32 	%r17776, %r17775, 5;
	mul.wide.u32 	%rd8589, %r17776, 4;
	sub.s64 	%rd1798, %rd10, %rd8589;
	ld.local.u32 	%r19013, [%rd1798+24];
	ld.local.u32 	%r19014, [%rd1798+20];
	setp.eq.s32 	%p4085, %r3335, 0;
	@%p4085 bra 	$L__BB0_2039;
	shf.l.wrap.b32 	%r19013, %r19014, %r19013, %r3335;
	ld.local.u32 	%r17777, [%rd1798+16];
	shf.l.wrap.b32 	%r19014, %r17777, %r19014, %r3335;
$L__BB0_2039:
	shr.u32 	%r17778, %r19013, 30;
	shf.l.wrap.b32 	%r17779, %r19014, %r19013, 2;
	shl.b32 	%r17780, %r19014, 2;
	shr.u32 	%r17781, %r17779, 31;
	add.s32 	%r17782, %r17781, %r17778;
	neg.s32 	%r17783, %r17782;
	setp.lt.s32 	%p4086, %r3331, 0;
	selp.b32 	%r19015, %r17783, %r17782, %p4086;
	xor.b32  	%r17784, %r17779, %r3331;
	shr.s32 	%r17785, %r17779, 31;
	xor.b32  	%r17786, %r17785, %r17779;
	xor.b32  	%r17787, %r17785, %r17780;
	cvt.u64.u32 	%rd8590, %r17786;
	shl.b64 	%rd8591, %rd8590, 32;
	cvt.u64.u32 	%rd8592, %r17787;
	or.b64  	%rd8593, %rd8591, %rd8592;
	cvt.rn.f64.s64 	%fd1094, %rd8593;
	mul.f64 	%fd1095, %fd1094, 0d3BF921FB54442D19;
	cvt.rn.f32.f64 	%f10071, %fd1095;
	neg.f32 	%f10072, %f10071;
	setp.lt.s32 	%p4087, %r17784, 0;
	selp.f32 	%f10357, %f10072, %f10071, %p4087;
	bra.uni 	$L__BB0_2041;
$L__BB0_2040:
	mov.f32 	%f10073, 0f00000000;
	mul.rn.f32 	%f10357, %f136, %f10073;
	mov.b32 	%r19015, 0;
$L__BB0_2041:
	setp.ltu.f32 	%p4088, %f138, 0f47CE4780;
	add.s32 	%r17789, %r19015, 1;
	mul.rn.f32 	%f10075, %f10357, %f10357;
	and.b32  	%r17790, %r19015, 1;
	setp.eq.b32 	%p4089, %r17790, 1;
	selp.f32 	%f10076, %f10357, 0f3F800000, %p4089;
	fma.rn.f32 	%f10077, %f10075, %f10076, 0f00000000;
	fma.rn.f32 	%f10078, %f10075, 0f37CBAC00, 0fBAB607ED;
	selp.f32 	%f10079, 0fB94D4153, %f10078, %p4089;
	selp.f32 	%f10080, 0f3C0885E4, 0f3D2AAABB, %p4089;
	fma.rn.f32 	%f10081, %f10079, %f10075, %f10080;
	selp.f32 	%f10082, 0fBE2AAAA8, 0fBEFFFFFF, %p4089;
	fma.rn.f32 	%f10083, %f10081, %f10075, %f10082;
	fma.rn.f32 	%f10084, %f10083, %f10077, %f10076;
	and.b32  	%r17791, %r17789, 2;
	setp.eq.s32 	%p4090, %r17791, 0;
	mov.f32 	%f10085, 0f00000000;
	sub.f32 	%f10086, %f10085, %f10084;
	selp.f32 	%f10074, %f10084, %f10086, %p4090;
	// begin inline asm
	{  cvt.rn.f16.f32 %rs5755, %f10074;}

	// end inline asm
	@%p4088 bra 	$L__BB0_2049;
	setp.eq.f32 	%p4091, %f138, 0f7F800000;
	@%p4091 bra 	$L__BB0_2048;
	mov.b32 	%r3344, %f136;
	shl.b32 	%r17793, %r3344, 8;
	or.b32  	%r3345, %r17793, -2147483648;
	mov.b64 	%rd9397, 0;
	mov.b32 	%r19016, 0;
	mov.u64 	%rd9395, __cudart_i2opi_f;
	mov.u64 	%rd9396, %rd9;
$L__BB0_2044:
	.pragma "nounroll";
	ld.global.nc.u32 	%r17794, [%rd9395];
	mad.wide.u32 	%rd8596, %r17794, %r3345, %rd9397;
	shr.u64 	%rd9397, %rd8596, 32;
	st.local.u32 	[%rd9396], %rd8596;
	add.s32 	%r19016, %r19016, 1;
	add.s64 	%rd9396, %rd9396, 4;
	add.s64 	%rd9395, %rd9395, 4;
	setp.ne.s32 	%p4092, %r19016, 6;
	@%p4092 bra 	$L__BB0_2044;
	shr.u32 	%r17795, %r3344, 23;
	st.local.u32 	[%rd9+24], %rd9397;
	and.b32  	%r3348, %r17795, 31;
	and.b32  	%r17796, %r17795, 224;
	add.s32 	%r17797, %r17796, -128;
	shr.u32 	%r17798, %r17797, 5;
	mul.wide.u32 	%rd8597, %r17798, 4;
	sub.s64 	%rd1805, %rd9, %rd8597;
	ld.local.u32 	%r19017, [%rd1805+24];
	ld.local.u32 	%r19018, [%rd1805+20];
	setp.eq.s32 	%p4093, %r3348, 0;
	@%p4093 bra 	$L__BB0_2047;
	shf.l.wrap.b32 	%r19017, %r19018, %r19017, %r3348;
	ld.local.u32 	%r17799, [%rd1805+16];
	shf.l.wrap.b32 	%r19018, %r17799, %r19018, %r3348;
$L__BB0_2047:
	shr.u32 	%r17800, %r19017, 30;
	shf.l.wrap.b32 	%r17801, %r19018, %r19017, 2;
	shl.b32 	%r17802, %r19018, 2;
	shr.u32 	%r17803, %r17801, 31;
	add.s32 	%r17804, %r17803, %r17800;
	neg.s32 	%r17805, %r17804;
	setp.lt.s32 	%p4094, %r3344, 0;
	selp.b32 	%r19019, %r17805, %r17804, %p4094;
	xor.b32  	%r17806, %r17801, %r3344;
	shr.s32 	%r17807, %r17801, 31;
	xor.b32  	%r17808, %r17807, %r17801;
	xor.b32  	%r17809, %r17807, %r17802;
	cvt.u64.u32 	%rd8598, %r17808;
	shl.b64 	%rd8599, %rd8598, 32;
	cvt.u64.u32 	%rd8600, %r17809;
	or.b64  	%rd8601, %rd8599, %rd8600;
	cvt.rn.f64.s64 	%fd1096, %rd8601;
	mul.f64 	%fd1097, %fd1096, 0d3BF921FB54442D19;
	cvt.rn.f32.f64 	%f10087, %fd1097;
	neg.f32 	%f10088, %f10087;
	setp.lt.s32 	%p4095, %r17806, 0;
	selp.f32 	%f10358, %f10088, %f10087, %p4095;
	bra.uni 	$L__BB0_2049;
$L__BB0_2048:
	mov.f32 	%f10089, 0f00000000;
	mul.rn.f32 	%f10358, %f136, %f10089;
	mov.b32 	%r19019, 0;
$L__BB0_2049:
	mul.rn.f32 	%f10092, %f10358, %f10358;
	and.b32  	%r17811, %r19019, 1;
	setp.eq.b32 	%p4096, %r17811, 1;
	selp.f32 	%f10093, 0f3F800000, %f10358, %p4096;
	fma.rn.f32 	%f10094, %f10092, %f10093, 0f00000000;
	fma.rn.f32 	%f10095, %f10092, 0f37CBAC00, 0fBAB607ED;
	selp.f32 	%f10096, %f10095, 0fB94D4153, %p4096;
	selp.f32 	%f10097, 0f3D2AAABB, 0f3C0885E4, %p4096;
	fma.rn.f32 	%f10098, %f10096, %f10092, %f10097;
	selp.f32 	%f10099, 0fBEFFFFFF, 0fBE2AAAA8, %p4096;
	fma.rn.f32 	%f10100, %f10098, %f10092, %f10099;
	fma.rn.f32 	%f10101, %f10100, %f10094, %f10093;
	and.b32  	%r17812, %r19019, 2;
	setp.eq.s32 	%p4097, %r17812, 0;
	mov.f32 	%f10091, 0f00000000;
	sub.f32 	%f10102, %f10091, %f10101;
	selp.f32 	%f10090, %f10101, %f10102, %p4097;
	// begin inline asm
	{  cvt.rn.f16.f32 %rs5756, %f10090;}

	// end inline asm
	ld.global.u16 	%rs5764, [%rd40+4064];
	ld.global.u16 	%rs5758, [%rd41+4064];
	// begin inline asm
	{mul.f16 %rs5757,%rs5758,%rs5756;
}
	// end inline asm
	// begin inline asm
	{mul.f16 %rs5760,%rs3340,%rs5757;
}
	// end inline asm
	// begin inline asm
	{fma.rn.f16 %rs5763,%rs5764,%rs5755,%rs5760;
}
	// end inline asm
	st.shared.u16 	[%r39+4064], %rs5763;
	// begin inline asm
	{mul.f16 %rs5767,%rs5758,%rs5755;
}
	// end inline asm
	// begin inline asm
	{fma.rn.f16 %rs5770,%rs5764,%rs5756,%rs5767;
}
	// end inline asm
	st.shared.u16 	[%r39+12256], %rs5770;
	// begin inline asm
	{  cvt.rn.f16.f32 %rs5774, %f10091;}

	// end inline asm
	mov.b32 	%r17813, {%rs5774, %rs5774};
	mov.b32 	%r17814, 16;
	wmma.load.b.sync.aligned.row.m16n16k16.global.f16 	{%r17815, %r17816, %r17817, %r17818, %r17819, %r17820, %r17821, %r17822}, [%rd6], %r17814;
	wmma.load.b.sync.aligned.row.m16n16k16.global.f16 	{%r17823, %r17824, %r17825, %r17826, %r17827, %r17828, %r17829, %r17830}, [%rd5], %r17814;
	wmma.load.a.sync.aligned.row.m16n16k16.shared.f16 	{%r17831, %r17832, %r17833, %r17834, %r17835, %r17836, %r17837, %r17838}, [%r9], %r17814;
	wmma.load.a.sync.aligned.row.m16n16k16.shared.f16 	{%r17839, %r17840, %r17841, %r17842, %r17843, %r17844, %r17845, %r17846}, [%r10], %r17814;
	wmma.mma.sync.aligned.row.row.m16n16k16.f16.f16 {%r17847, %r17848, %r17849, %r17850}, {%r17831, %r17832, %r17833, %r17834, %r17835, %r17836, %r17837, %r17838}, {%r17815, %r17816, %r17817, %r17818, %r17819, %r17820, %r17821, %r17822}, {%r17813, %r17813, %r17813, %r17813};
	wmma.mma.sync.aligned.row.row.m16n16k16.f16.f16 {%r17851, %r17852, %r17853, %r17854}, {%r17839, %r17840, %r17841, %r17842, %r17843, %r17844, %r17845, %r17846}, {%r17823, %r17824, %r17825, %r17826, %r17827, %r17828, %r17829, %r17830}, {%r17813, %r17813, %r17813, %r17813};
	wmma.mma.sync.aligned.row.row.m16n16k16.f16.f16 {%r17855, %r17856, %r17857, %r17858}, {%r17831, %r17832, %r17833, %r17834, %r17835, %r17836, %r17837, %r17838}, {%r17823, %r17824, %r17825, %r17826, %r17827, %r17828, %r17829, %r17830}, {%r17813, %r17813, %r17813, %r17813};
	wmma.mma.sync.aligned.row.row.m16n16k16.f16.f16 {%r17859, %r17860, %r17861, %r17862}, {%r17839, %r17840, %r17841, %r17842, %r17843, %r17844, %r17845, %r17846}, {%r17815, %r17816, %r17817, %r17818, %r17819, %r17820, %r17821, %r17822}, {%r17855, %r17856, %r17857, %r17858};
	shl.b64 	%rd8602, %rd39, 1;
	add.s64 	%rd8603, %rd3, %rd8602;
	wmma.store.d.sync.aligned.row.m16n16k16.global.f16 	[%rd8603], {%r17859, %r17860, %r17861, %r17862}, %r17814;
	wmma.store.d.sync.aligned.row.m16n16k16.shared.f16 	[%r9], {%r17847, %r17848, %r17849, %r17850}, %r17814;
	wmma.store.d.sync.aligned.row.m16n16k16.shared.f16 	[%r10], {%r17851, %r17852, %r17853, %r17854}, %r17814;
	shl.b32 	%r17863, %r2, 7;
	shl.b32 	%r17864, %r2, 8;
	add.s32 	%r17865, %r9, %r17864;
	ld.shared.v4.b32 	{%r17866, %r17867, %r17868, %r17869}, [%r17865];
	mov.b32 	{%rs5794, %rs5797}, %r17869;
	mov.b32 	{%rs5788, %rs5791}, %r17868;
	mov.b32 	{%rs5782, %rs5785}, %r17867;
	mov.b32 	{%rs5776, %rs5779}, %r17866;
	ld.shared.v4.b32 	{%r17870, %r17871, %r17872, %r17873}, [%r17865+8192];
	mov.b32 	{%rs5795, %rs5798}, %r17873;
	mov.b32 	{%rs5789, %rs5792}, %r17872;
	mov.b32 	{%rs5783, %rs5786}, %r17871;
	mov.b32 	{%rs5777, %rs5780}, %r17870;
	// begin inline asm
	{sub.f16 %rs5775,%rs5776,%rs5777;
}
	// end inline asm
	add.s32 	%r17874, %r17863, %r5;
	mul.wide.s32 	%rd8604, %r17874, 2;
	add.s64 	%rd8605, %rd4, %rd8604;
	st.global.u16 	[%rd8605], %rs5775;
	// begin inline asm
	{sub.f16 %rs5778,%rs5779,%rs5780;
}
	// end inline asm
	st.global.u16 	[%rd8605+2], %rs5778;
	// begin inline asm
	{sub.f16 %rs5781,%rs5782,%rs5783;
}
	// end inline asm
	st.global.u16 	[%rd8605+4], %rs5781;
	// begin inline asm
	{sub.f16 %rs5784,%rs5785,%rs5786;
}
	// end inline asm
	st.global.u16 	[%rd8605+6], %rs5784;
	// begin inline asm
	{sub.f16 %rs5787,%rs5788,%rs5789;
}
	// end inline asm
	st.global.u16 	[%rd8605+8], %rs5787;
	// begin inline asm
	{sub.f16 %rs5790,%rs5791,%rs5792;
}
	// end inline asm
	st.global.u16 	[%rd8605+10], %rs5790;
	// begin inline asm
	{sub.f16 %rs5793,%rs5794,%rs5795;
}
	// end inline asm
	st.global.u16 	[%rd8605+12], %rs5793;
	// begin inline asm
	{sub.f16 %rs5796,%rs5797,%rs5798;
}
	// end inline asm
	st.global.u16 	[%rd8605+14], %rs5796;
	ld.shared.v4.b32 	{%r17875, %r17876, %r17877, %r17878}, [%r17865+16];
	mov.b32 	{%rs5818, %rs5821}, %r17878;
	mov.b32 	{%rs5812, %rs5815}, %r17877;
	mov.b32 	{%rs5806, %rs5809}, %r17876;
	mov.b32 	{%rs5800, %rs5803}, %r17875;
	ld.shared.v4.b32 	{%r17879, %r17880, %r17881, %r17882}, [%r17865+8208];
	mov.b32 	{%rs5819, %rs5822}, %r17882;
	mov.b32 	{%rs5813, %rs5816}, %r17881;
	mov.b32 	{%rs5807, %rs5810}, %r17880;
	mov.b32 	{%rs5801, %rs5804}, %r17879;
	// begin inline asm
	{sub.f16 %rs5799,%rs5800,%rs5801;
}
	// end inline asm
	st.global.u16 	[%rd8605+16], %rs5799;
	// begin inline asm
	{sub.f16 %rs5802,%rs5803,%rs5804;
}
	// end inline asm
	st.global.u16 	[%rd8605+18], %rs5802;
	// begin inline asm
	{sub.f16 %rs5805,%rs5806,%rs5807;
}
	// end inline asm
	st.global.u16 	[%rd8605+20], %rs5805;
	// begin inline asm
	{sub.f16 %rs5808,%rs5809,%rs5810;
}
	// end inline asm
	st.global.u16 	[%rd8605+22], %rs5808;
	// begin inline asm
	{sub.f16 %rs5811,%rs5812,%rs5813;
}
	// end inline asm
	st.global.u16 	[%rd8605+24], %rs5811;
	// begin inline asm
	{sub.f16 %rs5814,%rs5815,%rs5816;
}
	// end inline asm
	st.global.u16 	[%rd8605+26], %rs5814;
	// begin inline asm
	{sub.f16 %rs5817,%rs5818,%rs5819;
}
	// end inline asm
	st.global.u16 	[%rd8605+28], %rs5817;
	// begin inline asm
	{sub.f16 %rs5820,%rs5821,%rs5822;
}
	// end inline asm
	st.global.u16 	[%rd8605+30], %rs5820;
	ld.shared.v4.b32 	{%r17883, %r17884, %r17885, %r17886}, [%r17865+32];
	mov.b32 	{%rs5842, %rs5845}, %r17886;
	mov.b32 	{%rs5836, %rs5839}, %r17885;
	mov.b32 	{%rs5830, %rs5833}, %r17884;
	mov.b32 	{%rs5824, %rs5827}, %r17883;
	ld.shared.v4.b32 	{%r17887, %r17888, %r17889, %r17890}, [%r17865+8224];
	mov.b32 	{%rs5843, %rs5846}, %r17890;
	mov.b32 	{%rs5837, %rs5840}, %r17889;
	mov.b32 	{%rs5831, %rs5834}, %r17888;
	mov.b32 	{%rs5825, %rs5828}, %r17887;
	// begin inline asm
	{sub.f16 %rs5823,%rs5824,%rs5825;
}
	// end inline asm
	st.global.u16 	[%rd8605+32], %rs5823;
	// begin inline asm
	{sub.f16 %rs5826,%rs5827,%rs5828;
}
	// end inline asm
	st.global.u16 	[%rd8605+34], %rs5826;
	// begin inline asm
	{sub.f16 %rs5829,%rs5830,%rs5831;
}
	// end inline asm
	st.global.u16 	[%rd8605+36], %rs5829;
	// begin inline asm
	{sub.f16 %rs5832,%rs5833,%rs5834;
}
	// end inline asm
	st.global.u16 	[%rd8605+38], %rs5832;
	// begin inline asm
	{sub.f16 %rs5835,%rs5836,%rs5837;
}
	// end inline asm
	st.global.u16 	[%rd8605+40], %rs5835;
	// begin inline asm
	{sub.f16 %rs5838,%rs5839,%rs5840;
}
	// end inline asm
	st.global.u16 	[%rd8605+42], %rs5838;
	// begin inline asm
	{sub.f16 %rs5841,%rs5842,%rs5843;
}
	// end inline asm
	st.global.u16 	[%rd8605+44], %rs5841;
	// begin inline asm
	{sub.f16 %rs5844,%rs5845,%rs5846;
}
	// end inline asm
	st.global.u16 	[%rd8605+46], %rs5844;
	ld.shared.v4.b32 	{%r17891, %r17892, %r17893, %r17894}, [%r17865+48];
	mov.b32 	{%rs5866, %rs5869}, %r17894;
	mov.b32 	{%rs5860, %rs5863}, %r17893;
	mov.b32 	{%rs5854, %rs5857}, %r17892;
	mov.b32 	{%rs5848, %rs5851}, %r17891;
	ld.shared.v4.b32 	{%r17895, %r17896, %r17897, %r17898}, [%r17865+8240];
	mov.b32 	{%rs5867, %rs5870}, %r17898;
	mov.b32 	{%rs5861, %rs5864}, %r17897;
	mov.b32 	{%rs5855, %rs5858}, %r17896;
	mov.b32 	{%rs5849, %rs5852}, %r17895;
	// begin inline asm
	{sub.f16 %rs5847,%rs5848,%rs5849;
}
	// end inline asm
	st.global.u16 	[%rd8605+48], %rs5847;
	// begin inline asm
	{sub.f16 %rs5850,%rs5851,%rs5852;
}
	// end inline asm
	st.global.u16 	[%rd8605+50], %rs5850;
	// begin inline asm
	{sub.f16 %rs5853,%rs5854,%rs5855;
}
	// end inline asm
	st.global.u16 	[%rd8605+52], %rs5853;
	// begin inline asm
	{sub.f16 %rs5856,%rs5857,%rs5858;
}
	// end inline asm
	st.global.u16 	[%rd8605+54], %rs5856;
	// begin inline asm
	{sub.f16 %rs5859,%rs5860,%rs5861;
}
	// end inline asm
	st.global.u16 	[%rd8605+56], %rs5859;
	// begin inline asm
	{sub.f16 %rs5862,%rs5863,%rs5864;
}
	// end inline asm
	st.global.u16 	[%rd8605+58], %rs5862;
	// begin inline asm
	{sub.f16 %rs5865,%rs5866,%rs5867;
}
	// end inline asm
	st.global.u16 	[%rd8605+60], %rs5865;
	// begin inline asm
	{sub.f16 %rs5868,%rs5869,%rs5870;
}
	// end inline asm
	st.global.u16 	[%rd8605+62], %rs5868;
	ld.shared.v4.b32 	{%r17899, %r17900, %r17901, %r17902}, [%r17865+64];
	mov.b32 	{%rs5890, %rs5893}, %r17902;
	mov.b32 	{%rs5884, %rs5887}, %r17901;
	mov.b32 	{%rs5878, %rs5881}, %r17900;
	mov.b32 	{%rs5872, %rs5875}, %r17899;
	ld.shared.v4.b32 	{%r17903, %r17904, %r17905, %r17906}, [%r17865+8256];
	mov.b32 	{%rs5891, %rs5894}, %r17906;
	mov.b32 	{%rs5885, %rs5888}, %r17905;
	mov.b32 	{%rs5879, %rs5882}, %r17904;
	mov.b32 	{%rs5873, %rs5876}, %r17903;
	// begin inline asm
	{sub.f16 %rs5871,%rs5872,%rs5873;
}
	// end inline asm
	st.global.u16 	[%rd8605+64], %rs5871;
	// begin inline asm
	{sub.f16 %rs5874,%rs5875,%rs5876;
}
	// end inline asm
	st.global.u16 	[%rd8605+66], %rs5874;
	// begin inline asm
	{sub.f16 %rs5877,%rs5878,%rs5879;
}
	// end inline asm
	st.global.u16 	[%rd8605+68], %rs5877;
	// begin inline asm
	{sub.f16 %rs5880,%rs5881,%rs5882;
}
	// end inline asm
	st.global.u16 	[%rd8605+70], %rs5880;
	// begin inline asm
	{sub.f16 %rs5883,%rs5884,%rs5885;
}
	// end inline asm
	st.global.u16 	[%rd8605+72], %rs5883;
	// begin inline asm
	{sub.f16 %rs5886,%rs5887,%rs5888;
}
	// end inline asm
	st.global.u16 	[%rd8605+74], %rs5886;
	// begin inline asm
	{sub.f16 %rs5889,%rs5890,%rs5891;
}
	// end inline asm
	st.global.u16 	[%rd8605+76], %rs5889;
	// begin inline asm
	{sub.f16 %rs5892,%rs5893,%rs5894;
}
	// end inline asm
	st.global.u16 	[%rd8605+78], %rs5892;
	ld.shared.v4.b32 	{%r17907, %r17908, %r17909, %r17910}, [%r17865+80];
	mov.b32 	{%rs5914, %rs5917}, %r17910;
	mov.b32 	{%rs5908, %rs5911}, %r17909;
	mov.b32 	{%rs5902, %rs5905}, %r17908;
	mov.b32 	{%rs5896, %rs5899}, %r17907;
	ld.shared.v4.b32 	{%r17911, %r17912, %r17913, %r17914}, [%r17865+8272];
	mov.b32 	{%rs5915, %rs5918}, %r17914;
	mov.b32 	{%rs5909, %rs5912}, %r17913;
	mov.b32 	{%rs5903, %rs5906}, %r17912;
	mov.b32 	{%rs5897, %rs5900}, %r17911;
	// begin inline asm
	{sub.f16 %rs5895,%rs5896,%rs5897;
}
	// end inline asm
	st.global.u16 	[%rd8605+80], %rs5895;
	// begin inline asm
	{sub.f16 %rs5898,%rs5899,%rs5900;
}
	// end inline asm
	st.global.u16 	[%rd8605+82], %rs5898;
	// begin inline asm
	{sub.f16 %rs5901,%rs5902,%rs5903;
}
	// end inline asm
	st.global.u16 	[%rd8605+84], %rs5901;
	// begin inline asm
	{sub.f16 %rs5904,%rs5905,%rs5906;
}
	// end inline asm
	st.global.u16 	[%rd8605+86], %rs5904;
	// begin inline asm
	{sub.f16 %rs5907,%rs5908,%rs5909;
}
	// end inline asm
	st.global.u16 	[%rd8605+88], %rs5907;
	// begin inline asm
	{sub.f16 %rs5910,%rs5911,%rs5912;
}
	// end inline asm
	st.global.u16 	[%rd8605+90], %rs5910;
	// begin inline asm
	{sub.f16 %rs5913,%rs5914,%rs5915;
}
	// end inline asm
	st.global.u16 	[%rd8605+92], %rs5913;
	// begin inline asm
	{sub.f16 %rs5916,%rs5917,%rs5918;
}
	// end inline asm
	st.global.u16 	[%rd8605+94], %rs5916;
	ld.shared.v4.b32 	{%r17915, %r17916, %r17917, %r17918}, [%r17865+96];
	mov.b32 	{%rs5938, %rs5941}, %r17918;
	mov.b32 	{%rs5932, %rs5935}, %r17917;
	mov.b32 	{%rs5926, %rs5929}, %r17916;
	mov.b32 	{%rs5920, %rs5923}, %r17915;
	ld.shared.v4.b32 	{%r17919, %r17920, %r17921, %r17922}, [%r17865+8288];
	mov.b32 	{%rs5939, %rs5942}, %r17922;
	mov.b32 	{%rs5933, %rs5936}, %r17921;
	mov.b32 	{%rs5927, %rs5930}, %r17920;
	mov.b32 	{%rs5921, %rs5924}, %r17919;
	// begin inline asm
	{sub.f16 %rs5919,%rs5920,%rs5921;
}
	// end inline asm
	st.global.u16 	[%rd8605+96], %rs5919;
	// begin inline asm
	{sub.f16 %rs5922,%rs5923,%rs5924;
}
	// end inline asm
	st.global.u16 	[%rd8605+98], %rs5922;
	// begin inline asm
	{sub.f16 %rs5925,%rs5926,%rs5927;
}
	// end inline asm
	st.global.u16 	[%rd8605+100], %rs5925;
	// begin inline asm
	{sub.f16 %rs5928,%rs5929,%rs5930;
}
	// end inline asm
	st.global.u16 	[%rd8605+102], %rs5928;
	// begin inline asm
	{sub.f16 %rs5931,%rs5932,%rs5933;
}
	// end inline asm
	st.global.u16 	[%rd8605+104], %rs5931;
	// begin inline asm
	{sub.f16 %rs5934,%rs5935,%rs5936;
}
	// end inline asm
	st.global.u16 	[%rd8605+106], %rs5934;
	// begin inline asm
	{sub.f16 %rs5937,%rs5938,%rs5939;
}
	// end inline asm
	st.global.u16 	[%rd8605+108], %rs5937;
	// begin inline asm
	{sub.f16 %rs5940,%rs5941,%rs5942;
}
	// end inline asm
	st.global.u16 	[%rd8605+110], %rs5940;
	ld.shared.v4.b32 	{%r17923, %r17924, %r17925, %r17926}, [%r17865+112];
	mov.b32 	{%rs5962, %rs5965}, %r17926;
	mov.b32 	{%rs5956, %rs5959}, %r17925;
	mov.b32 	{%rs5950, %rs5953}, %r17924;
	mov.b32 	{%rs5944, %rs5947}, %r17923;
	ld.shared.v4.b32 	{%r17927, %r17928, %r17929, %r17930}, [%r17865+8304];
	mov.b32 	{%rs5963, %rs5966}, %r17930;
	mov.b32 	{%rs5957, %rs5960}, %r17929;
	mov.b32 	{%rs5951, %rs5954}, %r17928;
	mov.b32 	{%rs5945, %rs5948}, %r17927;
	// begin inline asm
	{sub.f16 %rs5943,%rs5944,%rs5945;
}
	// end inline asm
	st.global.u16 	[%rd8605+112], %rs5943;
	// begin inline asm
	{sub.f16 %rs5946,%rs5947,%rs5948;
}
	// end inline asm
	st.global.u16 	[%rd8605+114], %rs5946;
	// begin inline asm
	{sub.f16 %rs5949,%rs5950,%rs5951;
}
	// end inline asm
	st.global.u16 	[%rd8605+116], %rs5949;
	// begin inline asm
	{sub.f16 %rs5952,%rs5953,%rs5954;
}
	// end inline asm
	st.global.u16 	[%rd8605+118], %rs5952;
	// begin inline asm
	{sub.f16 %rs5955,%rs5956,%rs5957;
}
	// end inline asm
	st.global.u16 	[%rd8605+120], %rs5955;
	// begin inline asm
	{sub.f16 %rs5958,%rs5959,%rs5960;
}
	// end inline asm
	st.global.u16 	[%rd8605+122], %rs5958;
	// begin inline asm
	{sub.f16 %rs5961,%rs5962,%rs5963;
}
	// end inline asm
	st.global.u16 	[%rd8605+124], %rs5961;
	// begin inline asm
	{sub.f16 %rs5964,%rs5965,%rs5966;
}
	// end inline asm
	st.global.u16 	[%rd8605+126], %rs5964;
	ld.shared.v4.b32 	{%r17931, %r17932, %r17933, %r17934}, [%r17865+128];
	mov.b32 	{%rs5986, %rs5989}, %r17934;
	mov.b32 	{%rs5980, %rs5983}, %r17933;
	mov.b32 	{%rs5974, %rs5977}, %r17932;
	mov.b32 	{%rs5968, %rs5971}, %r17931;
	ld.shared.v4.b32 	{%r17935, %r17936, %r17937, %r17938}, [%r17865+8320];
	mov.b32 	{%rs5987, %rs5990}, %r17938;
	mov.b32 	{%rs5981, %rs5984}, %r17937;
	mov.b32 	{%rs5975, %rs5978}, %r17936;
	mov.b32 	{%rs5969, %rs5972}, %r17935;
	// begin inline asm
	{sub.f16 %rs5967,%rs5968,%rs5969;
}
	// end inline asm
	st.global.u16 	[%rd8605+128], %rs5967;
	// begin inline asm
	{sub.f16 %rs5970,%rs5971,%rs5972;
}
	// end inline asm
	st.global.u16 	[%rd8605+130], %rs5970;
	// begin inline asm
	{sub.f16 %rs5973,%rs5974,%rs5975;
}
	// end inline asm
	st.global.u16 	[%rd8605+132], %rs5973;
	// begin inline asm
	{sub.f16 %rs5976,%rs5977,%rs5978;
}
	// end inline asm
	st.global.u16 	[%rd8605+134], %rs5976;
	// begin inline asm
	{sub.f16 %rs5979,%rs5980,%rs5981;
}
	// end inline asm
	st.global.u16 	[%rd8605+136], %rs5979;
	// begin inline asm
	{sub.f16 %rs5982,%rs5983,%rs5984;
}
	// end inline asm
	st.global.u16 	[%rd8605+138], %rs5982;
	// begin inline asm
	{sub.f16 %rs5985,%rs5986,%rs5987;
}
	// end inline asm
	st.global.u16 	[%rd8605+140], %rs5985;
	// begin inline asm
	{sub.f16 %rs5988,%rs5989,%rs5990;
}
	// end inline asm
	st.global.u16 	[%rd8605+142], %rs5988;
	ld.shared.v4.b32 	{%r17939, %r17940, %r17941, %r17942}, [%r17865+144];
	mov.b32 	{%rs6010, %rs6013}, %r17942;
	mov.b32 	{%rs6004, %rs6007}, %r17941;
	mov.b32 	{%rs5998, %rs6001}, %r17940;
	mov.b32 	{%rs5992, %rs5995}, %r17939;
	ld.shared.v4.b32 	{%r17943, %r17944, %r17945, %r17946}, [%r17865+8336];
	mov.b32 	{%rs6011, %rs6014}, %r17946;
	mov.b32 	{%rs6005, %rs6008}, %r17945;
	mov.b32 	{%rs5999, %rs6002}, %r17944;
	mov.b32 	{%rs5993, %rs5996}, %r17943;
	// begin inline asm
	{sub.f16 %rs5991,%rs5992,%rs5993;
}
	// end inline asm
	st.global.u16 	[%rd8605+144], %rs5991;
	// begin inline asm
	{sub.f16 %rs5994,%rs5995,%rs5996;
}
	// end inline asm
	st.global.u16 	[%rd8605+146], %rs5994;
	// begin inline asm
	{sub.f16 %rs5997,%rs5998,%rs5999;
}
	// end inline asm
	st.global.u16 	[%rd8605+148], %rs5997;
	// begin inline asm
	{sub.f16 %rs6000,%rs6001,%rs6002;
}
	// end inline asm
	st.global.u16 	[%rd8605+150], %rs6000;
	// begin inline asm
	{sub.f16 %rs6003,%rs6004,%rs6005;
}
	// end inline asm
	st.global.u16 	[%rd8605+152], %rs6003;
	// begin inline asm
	{sub.f16 %rs6006,%rs6007,%rs6008;
}
	// end inline asm
	st.global.u16 	[%rd8605+154], %rs6006;
	// begin inline asm
	{sub.f16 %rs6009,%rs6010,%rs6011;
}
	// end inline asm
	st.global.u16 	[%rd8605+156], %rs6009;
	// begin inline asm
	{sub.f16 %rs6012,%rs6013,%rs6014;
}
	// end inline asm
	st.global.u16 	[%rd8605+158], %rs6012;
	ld.shared.v4.b32 	{%r17947, %r17948, %r17949, %r17950}, [%r17865+160];
	mov.b32 	{%rs6034, %rs6037}, %r17950;
	mov.b32 	{%rs6028, %rs6031}, %r17949;
	mov.b32 	{%rs6022, %rs6025}, %r17948;
	mov.b32 	{%rs6016, %rs6019}, %r17947;
	ld.shared.v4.b32 	{%r17951, %r17952, %r17953, %r17954}, [%r17865+8352];
	mov.b32 	{%rs6035, %rs6038}, %r17954;
	mov.b32 	{%rs6029, %rs6032}, %r17953;
	mov.b32 	{%rs6023, %rs6026}, %r17952;
	mov.b32 	{%rs6017, %rs6020}, %r17951;
	// begin inline asm
	{sub.f16 %rs6015,%rs6016,%rs6017;
}
	// end inline asm
	st.global.u16 	[%rd8605+160], %rs6015;
	// begin inline asm
	{sub.f16 %rs6018,%rs6019,%rs6020;
}
	// end inline asm
	st.global.u16 	[%rd8605+162], %rs6018;
	// begin inline asm
	{sub.f16 %rs6021,%rs6022,%rs6023;
}
	// end inline asm
	st.global.u16 	[%rd8605+164], %rs6021;
	// begin inline asm
	{sub.f16 %rs6024,%rs6025,%rs6026;
}
	// end inline asm
	st.global.u16 	[%rd8605+166], %rs6024;
	// begin inline asm
	{sub.f16 %rs6027,%rs6028,%rs6029;
}
	// end inline asm
	st.global.u16 	[%rd8605+168], %rs6027;
	// begin inline asm
	{sub.f16 %rs6030,%rs6031,%rs6032;
}
	// end inline asm
	st.global.u16 	[%rd8605+170], %rs6030;
	// begin inline asm
	{sub.f16 %rs6033,%rs6034,%rs6035;
}
	// end inline asm
	st.global.u16 	[%rd8605+172], %rs6033;
	// begin inline asm
	{sub.f16 %rs6036,%rs6037,%rs6038;
}
	// end inline asm
	st.global.u16 	[%rd8605+174], %rs6036;
	ld.shared.v4.b32 	{%r17955, %r17956, %r17957, %r17958}, [%r17865+176];
	mov.b32 	{%rs6058, %rs6061}, %r17958;
	mov.b32 	{%rs6052, %rs6055}, %r17957;
	mov.b32 	{%rs6046, %rs6049}, %r17956;
	mov.b32 	{%rs6040, %rs6043}, %r17955;
	ld.shared.v4.b32 	{%r17959, %r17960, %r17961, %r17962}, [%r17865+8368];
	mov.b32 	{%rs6059, %rs6062}, %r17962;
	mov.b32 	{%rs6053, %rs6056}, %r17961;
	mov.b32 	{%rs6047, %rs6050}, %r17960;
	mov.b32 	{%rs6041, %rs6044}, %r17959;
	// begin inline asm
	{sub.f16 %rs6039,%rs6040,%rs6041;
}
	// end inline asm
	st.global.u16 	[%rd8605+176], %rs6039;
	// begin inline asm
	{sub.f16 %rs6042,%rs6043,%rs6044;
}
	// end inline asm
	st.global.u16 	[%rd8605+178], %rs6042;
	// begin inline asm
	{sub.f16 %rs6045,%rs6046,%rs6047;
}
	// end inline asm
	st.global.u16 	[%rd8605+180], %rs6045;
	// begin inline asm
	{sub.f16 %rs6048,%rs6049,%rs6050;
}
	// end inline asm
	st.global.u16 	[%rd8605+182], %rs6048;
	// begin inline asm
	{sub.f16 %rs6051,%rs6052,%rs6053;
}
	// end inline asm
	st.global.u16 	[%rd8605+184], %rs6051;
	// begin inline asm
	{sub.f16 %rs6054,%rs6055,%rs6056;
}
	// end inline asm
	st.global.u16 	[%rd8605+186], %rs6054;
	// begin inline asm
	{sub.f16 %rs6057,%rs6058,%rs6059;
}
	// end inline asm
	st.global.u16 	[%rd8605+188], %rs6057;
	// begin inline asm
	{sub.f16 %rs6060,%rs6061,%rs6062;
}
	// end inline asm
	st.global.u16 	[%rd8605+190], %rs6060;
	ld.shared.v4.b32 	{%r17963, %r17964, %r17965, %r17966}, [%r17865+192];
	mov.b32 	{%rs6082, %rs6085}, %r17966;
	mov.b32 	{%rs6076, %rs6079}, %r17965;
	mov.b32 	{%rs6070, %rs6073}, %r17964;
	mov.b32 	{%rs6064, %rs6067}, %r17963;
	ld.shared.v4.b32 	{%r17967, %r17968, %r17969, %r17970}, [%r17865+8384];
	mov.b32 	{%rs6083, %rs6086}, %r17970;
	mov.b32 	{%rs6077, %rs6080}, %r17969;
	mov.b32 	{%rs6071, %rs6074}, %r17968;
	mov.b32 	{%rs6065, %rs6068}, %r17967;
	// begin inline asm
	{sub.f16 %rs6063,%rs6064,%rs6065;
}
	// end inline asm
	st.global.u16 	[%rd8605+192], %rs6063;
	// begin inline asm
	{sub.f16 %rs6066,%rs6067,%rs6068;
}
	// end inline asm
	st.global.u16 	[%rd8605+194], %rs6066;
	// begin inline asm
	{sub.f16 %rs6069,%rs6070,%rs6071;
}
	// end inline asm
	st.global.u16 	[%rd8605+196], %rs6069;
	// begin inline asm
	{sub.f16 %rs6072,%rs6073,%rs6074;
}
	// end inline asm
	st.global.u16 	[%rd8605+198], %rs6072;
	// begin inline asm
	{sub.f16 %rs6075,%rs6076,%rs6077;
}
	// end inline asm
	st.global.u16 	[%rd8605+200], %rs6075;
	// begin inline asm
	{sub.f16 %rs6078,%rs6079,%rs6080;
}
	// end inline asm
	st.global.u16 	[%rd8605+202], %rs6078;
	// begin inline asm
	{sub.f16 %rs6081,%rs6082,%rs6083;
}
	// end inline asm
	st.global.u16 	[%rd8605+204], %rs6081;
	// begin inline asm
	{sub.f16 %rs6084,%rs6085,%rs6086;
}
	// end inline asm
	st.global.u16 	[%rd8605+206], %rs6084;
	ld.shared.v4.b32 	{%r17971, %r17972, %r17973, %r17974}, [%r17865+208];
	mov.b32 	{%rs6106, %rs6109}, %r17974;
	mov.b32 	{%rs6100, %rs6103}, %r17973;
	mov.b32 	{%rs6094, %rs6097}, %r17972;
	mov.b32 	{%rs6088, %rs6091}, %r17971;
	ld.shared.v4.b32 	{%r17975, %r17976, %r17977, %r17978}, [%r17865+8400];
	mov.b32 	{%rs6107, %rs6110}, %r17978;
	mov.b32 	{%rs6101, %rs6104}, %r17977;
	mov.b32 	{%rs6095, %rs6098}, %r17976;
	mov.b32 	{%rs6089, %rs6092}, %r17975;
	// begin inline asm
	{sub.f16 %rs6087,%rs6088,%rs6089;
}
	// end inline asm
	st.global.u16 	[%rd8605+208], %rs6087;
	// begin inline asm
	{sub.f16 %rs6090,%rs6091,%rs6092;
}
	// end inline asm
	st.global.u16 	[%rd8605+210], %rs6090;
	// begin inline asm
	{sub.f16 %rs6093,%rs6094,%rs6095;
}
	// end inline asm
	st.global.u16 	[%rd8605+212], %rs6093;
	// begin inline asm
	{sub.f16 %rs6096,%rs6097,%rs6098;
}
	// end inline asm
	st.global.u16 	[%rd8605+214], %rs6096;
	// begin inline asm
	{sub.f16 %rs6099,%rs6100,%rs6101;
}
	// end inline asm
	st.global.u16 	[%rd8605+216], %rs6099;
	// begin inline asm
	{sub.f16 %rs6102,%rs6103,%rs6104;
}
	// end inline asm
	st.global.u16 	[%rd8605+218], %rs6102;
	// begin inline asm
	{sub.f16 %rs6105,%rs6106,%rs6107;
}
	// end inline asm
	st.global.u16 	[%rd8605+220], %rs6105;
	// begin inline asm
	{sub.f16 %rs6108,%rs6109,%rs6110;
}
	// end inline asm
	st.global.u16 	[%rd8605+222], %rs6108;
	ld.shared.v4.b32 	{%r17979, %r17980, %r17981, %r17982}, [%r17865+224];
	mov.b32 	{%rs6130, %rs6133}, %r17982;
	mov.b32 	{%rs6124, %rs6127}, %r17981;
	mov.b32 	{%rs6118, %rs6121}, %r17980;
	mov.b32 	{%rs6112, %rs6115}, %r17979;
	ld.shared.v4.b32 	{%r17983, %r17984, %r17985, %r17986}, [%r17865+8416];
	mov.b32 	{%rs6131, %rs6134}, %r17986;
	mov.b32 	{%rs6125, %rs6128}, %r17985;
	mov.b32 	{%rs6119, %rs6122}, %r17984;
	mov.b32 	{%rs6113, %rs6116}, %r17983;
	// begin inline asm
	{sub.f16 %rs6111,%rs6112,%rs6113;
}
	// end inline asm
	st.global.u16 	[%rd8605+224], %rs6111;
	// begin inline asm
	{sub.f16 %rs6114,%rs6115,%rs6116;
}
	// end inline asm
	st.global.u16 	[%rd8605+226], %rs6114;
	// begin inline asm
	{sub.f16 %rs6117,%rs6118,%rs6119;
}
	// end inline asm
	st.global.u16 	[%rd8605+228], %rs6117;
	// begin inline asm
	{sub.f16 %rs6120,%rs6121,%rs6122;
}
	// end inline asm
	st.global.u16 	[%rd8605+230], %rs6120;
	// begin inline asm
	{sub.f16 %rs6123,%rs6124,%rs6125;
}
	// end inline asm
	st.global.u16 	[%rd8605+232], %rs6123;
	// begin inline asm
	{sub.f16 %rs6126,%rs6127,%rs6128;
}
	// end inline asm
	st.global.u16 	[%rd8605+234], %rs6126;
	// begin inline asm
	{sub.f16 %rs6129,%rs6130,%rs6131;
}
	// end inline asm
	st.global.u16 	[%rd8605+236], %rs6129;
	// begin inline asm
	{sub.f16 %rs6132,%rs6133,%rs6134;
}
	// end inline asm
	st.global.u16 	[%rd8605+238], %rs6132;
	ld.shared.v4.b32 	{%r17987, %r17988, %r17989, %r17990}, [%r17865+240];
	mov.b32 	{%rs6154, %rs6157}, %r17990;
	mov.b32 	{%rs6148, %rs6151}, %r17989;
	mov.b32 	{%rs6142, %rs6145}, %r17988;
	mov.b32 	{%rs6136, %rs6139}, %r17987;
	ld.shared.v4.b32 	{%r17991, %r17992, %r17993, %r17994}, [%r17865+8432];
	mov.b32 	{%rs6155, %rs6158}, %r17994;
	mov.b32 	{%rs6149, %rs6152}, %r17993;
	mov.b32 	{%rs6143, %rs6146}, %r17992;
	mov.b32 	{%rs6137, %rs6140}, %r17991;
	// begin inline asm
	{sub.f16 %rs6135,%rs6136,%rs6137;
}
	// end inline asm
	st.global.u16 	[%rd8605+240], %rs6135;
	// begin inline asm
	{sub.f16 %rs6138,%rs6139,%rs6140;
}
	// end inline asm
	st.global.u16 	[%rd8605+242], %rs6138;
	// begin inline asm
	{sub.f16 %rs6141,%rs6142,%rs6143;
}
	// end inline asm
	st.global.u16 	[%rd8605+244], %rs6141;
	// begin inline asm
	{sub.f16 %rs6144,%rs6145,%rs6146;
}
	// end inline asm
	st.global.u16 	[%rd8605+246], %rs6144;
	// begin inline asm
	{sub.f16 %rs6147,%rs6148,%rs6149;
}
	// end inline asm
	st.global.u16 	[%rd8605+248], %rs6147;
	// begin inline asm
	{sub.f16 %rs6150,%rs6151,%rs6152;
}
	// end inline asm
	st.global.u16 	[%rd8605+250], %rs6150;
	// begin inline asm
	{sub.f16 %rs6153,%rs6154,%rs6155;
}
	// end inline asm
	st.global.u16 	[%rd8605+252], %rs6153;
	// begin inline asm
	{sub.f16 %rs6156,%rs6157,%rs6158;
}
	// end inline asm
	st.global.u16 	[%rd8605+254], %rs6156;
	bra.uni 	$L__BB0_4099;
$L__BB0_2050:
	shr.s32 	%r6737, %r7, 4;
	rem.s32 	%r6738, %r1, %r6737;
	shl.b32 	%r6739, %r4, 7;
	shl.b32 	%r6740, %r1, 8;
	add.s32 	%r6741, %r6740, %r3;
	add.s32 	%r3357, %r6741, %r6739;
	cvt.rn.f64.s32 	%fd3, %r6738;
	cvt.rn.f64.s32 	%fd4, %r8;
	add.s32 	%r3358, %r3357, %r5;
	neg.f64 	%fd5, %fd3;
	mov.f64 	%fd6, 0d0000000000000000;
	copysign.f64 	%fd7, %fd5, %fd6;
	div.rn.f64 	%fd8, %fd7, %fd4;
	cvt.rn.f32.f64 	%f817, %fd8;
	mul.f32 	%f1783, %f817, 0f3F22F983;
	cvt.rni.s32.f32 	%r19923, %f1783;
	cvt.rn.f32.s32 	%f1784, %r19923;
	fma.rn.f32 	%f1785, %f1784, 0fBFC90FDA, %f817;
	fma.rn.f32 	%f1786, %f1784, 0fB3A22168, %f1785;
	fma.rn.f32 	%f10584, %f1784, 0fA7C234C5, %f1786;
	abs.f32 	%f819, %f817;
	setp.ltu.f32 	%p2, %f819, 0f47CE4780;
	mov.u32 	%r19023, %r19923;
	mov.f32 	%f10359, %f10584;
	@%p2 bra 	$L__BB0_2058;
	setp.neu.f32 	%p3, %f819, 0f7F800000;
	@%p3 bra 	$L__BB0_2053;
	mov.f32 	%f1789, 0f00000000;
	mul.rn.f32 	%f10359, %f817, %f1789;
	mov.b32 	%r19023, 0;
	bra.uni 	$L__BB0_2058;
$L__BB0_2053:
	mov.b32 	%r3360, %f817;
	shl.b32 	%r6743, %r3360, 8;
	or.b32  	%r3361, %r6743, -2147483648;
	mov.b64 	%rd9400, 0;
	mov.b32 	%r19020, 0;
	mov.u64 	%rd9398, __cudart_i2opi_f;
	mov.u64 	%rd9399, %rd8;
$L__BB0_2054:
	.pragma "nounroll";
	ld.global.nc.u32 	%r6744, [%rd9398];
	mad.wide.u32 	%rd3643, %r6744, %r3361, %rd9400;
	shr.u64 	%rd9400, %rd3643, 32;
	st.local.u32 	[%rd9399], %rd3643;
	add.s32 	%r19020, %r19020, 1;
	add.s64 	%rd9399, %rd9399, 4;
	add.s64 	%rd9398, %rd9398, 4;
	setp.ne.s32 	%p4, %r19020, 6;
	@%p4 bra 	$L__BB0_2054;
	shr.u32 	%r6745, %r3360, 23;
	st.local.u32 	[%rd8+24], %rd9400;
	and.b32  	%r3364, %r6745, 31;
	and.b32  	%r6746, %r6745, 224;
	add.s32 	%r6747, %r6746, -128;
	shr.u32 	%r6748, %r6747, 5;
	mul.wide.u32 	%rd3644, %r6748, 4;
	sub.s64 	%rd1812, %rd8, %rd3644;
	ld.local.u32 	%r19021, [%rd1812+24];
	ld.local.u32 	%r19022, [%rd1812+20];
	setp.eq.s32 	%p5, %r3364, 0;
	@%p5 bra 	$L__BB0_2057;
	shf.l.wrap.b32 	%r19021, %r19022, %r19021, %r3364;
	ld.local.u32 	%r6749, [%rd1812+16];
	shf.l.wrap.b32 	%r19022, %r6749, %r19022, %r3364;
$L__BB0_2057:
	shr.u32 	%r6750, %r19021, 30;
	shf.l.wrap.b32 	%r6751, %r19022, %r19021, 2;
	shl.b32 	%r6752, %r19022, 2;
	shr.u32 	%r6753, %r6751, 31;
	add.s32 	%r6754, %r6753, %r6750;
	neg.s32 	%r6755, %r6754;
	setp.lt.s32 	%p6, %r3360, 0;
	selp.b32 	%r19023, %r6755, %r6754, %p6;
	xor.b32  	%r6756, %r6751, %r3360;
	shr.s32 	%r6757, %r6751, 31;
	xor.b32  	%r6758, %r6757, %r6751;
	xor.b32  	%r6759, %r6757, %r6752;
	cvt.u64.u32 	%rd3645, %r6758;
	shl.b64 	%rd3646, %rd3645, 32;
	cvt.u64.u32 	%rd3647, %r6759;
	or.b64  	%rd3648, %rd3646, %rd3647;
	cvt.rn.f64.s64 	%fd9, %rd3648;
	mul.f64 	%fd10, %fd9, 0d3BF921FB54442D19;
	cvt.rn.f32.f64 	%f1787, %fd10;
	neg.f32 	%f1788, %f1787;
	setp.lt.s32 	%p7, %r6756, 0;
	selp.f32 	%f10359, %f1788, %f1787, %p7;
$L__BB0_2058:
	setp.ltu.f32 	%p8, %f819, 0f47CE4780;
	add.s32 	%r6761, %r19023, 1;
	mul.rn.f32 	%f1791, %f10359, %f10359;
	and.b32  	%r6762, %r19023, 1;
	setp.eq.b32 	%p9, %r6762, 1;
	selp.f32 	%f1792, %f10359, 0f3F800000, %p9;
	fma.rn.f32 	%f1793, %f1791, %f1792, 0f00000000;
	fma.rn.f32 	%f1794, %f1791, 0f37CBAC00, 0fBAB607ED;
	selp.f32 	%f1795, 0fB94D4153, %f1794, %p9;
	selp.f32 	%f1796, 0f3C0885E4, 0f3D2AAABB, %p9;
	fma.rn.f32 	%f1797, %f1795, %f1791, %f1796;
	selp.f32 	%f1798, 0fBE2AAAA8, 0fBEFFFFFF, %p9;
	fma.rn.f32 	%f1799, %f1797, %f1791, %f1798;
	fma.rn.f32 	%f1800, %f1799, %f1793, %f1792;
	and.b32  	%r6763, %r6761, 2;
	setp.eq.s32 	%p10, %r6763, 0;
	mov.f32 	%f1801, 0f00000000;
	sub.f32 	%f1802, %f1801, %f1800;
	selp.f32 	%f1790, %f1800, %f1802, %p10;
	// begin inline asm
	{  cvt.rn.f16.f32 %rs267, %f1790;}

	// end inline asm
	mov.u32 	%r19027, %r19923;
	mov.f32 	%f10360, %f10584;
	@%p8 bra 	$L__BB0_2066;
	setp.neu.f32 	%p11, %f819, 0f7F800000;
	@%p11 bra 	$L__BB0_2061;
	mov.f32 	%f1805, 0f00000000;
	mul.rn.f32 	%f10360, %f817, %f1805;
	mov.b32 	%r19027, 0;
	bra.uni 	$L__BB0_2066;
$L__BB0_2061:
	mov.b32 	%r3373, %f817;
	shl.b32 	%r6765, %r3373, 8;
	or.b32  	%r3374, %r6765, -2147483648;
	mov.b64 	%rd9403, 0;
	mov.b32 	%r19024, 0;
	mov.u64 	%rd9401, __cudart_i2opi_f;
	mov.u64 	%rd9402, %rd7;
$L__BB0_2062:
	.pragma "nounroll";
	ld.global.nc.u32 	%r6766, [%rd9401];
	mad.wide.u32 	%rd3651, %r6766, %r3374, %rd9403;
	shr.u64 	%rd9403, %rd3651, 32;
	st.local.u32 	[%rd9402], %rd3651;
	add.s32 	%r19024, %r19024, 1;
	add.s64 	%rd9402, %rd9402, 4;
	add.s64 	%rd9401, %rd9401, 4;
	setp.ne.s32 	%p12, %r19024, 6;
	@%p12 bra 	$L__BB0_2062;
	shr.u32 	%r6767, %r3373, 23;
	st.local.u32 	[%rd7+24], %rd9403;
	and.b32  	%r3377, %r6767, 31;
	and.b32  	%r6768, %r6767, 224;
	add.s32 	%r6769, %r6768, -128;
	shr.u32 	%r6770, %r6769, 5;
	mul.wide.u32 	%rd3652, %r6770, 4;
	sub.s64 	%rd1819, %rd7, %rd3652;
	ld.local.u32 	%r19025, [%rd1819+24];
	ld.local.u32 	%r19026, [%rd1819+20];
	setp.eq.s32 	%p13, %r3377, 0;
	@%p13 bra 	$L__BB0_2065;
	shf.l.wrap.b32 	%r19025, %r19026, %r19025, %r3377;
	ld.local.u32 	%r6771, [%rd1819+16];
	shf.l.wrap.b32 	%r19026, %r6771, %r19026, %r3377;
$L__BB0_2065:
	shr.u32 	%r6772, %r19025, 30;
	shf.l.wrap.b32 	%r6773, %r19026, %r19025, 2;
	shl.b32 	%r6774, %r19026, 2;
	shr.u32 	%r6775, %r6773, 31;
	add.s32 	%r6776, %r6775, %r6772;
	neg.s32 	%r6777, %r6776;
	setp.lt.s32 	%p14, %r3373, 0;
	selp.b32 	%r19027, %r6777, %r6776, %p14;
	xor.b32  	%r6778, %r6773, %r3373;
	shr.s32 	%r6779, %r6773, 31;
	xor.b32  	%r6780, %r6779, %r6773;
	xor.b32  	%r6781, %r6779, %r6774;
	cvt.u64.u32 	%rd3653, %r6780;
	shl.b64 	%rd3654, %rd3653, 32;
	cvt.u64.u32 	%rd3655, %r6781;
	or.b64  	%rd3656, %rd3654, %rd3655;
	cvt.rn.f64.s64 	%fd11, %rd3656;
	mul.f64 	%fd12, %fd11, 0d3BF921FB54442D19;
	cvt.rn.f32.f64 	%f1803, %fd12;
	neg.f32 	%f1804, %f1803;
	setp.lt.s32 	%p15, %r6778, 0;
	selp.f32 	%f10360, %f1804, %f1803, %p15;
$L__BB0_2066:
	mul.rn.f32 	%f1807, %f10360, %f10360;
	and.b32  	%r6783, %r19027, 1;
	setp.eq.b32 	%p16, %r6783, 1;
	selp.f32 	%f1808, 0f3F800000, %f10360, %p16;
	fma.rn.f32 	%f1809, %f1807, %f1808, 0f00000000;
	fma.rn.f32 	%f1810, %f1807, 0f37CBAC00, 0fBAB607ED;
	selp.f32 	%f1811, %f1810, 0fB94D4153, %p16;
	selp.f32 	%f1812, 0f3D2AAABB, 0f3C0885E4, %p16;
	fma.rn.f32 	%f1813, %f1811, %f1807, %f1812;
	selp.f32 	%f1814, 0fBEFFFFFF, 0fBE2AAAA8, %p16;
	fma.rn.f32 	%f1815, %f1813, %f1807, %f1814;
	fma.rn.f32 	%f1816, %f1815, %f1809, %f1808;
	and.b32  	%r6784, %r19027, 2;
	setp.eq.s32 	%p17, %r6784, 0;
	mov.f32 	%f1817, 0f00000000;
	sub.f32 	%f1818, %f1817, %f1816;
	selp.f32 	%f1806, %f1816, %f1818, %p17;
	// begin inline asm
	{  cvt.rn.f16.f32 %rs268, %f1806;}

	// end inline asm
	mul.wide.s32 	%rd3657, %r3358, 2;
	add.s64 	%rd1820, %rd2, %rd3657;
	ld.global.u16 	%rs270, [%rd1820];
	add.s64 	%rd1821, %rd1, %rd3657;
	ld.global.u16 	%rs273, [%rd1821];
	// begin inline asm
	{mul.f16 %rs269,%rs270,%rs267;
}
	// end inline asm
	// begin inline asm
	{mul.f16 %rs272,%rs273,%rs268;
}
	// end inline asm
	// begin inline asm
	{sub.f16 %rs275,%rs269,%rs272;
}
	// end inline asm
	shl.b32 	%r6785, %r3357, 1;
	add.s32 	%r3386, %r9, %r6785;
	st.shared.u16 	[%r3386], %rs275;
	// begin inline asm
	{mul.f16 %rs278,%rs270,%rs268;
}
	// end inline asm
	// begin inline asm
	{mul.f16 %rs281,%rs273,%rs267;
}
	// end inline asm
	// begin inline asm
	{add.f16 %rs284,%rs278,%rs281;
}
	// end inline asm
	st.shared.u16 	[%r3386+8192], %rs284;
	mul.f64 	%fd13, %fd3, 0dC01921FB54442D18;
	div.rn.f64 	%fd14, %fd13, %fd4;
	cvt.rn.f32.f64 	%f826, %fd14;
	mul.f32 	%f1819, %f826, 0f3F22F983;
	cvt.rni.s32.f32 	%r19931, %f1819;
	cvt.rn.f32.s32 	%f1820, %r19931;
	fma.rn.f32 	%f1821, %f1820, 0fBFC90FDA, %f826;
	fma.rn.f32 	%f1822, %f1820, 0fB3A22168, %f1821;
	fma.rn.f32 	%f10586, %f1820, 0fA7C234C5, %f1822;
	abs.f32 	%f828, %f826;
	setp.ltu.f32 	%p18, %f828, 0f47CE4780;
	mov.u32 	%r19031, %r19931;
	mov.f32 	%f10361, %f10586;
	@%p18 bra 	$L__BB0_2074;
	setp.eq.f32 	%p19, %f828, 0f7F800000;
	@%p19 bra 	$L__BB0_2073;
	mov.b32 	%r3388, %f826;
	shl.b32 	%r6787, %r3388, 8;
	or.b32  	%r3389, %r6787, -2147483648;
	mov.b64 	%rd9406, 0;
	mov.b32 	%r19028, 0;
	mov.u64 	%rd9404, __cudart_i2opi_f;
	mov.u64 	%rd9405, %rd8;
$L__BB0_2069:
	.pragma "nounroll";
	ld.global.nc.u32 	%r6788, [%rd9404];
	mad.wide.u32 	%rd3660, %r6788, %r3389, %rd9406;
	shr.u64 	%rd9406, %rd3660, 32;
	st.local.u32 	[%rd9405], %rd3660;
	add.s32 	%r19028, %r19028, 1;
	add.s64 	%rd9405, %rd9405, 4;
	add.s64 	%rd9404, %rd9404, 4;
	setp.ne.s32 	%p20, %r19028, 6;
	@%p20 bra 	$L__BB0_2069;
	shr.u32 	%r6789, %r3388, 23;
	st.local.u32 	[%rd8+24], %rd9406;
	and.b32  	%r3392, %r6789, 31;
	and.b32  	%r6790, %r6789, 224;
	add.s32 	%r6791, %r6790, -128;
	shr.u32 	%r6792, %r6791, 5;
	mul.wide.u32 	%rd3661, %r6792, 4;
	sub.s64 	%rd1828, %rd8, %rd3661;
	ld.local.u32 	%r19029, [%rd1828+24];
	ld.local.u32 	%r19030, [%rd1828+20];
	setp.eq.s32 	%p21, %r3392, 0;
	@%p21 bra 	$L__BB0_2072;
	shf.l.wrap.b32 	%r19029, %r19030, %r19029, %r3392;
	ld.local.u32 	%r6793, [%rd1828+16];
	shf.l.wrap.b32 	%r19030, %r6793, %r19030, %r3392;
$L__BB0_2072:
	shr.u32 	%r6794, %r19029, 30;
	shf.l.wrap.b32 	%r6795, %r19030, %r19029, 2;
	shl.b32 	%r6796, %r19030, 2;
	shr.u32 	%r6797, %r6795, 31;
	add.s32 	%r6798, %r6797, %r6794;
	neg.s32 	%r6799, %r6798;
	setp.lt.s32 	%p22, %r3388, 0;
	selp.b32 	%r19031, %r6799, %r6798, %p22;
	xor.b32  	%r6800, %r6795, %r3388;
	shr.s32 	%r6801, %r6795, 31;
	xor.b32  	%r6802, %r6801, %r6795;
	xor.b32  	%r6803, %r6801, %r6796;
	cvt.u64.u32 	%rd3662, %r6802;
	shl.b64 	%rd3663, %rd3662, 32;
	cvt.u64.u32 	%rd3664, %r6803;
	or.b64  	%rd3665, %rd3663, %rd3664;
	cvt.rn.f64.s64 	%fd15, %rd3665;
	mul.f64 	%fd16, %fd15, 0d3BF921FB54442D19;
	cvt.rn.f32.f64 	%f1823, %fd16;
	neg.f32 	%f1824, %f1823;
	setp.lt.s32 	%p23, %r6800, 0;
	selp.f32 	%f10361, %f1824, %f1823, %p23;
	bra.uni 	$L__BB0_2074;
$L__BB0_2073:
	mov.f32 	%f1825, 0f00000000;
	mul.rn.f32 	%f10361, %f826, %f1825;
	mov.b32 	%r19031, 0;
$L__BB0_2074:
	setp.ltu.f32 	%p24, %f828, 0f47CE4780;
	add.s32 	%r6805, %r19031, 1;
	mul.rn.f32 	%f1827, %f10361, %f10361;
	and.b32  	%r6806, %r19031, 1;
	setp.eq.b32 	%p25, %r6806, 1;
	selp.f32 	%f1828, %f10361, 0f3F800000, %p25;
	fma.rn.f32 	%f1829, %f1827, %f1828, 0f00000000;
	fma.rn.f32 	%f1830, %f1827, 0f37CBAC00, 0fBAB607ED;
	selp.f32 	%f1831, 0fB94D4153, %f1830, %p25;
	selp.f32 	%f1832, 0f3C0885E4, 0f3D2AAABB, %p25;
	fma.rn.f32 	%f1833, %f1831, %f1827, %f1832;
	selp.f32 	%f1834, 0fBE2AAAA8, 0fBEFFFFFF, %p25;
	fma.rn.f32 	%f1835, %f1833, %f1827, %f1834;
	fma.rn.f32 	%f1836, %f1835, %f1829, %f1828;
	and.b32  	%r6807, %r6805, 2;
	setp.eq.s32 	%p26, %r6807, 0;
	mov.f32 	%f1837, 0f00000000;
	sub.f32 	%f1838, %f1837, %f1836;
	selp.f32 	%f1826, %f1836, %f1838, %p26;
	// begin inline asm
	{  cvt.rn.f16.f32 %rs287, %f1826;}

	// end inline asm
	mov.u32 	%r19035, %r19931;
	mov.f32 	%f10362, %f10586;
	@%p24 bra 	$L__BB0_2082;
	setp.eq.f32 	%p27, %f828, 0f7F800000;
	@%p27 bra 	$L__BB0_2081;
	mov.b32 	%r3401, %f826;
	shl.b32 	%r6809, %r3401, 8;
	or.b32  	%r3402, %r6809, -2147483648;
	mov.b64 	%rd9409, 0;
	mov.b32 	%r19032, 0;
	mov.u64 	%rd9407, __cudart_i2opi_f;
	mov.u64 	%rd9408, %rd7;
$L__BB0_2077:
	.pragma "nounroll";
	ld.global.nc.u32 	%r6810, [%rd9407];
	mad.wide.u32 	%rd3668, %r6810, %r3402, %rd9409;
	shr.u64 	%rd9409, %rd3668, 32;
	st.local.u32 	[%rd9408], %rd3668;
	add.s32 	%r19032, %r19032, 1;
	add.s64 	%rd9408, %rd9408, 4;
	add.s64 	%rd9407, %rd9407, 4;
	setp.ne.s32 	%p28, %r19032, 6;
	@%p28 bra 	$L__BB0_2077;
	shr.u32 	%r6811, %r3401, 23;
	st.local.u32 	[%rd7+24], %rd9409;
	and.b32  	%r3405, %r6811, 31;
	and.b32  	%r6812, %r6811, 224;
	add.s32 	%r6813, %r6812, -128;
	shr.u32 	%r6814, %r6813, 5;
	mul.wide.u32 	%rd3669, %r6814, 4;
	sub.s64 	%rd1835, %rd7, %rd3669;
	ld.local.u32 	%r19033, [%rd1835+24];
	ld.local.u32 	%r19034, [%rd1835+20];
	setp.eq.s32 	%p29, %r3405, 0;
	@%p29 bra 	$L__BB0_2080;
	shf.l.wrap.b32 	%r19033, %r19034, %r19033, %r3405;
	ld.local.u32 	%r6815, [%rd1835+16];
	shf.l.wrap.b32 	%r19034, %r6815, %r19034, %r3405;
$L__BB0_2080:
	shr.u32 	%r6816, %r19033, 30;
	shf.l.wrap.b32 	%r6817, %r19034, %r19033, 2;
	shl.b32 	%r6818, %r19034, 2;
	shr.u32 	%r6819, %r6817, 31;
	add.s32 	%r6820, %r6819, %r6816;
	neg.s32 	%r6821, %r6820;
	setp.lt.s32 	%p30, %r3401, 0;
	selp.b32 	%r19035, %r6821, %r6820, %p30;
	xor.b32  	%r6822, %r6817, %r3401;
	shr.s32 	%r6823, %r6817, 31;
	xor.b32  	%r6824, %r6823, %r6817;
	xor.b32  	%r6825, %r6823, %r6818;
	cvt.u64.u32 	%rd3670, %r6824;
	shl.b64 	%rd3671, %rd3670, 32;
	cvt.u64.u32 	%rd3672, %r6825;
	or.b64  	%rd3673, %rd3671, %rd3672;
	cvt.rn.f64.s64 	%fd17, %rd3673;
	mul.f64 	%fd18, %fd17, 0d3BF921FB54442D19;
	cvt.rn.f32.f64 	%f1839, %fd18;
	neg.f32 	%f1840, %f1839;
	setp.lt.s32 	%p31, %r6822, 0;
	selp.f32 	%f10362, %f1840, %f1839, %p31;
	bra.uni 	$L__BB0_2082;
$L__BB0_2081:
	mov.f32 	%f1841, 0f00000000;
	mul.rn.f32 	%f10362, %f826, %f1841;
	mov.b32 	%r19035, 0;
$L__BB0_2082:
	mul.rn.f32 	%f1843, %f10362, %f10362;
	and.b32  	%r6827, %r19035, 1;
	setp.eq.b32 	%p32, %r6827, 1;
	selp.f32 	%f1844, 0f3F800000, %f10362, %p32;
	fma.rn.f32 	%f1845, %f1843, %f1844, 0f00000000;
	fma.rn.f32 	%f1846, %f1843, 0f37CBAC00, 0fBAB607ED;
	selp.f32 	%f1847, %f1846, 0fB94D4153, %p32;
	selp.f32 	%f1848, 0f3D2AAABB, 0f3C0885E4, %p32;
	fma.rn.f32 	%f1849, %f1847, %f1843, %f1848;
	selp.f32 	%f1850, 0fBEFFFFFF, 0fBE2AAAA8, %p32;
	fma.rn.f32 	%f1851, %f1849, %f1843, %f1850;
	fma.rn.f32 	%f1852, %f1851, %f1845, %f1844;
	and.b32  	%r6828, %r19035, 2;
	setp.eq.s32 	%p33, %r6828, 0;
	mov.f32 	%f1853, 0f00000000;
	sub.f32 	%f1854, %f1853, %f1852;
	selp.f32 	%f1842, %f1852, %f1854, %p33;
	// begin inline asm
	{  cvt.rn.f16.f32 %rs288, %f1842;}

	// end inline asm
	mul.wide.s32 	%rd1836, %r7, 2;
	add.s64 	%rd1837, %rd1820, %rd1836;
	ld.global.u16 	%rs290, [%rd1837];
	add.s64 	%rd1838, %rd1821, %rd1836;
	ld.global.u16 	%rs293, [%rd1838];
	// begin inline asm
	{mul.f16 %rs289,%rs290,%rs287;
}
	// end inline asm
	// begin inline asm
	{mul.f16 %rs292,%rs293,%rs288;
}
	// end inline asm
	// begin inline asm
	{sub.f16 %rs295,%rs289,%rs292;
}
	// end inline asm
	shl.b32 	%r6829, %r6, 1;
	add.s32 	%r3414, %r3386, %r6829;
	st.shared.u16 	[%r3414+32], %rs295;
	// begin inline asm
	{mul.f16 %rs298,%rs290,%rs288;
}
	// end inline asm
	// begin inline asm
	{mul.f16 %rs301,%rs293,%rs287;
}
	// end inline asm
	// begin inline asm
	{add.f16 %rs304,%rs298,%rs301;
}
	// end inline asm
	st.shared.u16 	[%r3414+8224], %rs304;
	shl.b32 	%r3415, %r7, 1;
	mul.f64 	%fd19, %fd3, 0dC02921FB54442D18;
	div.rn.f64 	%fd20, %fd19, %fd4;
	cvt.rn.f32.f64 	%f835, %fd20;
	mul.f32 	%f1855, %f835, 0f3F22F983;
	cvt.rni.s32.f32 	%r19939, %f1855;
	cvt.rn.f32.s32 	%f1856, %r19939;
	fma.rn.f32 	%f1857, %f1856, 0fBFC90FDA, %f835;
	fma.rn.f32 	%f1858, %f1856, 0fB3A22168, %f1857;
	fma.rn.f32 	%f10588, %f1856, 0fA7C234C5, %f1858;
	abs.f32 	%f837, %f835;
	setp.ltu.f32 	%p34, %f837, 0f47CE4780;
	mov.u32 	%r19039, %r19939;
	mov.f32 	%f10363, %f10588;
	@%p34 bra 	$L__BB0_2090;
	setp.eq.f32 	%p35, %f837, 0f7F800000;
	@%p35 bra 	$L__BB0_2089;
	mov.b32 	%r3417, %f835;
	shl.b32 	%r6831, %r3417, 8;
	or.b32  	%r3418, %r6831, -2147483648;
	mov.b64 	%rd9412, 0;
	mov.b32 	%r19036, 0;
	mov.u64 	%rd9410, __cudart_i2opi_f;
	mov.u64 	%rd9411, %rd8;
$L__BB0_2085:
	.pragma "nounroll";
	ld.global.nc.u32 	%r6832, [%rd9410];
	mad.wide.u32 	%rd3676, %r6832, %r3418, %rd9412;
	shr.u64 	%rd9412, %rd3676, 32;
	st.local.u32 	[%rd9411], %rd3676;
	add.s32 	%r19036, %r19036, 1;
	add.s64 	%rd9411, %rd9411, 4;
	add.s64 	%rd9410, %rd9410, 4;
	setp.ne.s32 	%p36, %r19036, 6;
	@%p36 bra 	$L__BB0_2085;
	shr.u32 	%r6833, %r3417, 23;
	st.local.u32 	[%rd8+24], %rd9412;
	and.b32  	%r3421, %r6833, 31;
	and.b32  	%r6834, %r6833, 224;
	add.s32 	%r6835, %r6834, -128;
	shr.u32 	%r6836, %r6835, 5;
	mul.wide.u32 	%rd3677, %r6836, 4;
	sub.s64 	%rd1845, %rd8, %rd3677;
	ld.local.u32 	%r19037, [%rd1845+24];
	ld.local.u32 	%r19038, [%rd1845+20];
	setp.eq.s32 	%p37, %r3421, 0;
	@%p37 bra 	$L__BB0_2088;
	shf.l.wrap.b32 	%r19037, %r19038, %r19037, %r3421;
	ld.local.u32 	%r6837, [%rd1845+16];
	shf.l.wrap.b32 	%r19038, %r6837, %r19038, %r3421;
$L__BB0_2088:
	shr.u32 	%r6838, %r19037, 30;
	shf.l.wrap.b32 	%r6839, %r19038, %r19037, 2;
	shl.b32 	%r6840, %r19038, 2;
	shr.u32 	%r6841, %r6839, 31;
	add.s32 	%r6842, %r6841, %r6838;
	neg.s32 	%r6843, %r6842;
	setp.lt.s32 	%p38, %r3417, 0;
	selp.b32 	%r19039, %r6843, %r6842, %p38;
	xor.b32  	%r6844, %r6839, %r3417;
	shr.s32 	%r6845, %r6839, 31;
	xor.b32  	%r6846, %r6845, %r6839;
	xor.b32  	%r6847, %r6845, %r6840;
	cvt.u64.u32 	%rd3678, %r6846;
	shl.b64 	%rd3679, %rd3678, 32;
	cvt.u64.u32 	%rd3680, %r6847;
	or.b64  	%rd3681, %rd3679, %rd3680;
	cvt.rn.f64.s64 	%fd21, %rd3681;
	mul.f64 	%fd22, %fd21, 0d3BF921FB54442D19;
	cvt.rn.f32.f64 	%f1859, %fd22;
	neg.f32 	%f1860, %f1859;
	setp.lt.s32 	%p39, %r6844, 0;
	selp.f32 	%f10363, %f1860, %f1859, %p39;
	bra.uni 	$L__BB0_2090;
$L__BB0_2089:
	mov.f32 	%f1861, 0f00000000;
	mul.rn.f32 	%f10363, %f835, %f1861;
	mov.b32 	%r19039, 0;
$L__BB0_2090:
	setp.ltu.f32 	%p40, %f837, 0f47CE4780;
	add.s32 	%r6849, %r19039, 1;
	mul.rn.f32 	%f1863, %f10363, %f10363;
	and.b32  	%r6850, %r19039, 1;
	setp.eq.b32 	%p41, %r6850, 1;
	selp.f32 	%f1864, %f10363, 0f3F800000, %p41;
	fma.rn.f32 	%f1865, %f1863, %f1864, 0f00000000;
	fma.rn.f32 	%f1866, %f1863, 0f37CBAC00, 0fBAB607ED;
	selp.f32 	%f1867, 0fB94D4153, %f1866, %p41;
	selp.f32 	%f1868, 0f3C0885E4, 0f3D2AAABB, %p41;
	fma.rn.f32 	%f1869, %f1867, %f1863, %f1868;
	selp.f32 	%f1870, 0fBE2AAAA8, 0fBEFFFFFF, %p41;
	fma.rn.f32 	%f1871, %f1869, %f1863, %f1870;
	fma.rn.f32 	%f1872, %f1871, %f1865, %f1864;
	and.b32  	%r6851, %r6849, 2;
	setp.eq.s32 	%p42, %r6851, 0;
	mov.f32 	%f1873, 0f00000000;
	sub.f32 	%f1874, %f1873, %f1872;
	selp.f32 	%f1862, %f1872, %f1874, %p42;
	// begin inline asm
	{  cvt.rn.f16.f32 %rs307, %f1862;}

	// end inline asm
	mov.u32 	%r19043, %r19939;
	mov.f32 	%f10364, %f10588;
	@%p40 bra 	$L__BB0_2098;
	setp.eq.f32 	%p43, %f837, 0f7F800000;
	@%p43 bra 	$L__BB0_2097;
	mov.b32 	%r3430, %f835;
	shl.b32 	%r6853, %r3430, 8;
	or.b32  	%r3431, %r6853, -2147483648;
	mov.b64 	%rd9415, 0;
	mov.b32 	%r19040, 0;
	mov.u64 	%rd9413, __cudart_i2opi_f;
	mov.u64 	%rd9414, %rd7;
$L__BB0_2093:
	.pragma "nounroll";
	ld.global.nc.u32 	%r6854, [%rd9413];
	mad.wide.u32 	%rd3684, %r6854, %r3431, %rd9415;
	shr.u64 	%rd9415, %rd3684, 32;
	st.local.u32 	[%rd9414], %rd3684;
	add.s32 	%r19040, %r19040, 1;
	add.s64 	%rd9414, %rd9414, 4;
	add.s64 	%rd9413, %rd9413, 4;
	setp.ne.s32 	%p44, %r19040, 6;
	@%p44 bra 	$L__BB0_2093;
	shr.u32 	%r6855, %r3430, 23;
	st.local.u32 	[%rd7+24], %rd9415;
	and.b32  	%r3434, %r6855, 31;
	and.b32  	%r6856, %r6855, 224;
	add.s32 	%r6857, %r6856, -128;
	shr.u32 	%r6858, %r6857, 5;
	mul.wide.u32 	%rd3685, %r6858, 4;
	sub.s64 	%rd1852, %rd7, %rd3685;
	ld.local.u32 	%r19041, [%rd1852+24];
	ld.local.u32 	%r19042, [%rd1852+20];
	setp.eq.s32 	%p45, %r3434, 0;
	@%p45 bra 	$L__BB0_2096;
	shf.l.wrap.b32 	%r19041, %r19042, %r19041, %r3434;
	ld.local.u32 	%r6859, [%rd1852+16];
	shf.l.wrap.b32 	%r19042, %r6859, %r19042, %r3434;
$L__BB0_2096:
	shr.u32 	%r6860, %r19041, 30;
	shf.l.wrap.b32 	%r6861, %r19042, %r19041, 2;
	shl.b32 	%r6862, %r19042, 2;
	shr.u32 	%r6863, %r6861, 31;
	add.s32 	%r6864, %r6863, %r6860;
	neg.s32 	%r6865, %r6864;
	setp.lt.s32 	%p46, %r3430, 0;
	selp.b32 	%r19043, %r6865, %r6864, %p46;
	xor.b32  	%r6866, %r6861, %r3430;
	shr.s32 	%r6867, %r6861, 31;
	xor.b32  	%r6868, %r6867, %r6861;
	xor.b32  	%r6869, %r6867, %r6862;
	cvt.u64.u32 	%rd3686, %r6868;
	shl.b64 	%rd3687, %rd3686, 32;
	cvt.u64.u32 	%rd3688, %r6869;
	or.b64  	%rd3689, %rd3687, %rd3688;
	cvt.rn.f64.s64 	%fd23, %rd3689;
	mul.f64 	%fd24, %fd23, 0d3BF921FB54442D19;
	cvt.rn.f32.f64 	%f1875, %fd24;
	neg.f32 	%f1876, %f1875;
	setp.lt.s32 	%p47, %r6866, 0;
	selp.f32 	%f10364, %f1876, %f1875, %p47;
	bra.uni 	$L__BB0_2098;
$L__BB0_2097:
	mov.f32 	%f1877, 0f00000000;
	mul.rn.f32 	%f10364, %f835, %f1877;
	mov.b32 	%r19043, 0;
$L__BB0_2098:
	mul.rn.f32 	%f1879, %f10364, %f10364;
	and.b32  	%r6871, %r19043, 1;
	setp.eq.b32 	%p48, %r6871, 1;
	selp.f32 	%f1880, 0f3F800000, %f10364, %p48;
	fma.rn.f32 	%f1881, %f1879, %f1880, 0f00000000;
	fma.rn.f32 	%f1882, %f1879, 0f37CBAC00, 0fBAB607ED;
	selp.f32 	%f1883, %f1882, 0fB94D4153, %p48;
	selp.f32 	%f1884, 0f3D2AAABB, 0f3C0885E4, %p48;
	fma.rn.f32 	%f1885, %f1883, %f1879, %f1884;
	selp.f32 	%f1886, 0fBEFFFFFF, 0fBE2AAAA8, %p48;
	fma.rn.f32 	%f1887, %f1885, %f1879, %f1886;
	fma.rn.f32 	%f1888, %f1887, %f1881, %f1880;
	and.b32  	%r6872, %r19043, 2;
	setp.eq.s32 	%p49, %r6872, 0;
	mov.f32 	%f1889, 0f00000000;
	sub.f32 	%f1890, %f1889, %f1888;
	selp.f32 	%f1878, %f1888, %f1890, %p49;
	// begin inline asm
	{  cvt.rn.f16.f32 %rs308, %f1878;}

	// end inline asm
	add.s64 	%rd1853, %rd1837, %rd1836;
	ld.global.u16 	%rs310, [%rd1853];
	add.s64 	%rd1854, %rd1838, %rd1836;
	ld.global.u16 	%rs313, [%rd1854];
	// begin inline asm
	{mul.f16 %rs309,%rs310,%rs307;
}
	// end inline asm
	// begin inline asm
	{mul.f16 %rs312,%rs313,%rs308;
}
	// end inline asm
	// begin inline asm
	{sub.f16 %rs315,%rs309,%rs312;
}
	// end inline asm
	shl.b32 	%r6873, %r3415, 1;
	add.s32 	%r3443, %r3386, %r6873;
	st.shared.u16 	[%r3443], %rs315;
	// begin inline asm
	{mul.f16 %rs318,%rs310,%rs308;
}
	// end inline asm
	// begin inline asm
	{mul.f16 %rs321,%rs313,%rs307;
}
	// end inline asm
	// begin inline asm
	{add.f16 %rs324,%rs318,%rs321;
}
	// end inline asm
	st.shared.u16 	[%r3443+8192], %rs324;
	mul.f64 	%fd25, %fd3, 0dC032D97C7F3321D2;
	div.rn.f64 	%fd26, %fd25, %fd4;
	cvt.rn.f32.f64 	%f844, %fd26;
	mul.f32 	%f1891, %f844, 0f3F22F983;
	cvt.rni.s32.f32 	%r19947, %f1891;
	cvt.rn.f32.s32 	%f1892, %r19947;
	fma.rn.f32 	%f1893, %f1892, 0fBFC90FDA, %f844;
	fma.rn.f32 	%f1894, %f1892, 0fB3A22168, %f1893;
	fma.rn.f32 	%f10590, %f1892, 0fA7C234C5, %f1894;
	abs.f32 	%f846, %f844;
	setp.ltu.f32 	%p50, %f846, 0f47CE4780;
	mov.u32 	%r19047, %r19947;
	mov.f32 	%f10365, %f10590;
	@%p50 bra 	$L__BB0_2106;
	setp.eq.f32 	%p51, %f846, 0f7F800000;
	@%p51 bra 	$L__BB0_2105;
	mov.b32 	%r3445, %f844;
	shl.b32 	%r6875, %r3445, 8;
	or.b32  	%r3446, %r6875, -2147483648;
	mov.b64 	%rd9418, 0;
	mov.b32 	%r19044, 0;
	mov.u64 	%rd9416, __cudart_i2opi_f;
	mov.u64 	%rd9417, %rd8;
$L__BB0_2101:
	.pragma "nounroll";
	ld.global.nc.u32 	%r6876, [%rd9416];
	mad.wide.u32 	%rd3692, %r6876, %r3446, %rd9418;
	shr.u64 	%rd9418, %rd3692, 32;
	st.local.u32 	[%rd9417], %rd3692;
	add.s32 	%r19044, %r19044, 1;
	add.s64 	%rd9417, %rd9417, 4;
	add.s64 	%rd9416, %rd9416, 4;
	setp.ne.s32 	%p52, %r19044, 6;
	@%p52 bra 	$L__BB0_2101;
	shr.u32 	%r6877, %r3445, 23;
	st.local.u32 	[%rd8+24], %rd9418;
	and.b32  	%r3449, %r6877, 31;
	and.b32  	%r6878, %r6877, 224;
	add.s32 	%r6879, %r6878, -128;
	shr.u32 	%r6880, %r6879, 5;
	mul.wide.u32 	%rd3693, %r6880, 4;
	sub.s64 	%rd1861, %rd8, %rd3693;
	ld.local.u32 	%r19045, [%rd1861+24];
	ld.local.u32 	%r19046, [%rd1861+20];
	setp.eq.s32 	%p53, %r3449, 0;
	@%p53 bra 	$L__BB0_2104;
	shf.l.wrap.b32 	%r19045, %r19046, %r19045, %r3449;
	ld.local.u32 	%r6881, [%rd1861+16];
	shf.l.wrap.b32 	%r19046, %r6881, %r19046, %r3449;
$L__BB0_2104:
	shr.u32 	%r6882, %r19045, 30;
	shf.l.wrap.b32 	%r6883, %r19046, %r19045, 2;
	shl.b32 	%r6884, %r19046, 2;
	shr.u32 	%r6885, %r6883, 31;
	add.s32 	%r6886, %r6885, %r6882;
	neg.s32 	%r6887, %r6886;
	setp.lt.s32 	%p54, %r3445, 0;
	selp.b32 	%r19047, %r6887, %r6886, %p54;
	xor.b32  	%r6888, %r6883, %r3445;
	shr.s32 	%r6889, %r6883, 31;
	xor.b32  	%r6890, %r6889, %r6883;
	xor.b32  	%r6891, %r6889, %r6884;
	cvt.u64.u32 	%rd3694, %r6890;
	shl.b64 	%rd3695, %rd3694, 32;
	cvt.u64.u32 	%rd3696, %r6891;
	or.b64  	%rd3697, %rd3695, %rd3696;
	cvt.rn.f64.s64 	%fd27, %rd3697;
	mul.f64 	%fd28, %fd27, 0d3BF921FB54442D19;
	cvt.rn.f32.f64 	%f1895, %fd28;
	neg.f32 	%f1896, %f1895;
	setp.lt.s32 	%p55, %r6888, 0;
	selp.f32 	%f10365, %f1896, %f1895, %p55;
	bra.uni 	$L__BB0_2106;
$L__BB0_2105:
	mov.f32 	%f1897, 0f00000000;
	mul.rn.f32 	%f10365, %f844, %f1897;
	mov.b32 	%r19047, 0;
$L__BB0_2106:
	setp.ltu.f32 	%p56, %f846, 0f47CE4780;
	add.s32 	%r6893, %r19047, 1;
	mul.rn.f32 	%f1899, %f10365, %f10365;
	and.b32  	%r6894, %r19047, 1;
	setp.eq.b32 	%p57, %r6894, 1;
	selp.f32 	%f1900, %f10365, 0f3F800000, %p57;
	fma.rn.f32 	%f1901, %f1899, %f1900, 0f00000000;
	fma.rn.f32 	%f1902, %f1899, 0f37CBAC00, 0fBAB607ED;
	selp.f32 	%f1903, 0fB94D4153, %f1902, %p57;
	selp.f32 	%f1904, 0f3C0885E4, 0f3D2AAABB, %p57;
	fma.rn.f32 	%f1905, %f1903, %f1899, %f1904;
	selp.f32 	%f1906, 0fBE2AAAA8, 0fBEFFFFFF, %p57;
	fma.rn.f32 	%f1907, %f1905, %f1899, %f1906;
	fma.rn.f32 	%f1908, %f1907, %f1901, %f1900;
	and.b32  	%r6895, %r6893, 2;
	setp.eq.s32 	%p58, %r6895, 0;
	mov.f32 	%f1909, 0f00000000;
	sub.f32 	%f1910, %f1909, %f1908;
	selp.f32 	%f1898, %f1908, %f1910, %p58;
	// begin inline asm
	{  cvt.rn.f16.f32 %rs327, %f1898;}

	// end inline asm
	mov.u32 	%r19051, %r19947;
	mov.f32 	%f10366, %f10590;
	@%p56 bra 	$L__BB0_2114;
	setp.eq.f32 	%p59, %f846, 0f7F800000;
	@%p59 bra 	$L__BB0_2113;
	mov.b32 	%r3458, %f844;
	shl.b32 	%r6897, %r3458, 8;
	or.b32  	%r3459, %r6897, -2147483648;
	mov.b64 	%rd9421, 0;
	mov.b32 	%r19048, 0;
	mov.u64 	%rd9419, __cudart_i2opi_f;
	mov.u64 	%rd9420, %rd7;
$L__BB0_2109:
	.pragma "nounroll";
	ld.global.nc.u32 	%r6898, [%rd9419];
	mad.wide.u32 	%rd3700, %r6898, %r3459, %rd9421;
	shr.u64 	%rd9421, %rd3700, 32;
	st.local.u32 	[%rd9420], %rd3700;
	add.s32 	%r19048, %r19048, 1;
	add.s64 	%rd9420, %rd9420, 4;
	add.s64 	%rd9419, %rd9419, 4;
	setp.ne.s32 	%p60, %r19048, 6;
	@%p60 bra 	$L__BB0_2109;
	shr.u32 	%r6899, %r3458, 23;
	st.local.u32 	[%rd7+24], %rd9421;
	and.b32  	%r3462, %r6899, 31;
	and.b32  	%r6900, %r6899, 224;
	add.s32 	%r6901, %r6900, -128;
	shr.u32 	%r6902, %r6901, 5;
	mul.wide.u32 	%rd3701, %r6902, 4;
	sub.s64 	%rd1868, %rd7, %rd3701;
	ld.local.u32 	%r19049, [%rd1868+24];
	ld.local.u32 	%r19050, [%rd1868+20];
	setp.eq.s32 	%p61, %r3462, 0;
	@%p61 bra 	$L__BB0_2112;
	shf.l.wrap.b32 	%r19049, %r19050, %r19049, %r3462;
	ld.local.u32 	%r6903, [%rd1868+16];
	shf.l.wrap.b32 	%r19050, %r6903, %r19050, %r3462;
$L__BB0_2112:
	shr.u32 	%r6904, %r19049, 30;
	shf.l.wrap.b32 	%r6905, %r19050, %r19049, 2;
	shl.b32 	%r6906, %r19050, 2;
	shr.u32 	%r6907, %r6905, 31;
	add.s32 	%r6908, %r6907, %r6904;
	neg.s32 	%r6909, %r6908;
	setp.lt.s32 	%p62, %r3458, 0;
	selp.b32 	%r19051, %r6909, %r6908, %p62;
	xor.b32  	%r6910, %r6905, %r3458;
	shr.s32 	%r6911, %r6905, 31;
	xor.b32  	%r6912, %r6911, %r6905;
	xor.b32  	%r6913, %r6911, %r6906;
	cvt.u64.u32 	%rd3702, %r6912;
	shl.b64 	%rd3703, %rd3702, 32;
	cvt.u64.u32 	%rd3704, %r6913;
	or.b64  	%rd3705, %rd3703, %rd3704;
	cvt.rn.f64.s64 	%fd29, %rd3705;
	mul.f64 	%fd30, %fd29, 0d3BF921FB54442D19;
	cvt.rn.f32.f64 	%f1911, %fd30;
	neg.f32 	%f1912, %f1911;
	setp.lt.s32 	%p63, %r6910, 0;
	selp.f32 	%f10366, %f1912, %f1911, %p63;
	bra.uni 	$L__BB0_2114;
$L__BB0_2113:
	mov.f32 	%f1913, 0f00000000;
	mul.rn.f32 	%f10366, %f844, %f1913;
	mov.b32 	%r19051, 0;
$L__BB0_2114:
	mul.rn.f32 	%f1915, %f10366, %f10366;
	and.b32  	%r6915, %r19051, 1;
	setp.eq.b32 	%p64, %r6915, 1;
	selp.f32 	%f1916, 0f3F800000, %f10366, %p64;
	fma.rn.f32 	%f1917, %f1915, %f1916, 0f00000000;
	fma.rn.f32 	%f1918, %f1915, 0f37CBAC00, 0fBAB607ED;
	selp.f32 	%f1919, %f1918, 0fB94D4153, %p64;
	selp.f32 	%f1920, 0f3D2AAABB, 0f3C0885E4, %p64;
	fma.rn.f32 	%f1921, %f1919, %f1915, %f1920;
	selp.f32 	%f1922, 0fBEFFFFFF, 0fBE2AAAA8, %p64;
	fma.rn.f32 	%f1923, %f1921, %f1915, %f1922;
	fma.rn.f32 	%f1924, %f1923, %f1917, %f1916;
	and.b32  	%r6916, %r19051, 2;
	setp.eq.s32 	%p65, %r6916, 0;
	mov.f32 	%f1925, 0f00000000;
	sub.f32 	%f1926, %f1925, %f1924;
	selp.f32 	%f1914, %f1924, %f1926, %p65;
	// begin inline asm
	{  cvt.rn.f16.f32 %rs328, %f1914;}

	// end inline asm
	add.s64 	%rd1869, %rd1853, %rd1836;
	ld.global.u16 	%rs330, [%rd1869];
	add.s64 	%rd1870, %rd1854, %rd1836;
	ld.global.u16 	%rs333, [%rd1870];
	// begin inline asm
	{mul.f16 %rs329,%rs330,%rs327;
}
	// end inline asm
	// begin inline asm
	{mul.f16 %rs332,%rs333,%rs328;
}
	// end inline asm
	// begin inline asm
	{sub.f16 %rs335,%rs329,%rs332;
}
	// end inline asm
	add.s32 	%r3471, %r3443, %r3415;
	st.shared.u16 	[%r3471], %rs335;
	// begin inline asm
	{mul.f16 %rs338,%rs330,%rs328;
}
	// end inline asm
	// begin inline asm
	{mul.f16 %rs341,%rs333,%rs327;
}
	// end inline asm
	// begin inline asm
	{add.f16 %rs344,%rs338,%rs341;
}
	// end inline asm
	st.shared.u16 	[%r3471+8192], %rs344;
	mul.f64 	%fd31, %fd3, 0dC03921FB54442D18;
	div.rn.f64 	%fd32, %fd31, %fd4;
	cvt.rn.f32.f64 	%f853, %fd32;
	mul.f32 	%f1927, %f853, 0f3F22F983;
	cvt.rni.s32.f32 	%r19955, %f1927;
	cvt.rn.f32.s32 	%f1928, %r19955;
	fma.rn.f32 	%f1929, %f1928, 0fBFC90FDA, %f853;
	fma.rn.f32 	%f1930, %f1928, 0fB3A22168, %f1929;
	fma.rn.f32 	%f10592, %f1928, 0fA7C234C5, %f1930;
	abs.f32 	%f855, %f853;
	setp.ltu.f32 	%p66, %f855, 0f47CE4780;
	mov.u32 	%r19055, %r19955;
	mov.f32 	%f10367, %f10592;
	@%p66 bra 	$L__BB0_2122;
	setp.eq.f32 	%p67, %f855, 0f7F800000;
	@%p67 bra 	$L__BB0_2121;
	mov.b32 	%r3473, %f853;
	shl.b32 	%r6918, %r3473, 8;
	or.b32  	%r3474, %r6918, -2147483648;
	mov.b64 	%rd9424, 0;
	mov.b32 	%r19052, 0;
	mov.u64 	%rd9422, __cudart_i2opi_f;
	mov.u64 	%rd9423, %rd8;
$L__BB0_2117:
	.pragma "nounroll";
	ld.global.nc.u32 	%r6919, [%rd9422];
	mad.wide.u32 	%rd3708, %r6919, %r3474, %rd9424;
	shr.u64 	%rd9424, %rd3708, 32;
	st.local.u32 	[%rd9423], %rd3708;
	add.s32 	%r19052, %r19052, 1;
	add.s64 	%rd9423, %rd9423, 4;
	add.s64 	%rd9422, %rd9422, 4;
	setp.ne.s32 	%p68, %r19052, 6;
	@%p68 bra 	$L__BB0_2117;
	shr.u32 	%r6920, %r3473, 23;
	st.local.u32 	[%rd8+24], %rd9424;
	and.b32  	%r3477, %r6920, 31;
	and.b32  	%r6921, %r6920, 224;
	add.s32 	%r6922, %r6921, -128;
	shr.u32 	%r6923, %r6922, 5;
	mul.wide.u32 	%rd3709, %r6923, 4;
	sub.s64 	%rd1877, %rd8, %rd3709;
	ld.local.u32 	%r19053, [%rd1877+24];
	ld.local.u32 	%r19054, [%rd1877+20];
	setp.eq.s32 	%p69, %r3477, 0;
	@%p69 bra 	$L__BB0_2120;
	shf.l.wrap.b32 	%r19053, %r19054, %r19053, %r3477;
	ld.local.u32 	%r6924, [%rd1877+16];
	shf.l.wrap.b32 	%r19054, %r6924, %r19054, %r3477;
$L__BB0_2120:
	shr.u32 	%r6925, %r19053, 30;
	shf.l.wrap.b32 	%r6926, %r19054, %r19053, 2;
	shl.b32 	%r6927, %r19054, 2;
	shr.u32 	%r6928, %r6926, 31;
	add.s32 	%r6929, %r6928, %r6925;
	neg.s32 	%r6930, %r6929;
	setp.lt.s32 	%p70, %r3473, 0;
	selp.b32 	%r19055, %r6930, %r6929, %p70;
	xor.b32  	%r6931, %r6926, %r3473;
	shr.s32 	%r6932, %r6926, 31;
	xor.b32  	%r6933, %r6932, %r6926;
	xor.b32  	%r6934, %r6932, %r6927;
	cvt.u64.u32 	%rd3710, %r6933;
	shl.b64 	%rd3711, %rd3710, 32;
	cvt.u64.u32 	%rd3712, %r6934;
	or.b64  	%rd3713, %rd3711, %rd3712;
	cvt.rn.f64.s64 	%fd33, %rd3713;
	mul.f64 	%fd34, %fd33, 0d3BF921FB54442D19;
	cvt.rn.f32.f64 	%f1931, %fd34;
	neg.f32 	%f1932, %f1931;
	setp.lt.s32 	%p71, %r6931, 0;
	selp.f32 	%f10367, %f1932, %f1931, %p71;
	bra.uni 	$L__BB0_2122;
$L__BB0_2121:
	mov.f32 	%f1933, 0f00000000;
	mul.rn.f32 	%f10367, %f853, %f1933;
	mov.b32 	%r19055, 0;
$L__BB0_2122:
	setp.ltu.f32 	%p72, %f855, 0f47CE4780;
	add.s32 	%r6936, %r19055, 1;
	mul.rn.f32 	%f1935, %f10367, %f10367;
	and.b32  	%r6937, %r19055, 1;
	setp.eq.b32 	%p73, %r6937, 1;
	selp.f32 	%f1936, %f10367, 0f3F800000, %p73;
	fma.rn.f32 	%f1937, %f1935, %f1936, 0f00000000;
	fma.rn.f32 	%f1938, %f1935, 0f37CBAC00, 0fBAB607ED;
	selp.f32 	%f1939, 0fB94D4153, %f1938, %p73;
	selp.f32 	%f1940, 0f3C0885E4, 0f3D2AAABB, %p73;
	fma.rn.f32 	%f1941, %f1939, %f1935, %f1940;
	selp.f32 	%f1942, 0fBE2AAAA8, 0fBEFFFFFF, %p73;
	fma.rn.f32 	%f1943, %f1941, %f1935, %f1942;
	fma.rn.f32 	%f1944, %f1943, %f1937, %f1936;
	and.b32  	%r6938, %r6936, 2;
	setp.eq.s32 	%p74, %r6938, 0;
	mov.f32 	%f1945, 0f00000000;
	sub.f32 	%f1946, %f1945, %f1944;
	selp.f32 	%f1934, %f1944, %f1946, %p74;
	// begin inline asm
	{  cvt.rn.f16.f32 %rs347, %f1934;}

	// end inline asm
	mov.u32 	%r19059, %r19955;
	mov.f32 	%f10368, %f10592;
	@%p72 bra 	$L__BB0_2130;
	setp.eq.f32 	%p75, %f855, 0f7F800000;
	@%p75 bra 	$L__BB0_2129;
	mov.b32 	%r3486, %f853;
	shl.b32 	%r6940, %r3486, 8;
	or.b32  	%r3487, %r6940, -2147483648;
	mov.b64 	%rd9427, 0;
	mov.b32 	%r19056, 0;
	mov.u64 	%rd9425, __cudart_i2opi_f;
	mov.u64 	%rd9426, %rd7;
$L__BB0_2125:
	.pragma "nounroll";
	ld.global.nc.u32 	%r6941, [%rd9425];
	mad.wide.u32 	%rd3716, %r6941, %r3487, %rd9427;
	shr.u64 	%rd9427, %rd3716, 32;
	st.local.u32 	[%rd9426], %rd3716;
	add.s32 	%r19056, %r19056, 1;
	add.s64 	%rd9426, %rd9426, 4;
	add.s64 	%rd9425, %rd9425, 4;
	setp.ne.s32 	%p76, %r19056, 6;
	@%p76 bra 	$L__BB0_2125;
	shr.u32 	%r6942, %r3486, 23;
	st.local.u32 	[%rd7+24], %rd9427;
	and.b32  	%r3490, %r6942, 31;
	and.b32  	%r6943, %r6942, 224;
	add.s32 	%r6944, %r6943, -128;
	shr.u32 	%r6945, %r6944, 5;
	mul.wide.u32 	%rd3717, %r6945, 4;
	sub.s64 	%rd1884, %rd7, %rd3717;
	ld.local.u32 	%r19057, [%rd1884+24];
	ld.local.u32 	%r19058, [%rd1884+20];
	setp.eq.s32 	%p77, %r3490, 0;
	@%p77 bra 	$L__BB0_2128;
	shf.l.wrap.b32 	%r19057, %r19058, %r19057, %r3490;
	ld.local.u32 	%r6946, [%rd1884+16];
	shf.l.wrap.b32 	%r19058, %r6946, %r19058, %r3490;
$L__BB0_2128:
	shr.u32 	%r6947, %r19057, 30;
	shf.l.wrap.b32 	%r6948, %r19058, %r19057, 2;
	shl.b32 	%r6949, %r19058, 2;
	shr.u32 	%r6950, %r6948, 31;
	add.s32 	%r6951, %r6950, %r6947;
	neg.s32 	%r6952, %r6951;
	setp.lt.s32 	%p78, %r3486, 0;
	selp.b32 	%r19059, %r6952, %r6951, %p78;
	xor.b32  	%r6953, %r6948, %r3486;
	shr.s32 	%r6954, %r6948, 31;
	xor.b32  	%r6955, %r6954, %r6948;
	xor.b32  	%r6956, %r6954, %r6949;
	cvt.u64.u32 	%rd3718, %r6955;
	shl.b64 	%rd3719, %rd3718, 32;
	cvt.u64.u32 	%rd3720, %r6956;
	or.b64  	%rd3721, %rd3719, %rd3720;
	cvt.rn.f64.s64 	%fd35, %rd3721;
	mul.f64 	%fd36, %fd35, 0d3BF921FB54442D19;
	cvt.rn.f32.f64 	%f1947, %fd36;
	neg.f32 	%f1948, %f1947;
	setp.lt.s32 	%p79, %r6953, 0;
	selp.f32 	%f10368, %f1948, %f1947, %p79;
	bra.uni 	$L__BB0_2130;
$L__BB0_2129:
	mov.f32 	%f1949, 0f00000000;
	mul.rn.f32 	%f10368, %f853, %f1949;
	mov.b32 	%r19059, 0;
$L__BB0_2130:
	mul.rn.f32 	%f1951, %f10368, %f10368;
	and.b32  	%r6958, %r19059, 1;
	setp.eq.b32 	%p80, %r6958, 1;
	selp.f32 	%f1952, 0f3F800000, %f10368, %p80;
	fma.rn.f32 	%f1953, %f1951, %f1952, 0f00000000;
	fma.rn.f32 	%f1954, %f1951, 0f37CBAC00, 0fBAB607ED;
	selp.f32 	%f1955, %f1954, 0fB94D4153, %p80;
	selp.f32 	%f1956, 0f3D2AAABB, 0f3C0885E4, %p80;
	fma.rn.f32 	%f1957, %f1955, %f1951, %f1956;
	selp.f32 	%f1958, 0fBEFFFFFF, 0fBE2AAAA8, %p80;
	fma.rn.f32 	%f1959, %f1957, %f1951, %f1958;
	fma.rn.f32 	%f1960, %f1959, %f1953, %f1952;
	and.b32  	%r6959, %r19059, 2;
	setp.eq.s32 	%p81, %r6959, 0;
	mov.f32 	%f1961, 0f00000000;
	sub.f32 	%f1962, %f1961, %f1960;
	selp.f32 	%f1950, %f1960, %f1962, %p81;
	// begin inline asm
	{  cvt.rn.f16.f32 %rs348, %f1950;}

	// end inline asm
	add.s64 	%rd1885, %rd1869, %rd1836;
	ld.global.u16 	%rs350, [%rd1885];
	add.s64 	%rd1886, %rd1870, %rd1836;
	ld.global.u16 	%rs353, [%rd1886];
	// begin inline asm
	{mul.f16 %rs349,%rs350,%rs347;
}
	// end inline asm
	// begin inline asm
	{mul.f16 %rs352,%rs353,%rs348;
}
	// end inline asm
	// begin inline asm
	{sub.f16 %rs355,%rs349,%rs352;
}
	// end inline asm
	add.s32 	%r3499, %r3471, %r3415;
	st.shared.u16 	[%r3499], %rs355;
	// begin inline asm
	{mul.f16 %rs358,%rs350,%rs348;
}
	// end inline asm
	// begin inline asm
	{mul.f16 %rs361,%rs353,%rs347;
}
	// end inline asm
	// begin inline asm
	{add.f16 %rs364,%rs358,%rs361;
}
	// end inline asm
	st.shared.u16 	[%r3499+8192], %rs364;
	mul.f64 	%fd37, %fd3, 0dC03F6A7A2955385E;
	div.rn.f64 	%fd38, %fd37, %fd4;
	cvt.rn.f32.f64 	%f862, %fd38;
	mul.f32 	%f1963, %f862, 0f3F22F983;
	cvt.rni.s32.f32 	%r19963, %f1963;
	cvt.rn.f32.s32 	%f1964, %r19963;
	fma.rn.f32 	%f1965, %f1964, 0fBFC90FDA, %f862;
	fma.rn.f32 	%f1966, %f1964, 0fB3A22168, %f1965;
	fma.rn.f32 	%f10594, %f1964, 0fA7C234C5, %f1966;
	abs.f32 	%f864, %f862;
	setp.ltu.f32 	%p82, %f864, 0f47CE4780;
	mov.u32 	%r19063, %r19963;
	mov.f32 	%f10369, %f10594;
	@%p82 bra 	$L__BB0_2138;
	setp.eq.f32 	%p83, %f864, 0f7F800000;
	@%p83 bra 	$L__BB0_2137;
	mov.b32 	%r3501, %f862;
	shl.b32 	%r6961, %r3501, 8;
	or.b32  	%r3502, %r6961, -2147483648;
	mov.b64 	%rd9430, 0;
	mov.b32 	%r19060, 0;
	mov.u64 	%rd9428, __cudart_i2opi_f;
	mov.u64 	%rd9429, %rd8;
$L__BB0_2133:
	.pragma "nounroll";
	ld.global.nc.u32 	%r6962, [%rd9428];
	mad.wide.u32 	%rd3724, %r6962, %r3502, %rd9430;
	shr.u64 	%rd9430, %rd3724, 32;
	st.local.u32 	[%rd9429], %rd3724;
	add.s32 	%r19060, %r19060, 1;
	add.s64 	%rd9429, %rd9429, 4;
	add.s64 	%rd9428, %rd9428, 4;
	setp.ne.s32 	%p84, %r19060, 6;
	@%p84 bra 	$L__BB0_2133;
	shr.u32 	%r6963, %r3501, 23;
	st.local.u32 	[%rd8+24], %rd9430;
	and.b32  	%r3505, %r6963, 31;
	and.b32  	%r6964, %r6963, 224;
	add.s32 	%r6965, %r6964, -128;
	shr.u32 	%r6966, %r6965, 5;
	mul.wide.u32 	%rd3725, %r6966, 4;
	sub.s64 	%rd1893, %rd8, %rd3725;
	ld.local.u32 	%r19061, [%rd1893+24];
	ld.local.u32 	%r19062, [%rd1893+20];
	setp.eq.s32 	%p85, %r3505, 0;
	@%p85 bra 	$L__BB0_2136;
	shf.l.wrap.b32 	%r19061, %r19062, %r19061, %r3505;
	ld.local.u32 	%r6967, [%rd1893+16];
	shf.l.wrap.b32 	%r19062, %r6967, %r19062, %r3505;
$L__BB0_2136:
	shr.u32 	%r6968, %r19061, 30;
	shf.l.wrap.b32 	%r6969, %r19062, %r19061, 2;
	shl.b32 	%r6970, %r19062, 2;
	shr.u32 	%r6971, %r6969, 31;
	add.s32 	%r6972, %r6971, %r6968;
	neg.s32 	%r6973, %r6972;
	setp.lt.s32 	%p86, %r3501, 0;
	selp.b32 	%r19063, %r6973, %r6972, %p86;
	xor.b32  	%r6974, %r6969, %r3501;
	shr.s32 	%r6975, %r6969, 31;
	xor.b32  	%r6976, %r6975, %r6969;
	xor.b32  	%r6977, %r6975, %r6970;
	cvt.u64.u32 	%rd3726, %r6976;
	shl.b64 	%rd3727, %rd3726, 32;
	cvt.u64.u32 	%rd3728, %r6977;
	or.b64  	%rd3729, %rd3727, %rd3728;
	cvt.rn.f64.s64 	%fd39, %rd3729;
	mul.f64 	%fd40, %fd39, 0d3BF921FB54442D19;
	cvt.rn.f32.f64 	%f1967, %fd40;
	neg.f32 	%f1968, %f1967;
	setp.lt.s32 	%p87, %r6974, 0;
	selp.f32 	%f10369, %f1968, %f1967, %p87;
	bra.uni 	$L__BB0_2138;
$L__BB0_2137:
	mov.f32 	%f1969, 0f00000000;
	mul.rn.f32 	%f10369, %f862, %f1969;
	mov.b32 	%r19063, 0;
$L__BB0_2138:
	setp.ltu.f32 	%p88, %f864, 0f47CE4780;
	add.s32 	%r6979, %r19063, 1;
	mul.rn.f32 	%f1971, %f10369, %f10369;
	and.b32  	%r6980, %r19063, 1;
	setp.eq.b32 	%p89, %r6980, 1;
	selp.f32 	%f1972, %f10369, 0f3F800000, %p89;
	fma.rn.f32 	%f1973, %f1971, %f1972, 0f00000000;
	fma.rn.f32 	%f1974, %f1971, 0f37CBAC00, 0fBAB607ED;
	selp.f32 	%f1975, 0fB94D4153, %f1974, %p89;
	selp.f32 	%f1976, 0f3C0885E4, 0f3D2AAABB, %p89;
	fma.rn.f32 	%f1977, %f1975, %f1971, %f1976;
	selp.f32 	%f1978, 0fBE2AAAA8, 0fBEFFFFFF, %p89;
	fma.rn.f32 	%f1979, %f1977, %f1971, %f1978;
	fma.rn.f32 	%f1980, %f1979, %f1973, %f1972;
	and.b32  	%r6981, %r6979, 2;
	setp.eq.s32 	%p90, %r6981, 0;
	mov.f32 	%f1981, 0f00000000;
	sub.f32 	%f1982, %f1981, %f1980;
	selp.f32 	%f1970, %f1980, %f1982, %p90;
	// begin inline asm
	{  cvt.rn.f16.f32 %rs367, %f1970;}

	// end inline asm
	mov.u32 	%r19067, %r19963;
	mov.f32 	%f10370, %f10594;
	@%p88 bra 	$L__BB0_2146;
	setp.eq.f32 	%p91, %f864, 0f7F800000;
	@%p91 bra 	$L__BB0_2145;
	mov.b32 	%r3514, %f862;
	shl.b32 	%r6983, %r3514, 8;
	or.b32  	%r3515, %r6983, -2147483648;
	mov.b64 	%rd9433, 0;
	mov.b32 	%r19064, 0;
	mov.u64 	%rd9431, __cudart_i2opi_f;
	mov.u64 	%rd9432, %rd7;
$L__BB0_2141:
	.pragma "nounroll";
	ld.global.nc.u32 	%r6984, [%rd9431];
	mad.wide.u32 	%rd3732, %r6984, %r3515, %rd9433;
	shr.u64 	%rd9433, %rd3732, 32;
	st.local.u32 	[%rd9432], %rd3732;
	add.s32 	%r19064, %r19064, 1;
	add.s64 	%rd9432, %rd9432, 4;
	add.s64 	%rd9431, %rd9431, 4;
	setp.ne.s32 	%p92, %r19064, 6;
	@%p92 bra 	$L__BB0_2141;
	shr.u32 	%r6985, %r3514, 23;
	st.local.u32 	[%rd7+24], %rd9433;
	and.b32  	%r3518, %r6985, 31;
	and.b32  	%r6986, %r6985, 224;
	add.s32 	%r6987, %r6986, -128;
	shr.u32 	%r6988, %r6987, 5;
	mul.wide.u32 	%rd3733, %r6988, 4;
	sub.s64 	%rd1900, %rd7, %rd3733;
	ld.local.u32 	%r19065, [%rd1900+24];
	ld.local.u32 	%r19066, [%rd1900+20];
	setp.eq.s32 	%p93, %r3518, 0;
	@%p93 bra 	$L__BB0_2144;
	shf.l.wrap.b32 	%r19065, %r19066, %r19065, %r3518;
	ld.local.u32 	%r6989, [%rd1900+16];
	shf.l.wrap.b32 	%r19066, %r6989, %r19066, %r3518;
$L__BB0_2144:
	shr.u32 	%r6990, %r19065, 30;
	shf.l.wrap.b32 	%r6991, %r19066, %r19065, 2;
	shl.b32 	%r6992, %r19066, 2;
	shr.u32 	%r6993, %r6991, 31;
	add.s32 	%r6994, %r6993, %r6990;
	neg.s32 	%r6995, %r6994;
	setp.lt.s32 	%p94, %r3514, 0;
	selp.b32 	%r19067, %r6995, %r6994, %p94;
	xor.b32  	%r6996, %r6991, %r3514;
	shr.s32 	%r6997, %r6991, 31;
	xor.b32  	%r6998, %r6997, %r6991;
	xor.b32  	%r6999, %r6997, %r6992;
	cvt.u64.u32 	%rd3734, %r6998;
	shl.b64 	%rd3735, %rd3734, 32;
	cvt.u64.u32 	%rd3736, %r6999;
	or.b64  	%rd3737, %rd3735, %rd3736;
	cvt.rn.f64.s64 	%fd41, %rd3737;
	mul.f64 	%fd42, %fd41, 0d3BF921FB54442D19;
	cvt.rn.f32.f64 	%f1983, %fd42;
	neg.f32 	%f1984, %f1983;
	setp.lt.s32 	%p95, %r6996, 0;
	selp.f32 	%f10370, %f1984, %f1983, %p95;
	bra.uni 	$L__BB0_2146;
$L__BB0_2145:
	mov.f32 	%f1985, 0f00000000;
	mul.rn.f32 	%f10370, %f862, %f1985;
	mov.b32 	%r19067, 0;
$L__BB0_2146:
	mul.rn.f32 	%f1987, %f10370, %f10370;
	and.b32  	%r7001, %r19067, 1;
	setp.eq.b32 	%p96, %r7001, 1;
	selp.f32 	%f1988, 0f3F800000, %f10370, %p96;
	fma.rn.f32 	%f1989, %f1987, %f1988, 0f00000000;
	fma.rn.f32 	%f1990, %f1987, 0f37CBAC00, 0fBAB607ED;
	selp.f32 	%f1991, %f1990, 0fB94D4153, %p96;
	selp.f32 	%f1992, 0f3D2AAABB, 0f3C0885E4, %p96;
	fma.rn.f32 	%f1993, %f1991, %f1987, %f1992;
	selp.f32 	%f1994, 0fBEFFFFFF, 0fBE2AAAA8, %p96;
	fma.rn.f32 	%f1995, %f1993, %f1987, %f1994;
	fma.rn.f32 	%f1996, %f1995, %f1989, %f1988;
	and.b32  	%r7002, %r19067, 2;
	setp.eq.s32 	%p97, %r7002, 0;
	mov.f32 	%f1997, 0f00000000;
	sub.f32 	%f1998, %f1997, %f1996;
	selp.f32 	%f1986, %f1996, %f1998, %p97;
	// begin inline asm
	{  cvt.rn.f16.f32 %rs368, %f1986;}

	// end inline asm
	add.s64 	%rd1901, %rd1885, %rd1836;
	ld.global.u16 	%rs370, [%rd1901];
	add.s64 	%rd1902, %rd1886, %rd1836;
	ld.global.u16 	%rs373, [%rd1902];
	// begin inline asm
	{mul.f16 %rs369,%rs370,%rs367;
}
	// end inline asm
	// begin inline asm
	{mul.f16 %rs372,%rs373,%rs368;
}
	// end inline asm
	// begin inline asm
	{sub.f16 %rs375,%rs369,%rs372;
}
	// end inline asm
	add.s32 	%r3527, %r3499, %r3415;
	st.shared.u16 	[%r3527], %rs375;
	// begin inline asm
	{mul.f16 %rs378,%rs370,%rs368;
}
	// end inline asm
	// begin inline asm
	{mul.f16 %rs381,%rs373,%rs367;
}
	// end inline asm
	// begin inline asm
	{add.f16 %rs384,%rs378,%rs381;
}
	// end inline asm
	st.shared.u16 	[%r3527+8192], %rs384;
	mul.f64 	%fd43, %fd3, 0dC042D97C7F3321D2;
	div.rn.f64 	%fd44, %fd43, %fd4;
	cvt.rn.f32.f64 	%f871, %fd44;
	mul.f32 	%f1999, %f871, 0f3F22F983;
	cvt.rni.s32.f32 	%r19971, %f1999;
	cvt.rn.f32.s32 	%f2000, %r19971;
	fma.rn.f32 	%f2001, %f2000, 0fBFC90FDA, %f871;
	fma.rn.f32 	%f2002, %f2000, 0fB3A22168, %f2001;
	fma.rn.f32 	%f10596, %f2000, 0fA7C234C5, %f2002;
	abs.f32 	%f873, %f871;
	setp.ltu.f32 	%p98, %f873, 0f47CE4780;
	mov.u32 	%r19071, %r19971;
	mov.f32 	%f10371, %f10596;
	@%p98 bra 	$L__BB0_2154;
	setp.eq.f32 	%p99, %f873, 0f7F800000;
	@%p99 bra 	$L__BB0_2153;
	mov.b32 	%r3529, %f871;
	shl.b32 	%r7004, %r3529, 8;
	or.b32  	%r3530, %r7004, -2147483648;
	mov.b64 	%rd9436, 0;
	mov.b32 	%r19068, 0;
	mov.u64 	%rd9434, __cudart_i2opi_f;
	mov.u64 	%rd9435, %rd8;
$L__BB0_2149:
	.pragma "nounroll";
	ld.global.nc.u32 	%r7005, [%rd9434];
	mad.wide.u32 	%rd3740, %r7005, %r3530, %rd9436;
	shr.u64 	%rd9436, %rd3740, 32;
	st.local.u32 	[%rd9435], %rd3740;
	add.s32 	%r19068, %r19068, 1;
	add.s64 	%rd9435, %rd9435, 4;
	add.s64 	%rd9434, %rd9434, 4;
	setp.ne.s32 	%p100, %r19068, 6;
	@%p100 bra 	$L__BB0_2149;
	shr.u32 	%r7006, %r3529, 23;
	st.local.u32 	[%rd8+24], %rd9436;
	and.b32  	%r3533, %r7006, 31;
	and.b32  	%r7007, %r7006, 224;
	add.s32 	%r7008, %r7007, -128;
	shr.u32 	%r7009, %r7008, 5;
	mul.wide.u32 	%rd3741, %r7009, 4;
	sub.s64 	%rd1909, %rd8, %rd3741;
	ld.local.u32 	%r19069, [%rd1909+24];
	ld.local.u32 	%r19070, [%rd1909+20];
	setp.eq.s32 	%p101, %r3533, 0;
	@%p101 bra 	$L__BB0_2152;
	shf.l.wrap.b32 	%r19069, %r19070, %r19069, %r3533;
	ld.local.u32 	%r7010, [%rd1909+16];
	shf.l.wrap.b32 	%r19070, %r7010, %r19070, %r3533;
$L__BB0_2152:
	shr.u32 	%r7011, %r19069, 30;
	shf.l.wrap.b32 	%r7012, %r19070, %r19069, 2;
	shl.b32 	%r7013, %r19070, 2;
	shr.u32 	%r7014, %r7012, 31;
	add.s32 	%r7015, %r7014, %r7011;
	neg.s32 	%r7016, %r7015;
	setp.lt.s32 	%p102, %r3529, 0;
	selp.b32 	%r19071, %r7016, %r7015, %p102;
	xor.b32  	%r7017, %r7012, %r3529;
	shr.s32 	%r7018, %r7012, 31;
	xor.b32  	%r7019, %r7018, %r7012;
	xor.b32  	%r7020, %r7018, %r7013;
	cvt.u64.u32 	%rd3742, %r7019;
	shl.b64 	%rd3743, %rd3742, 32;
	cvt.u64.u32 	%rd3744, %r7020;
	or.b64  	%rd3745, %rd3743, %rd3744;
	cvt.rn.f64.s64 	%fd45, %rd3745;
	mul.f64 	%fd46, %fd45, 0d3BF921FB54442D19;
	cvt.rn.f32.f64 	%f2003, %fd46;
	neg.f32 	%f2004, %f2003;
	setp.lt.s32 	%p103, %r7017, 0;
	selp.f32 	%f10371, %f2004, %f2003, %p103;
	bra.uni 	$L__BB0_2154;
$L__BB0_2153:
	mov.f32 	%f2005, 0f00000000;
	mul.rn.f32 	%f10371, %f871, %f2005;
	mov.b32 	%r19071, 0;
$L__BB0_2154:
	setp.ltu.f32 	%p104, %f873, 0f47CE4780;
	add.s32 	%r7022, %r19071, 1;
	mul.rn.f32 	%f2007, %f10371, %f10371;
	and.b32  	%r7023, %r19071, 1;
	setp.eq.b32 	%p105, %r7023, 1;
	selp.f32 	%f2008, %f10371, 0f3F800000, %p105;
	fma.rn.f32 	%f2009, %f2007, %f2008, 0f00000000;
	fma.rn.f32 	%f2010, %f2007, 0f37CBAC00, 0fBAB607ED;
	selp.f32 	%f2011, 0fB94D4153, %f2010, %p105;
	selp.f32 	%f2012, 0f3C0885E4, 0f3D2AAABB, %p105;
	fma.rn.f32 	%f2013, %f2011, %f2007, %f2012;
	selp.f32 	%f2014, 0fBE2AAAA8, 0fBEFFFFFF, %p105;
	fma.rn.f32 	%f2015, %f2013, %f2007, %f2014;
	fma.rn.f32 	%f2016, %f2015, %f2009, %f2008;
	and.b32  	%r7024, %r7022, 2;
	setp.eq.s32 	%p106, %r7024, 0;
	mov.f32 	%f2017, 0f00000000;
	sub.f32 	%f2018, %f2017, %f2016;
	selp.f32 	%f2006, %f2016, %f2018, %p106;
	// begin inline asm
	{  cvt.rn.f16.f32 %rs387, %f2006;}

	// end inline asm
	mov.u32 	%r19075, %r19971;
	mov.f32 	%f10372, %f10596;
	@%p104 bra 	$L__BB0_2162;
	setp.eq.f32 	%p107, %f873, 0f7F800000;
	@%p107 bra 	$L__BB0_2161;
	mov.b32 	%r3542, %f871;
	shl.b32 	%r7026, %r3542, 8;
	or.b32  	%r3543, %r7026, -2147483648;
	mov.b64 	%rd9439, 0;
	mov.b32 	%r19072, 0;
	mov.u64 	%rd9437, __cudart_i2opi_f;
	mov.u64 	%rd9438, %rd7;
$L__BB0_2157:
	.pragma "nounroll";
	ld.global.nc.u32 	%r7027, [%rd9437];
	mad.wide.u32 	%rd3748, %r7027, %r3543, %rd9439;
	shr.u64 	%rd9439, %rd3748, 32;
	st.local.u32 	[%rd9438], %rd3748;
	add.s32 	%r19072, %r19072, 1;
	add.s64 	%rd9438, %rd9438, 4;
	add.s64 	%rd9437, %rd9437, 4;
	setp.ne.s32 	%p108, %r19072, 6;
	@%p108 bra 	$L__BB0_2157;
	shr.u32 	%r7028, %r3542, 23;
	st.local.u32 	[%rd7+24], %rd9439;
	and.b32  	%r3546, %r7028, 31;
	and.b32  	%r7029, %r7028, 224;
	add.s32 	%r7030, %r7029, -128;
	shr.u32 	%r7031, %r7030, 5;
	mul.wide.u32 	%rd3749, %r7031, 4;
	sub.s64 	%rd1916, %rd7, %rd3749;
	ld.local.u32 	%r19073, [%rd1916+24];
	ld.local.u32 	%r19074, [%rd1916+20];
	setp.eq.s32 	%p109, %r3546, 0;
	@%p109 bra 	$L__BB0_2160;
	shf.l.wrap.b32 	%r19073, %r19074, %r19073, %r3546;
	ld.local.u32 	%r7032, [%rd1916+16];
	shf.l.wrap.b32 	%r19074, %r7032, %r19074, %r3546;
$L__BB0_2160:
	shr.u32 	%r7033, %r19073, 30;
	shf.l.wrap.b32 	%r7034, %r19074, %r19073, 2;
	shl.b32 	%r7035, %r19074, 2;
	shr.u32 	%r7036, %r7034, 31;
	add.s32 	%r7037, %r7036, %r7033;
	neg.s32 	%r7038, %r7037;
	setp.lt.s32 	%p110, %r3542, 0;
	selp.b32 	%r19075, %r7038, %r7037, %p110;
	xor.b32  	%r7039, %r7034, %r3542;
	shr.s32 	%r7040, %r7034, 31;
	xor.b32  	%r7041, %r7040, %r7034;
	xor.b32  	%r7042, %r7040, %r7035;
	cvt.u64.u32 	%rd3750, %r7041;
	shl.b64 	%rd3751, %rd3750, 32;
	cvt.u64.u32 	%rd3752, %r7042;
	or.b64  	%rd3753, %rd3751, %rd3752;
	cvt.rn.f64.s64 	%fd47, %rd3753;
	mul.f64 	%fd48, %fd47, 0d3BF921FB54442D19;
	cvt.rn.f32.f64 	%f2019, %fd48;
	neg.f32 	%f2020, %f2019;
	setp.lt.s32 	%p111, %r7039, 0;
	selp.f32 	%f10372, %f2020, %f2019, %p111;
	bra.uni 	$L__BB0_2162;
$L__BB0_2161:
	mov.f32 	%f2021, 0f00000000;
	mul.rn.f32 	%f10372, %f871, %f2021;
	mov.b32 	%r19075, 0;
$L__BB0_2162:
	mul.rn.f32 	%f2023, %f10372, %f10372;
	and.b32  	%r7044, %r19075, 1;
	setp.eq.b32 	%p112, %r7044, 1;
	selp.f32 	%f2024, 0f3F800000, %f10372, %p112;
	fma.rn.f32 	%f2025, %f2023, %f2024, 0f00000000;
	fma.rn.f32 	%f2026, %f2023, 0f37CBAC00, 0fBAB607ED;
	selp.f32 	%f2027, %f2026, 0fB94D4153, %p112;
	selp.f32 	%f2028, 0f3D2AAABB, 0f3C0885E4, %p112;
	fma.rn.f32 	%f2029, %f2027, %f2023, %f2028;
	selp.f32 	%f2030, 0fBEFFFFFF, 0fBE2AAAA8, %p112;
	fma.rn.f32 	%f2031, %f2029, %f2023, %f2030;
	fma.rn.f32 	%f2032, %f2031, %f2025, %f2024;
	and.b32  	%r7045, %r19075, 2;
	setp.eq.s32 	%p113, %r7045, 0;
	mov.f32 	%f2033, 0f00000000;
	sub.f32 	%f2034, %f2033, %f2032;
	selp.f32 	%f2022, %f2032, %f2034, %p113;
	// begin inline asm
	{  cvt.rn.f16.f32 %rs388, %f2022;}

	// end inline asm
	add.s64 	%rd1917, %rd1901, %rd1836;
	ld.global.u16 	%rs390, [%rd1917];
	add.s64 	%rd1918, %rd1902, %rd1836;
	ld.global.u16 	%rs393, [%rd1918];
	// begin inline asm
	{mul.f16 %rs389,%rs390,%rs387;
}
	// end inline asm
	// begin inline asm
	{mul.f16 %rs392,%rs393,%rs388;
}
	// end inline asm
	// begin inline asm
	{sub.f16 %rs395,%rs389,%rs392;
}
	// end inline asm
	add.s32 	%r3555, %r3527, %r3415;
	st.shared.u16 	[%r3555], %rs395;
	// begin inline asm
	{mul.f16 %rs398,%rs390,%rs388;
}
	// end inline asm
	// begin inline asm
	{mul.f16 %rs401,%rs393,%rs387;
}
	// end inline asm
	// begin inline asm
	{add.f16 %rs404,%rs398,%rs401;
}
	// end inline asm
	st.shared.u16 	[%r3555+8192], %rs404;
	mul.f64 	%fd49, %fd3, 0dC045FDBBE9BBA775;
	div.rn.f64 	%fd50, %fd49, %fd4;
	cvt.rn.f32.f64 	%f880, %fd50;
	mul.f32 	%f2035, %f880, 0f3F22F983;
	cvt.rni.s32.f32 	%r19979, %f2035;
	cvt.rn.f32.s32 	%f2036, %r19979;
	fma.rn.f32 	%f2037, %f2036, 0fBFC90FDA, %f880;
	fma.rn.f32 	%f2038, %f2036, 0fB3A22168, %f2037;
	fma.rn.f32 	%f10598, %f2036, 0fA7C234C5, %f2038;
	abs.f32 	%f882, %f880;
	setp.ltu.f32 	%p114, %f882, 0f47CE4780;
	mov.u32 	%r19079, %r19979;
	mov.f32 	%f10373, %f10598;
	@%p114 bra 	$L__BB0_2170;
	setp.eq.f32 	%p115, %f882, 0f7F800000;
	@%p115 bra 	$L__BB0_2169;
	mov.b32 	%r3557, %f880;
	shl.b32 	%r7047, %r3557, 8;
	or.b32  	%r3558, %r7047, -2147483648;
	mov.b64 	%rd9442, 0;
	mov.b32 	%r19076, 0;
	mov.u64 	%rd9440, __cudart_i2opi_f;
	mov.u64 	%rd9441, %rd8;
$L__BB0_2165:
	.pragma "nounroll";
	ld.global.nc.u32 	%r7048, [%rd9440];
	mad.wide.u32 	%rd3756, %r7048, %r3558, %rd9442;
	shr.u64 	%rd9442, %rd3756, 32;
	st.local.u32 	[%rd9441], %rd3756;
	add.s32 	%r19076, %r19076, 1;
	add.s64 	%rd9441, %rd9441, 4;
	add.s64 	%rd9440, %rd9440, 4;
	setp.ne.s32 	%p116, %r19076, 6;
	@%p116 bra 	$L__BB0_2165;
	shr.u32 	%r7049, %r3557, 23;
	st.local.u32 	[%rd8+24], %rd9442;
	and.b32  	%r3561, %r7049, 31;
	and.b32  	%r7050, %r7049, 224;
	add.s32 	%r7051, %r7050, -128;
	shr.u32 	%r7052, %r7051, 5;
	mul.wide.u32 	%rd3757, %r7052, 4;
	sub.s64 	%rd1925, %rd8, %rd3757;
	ld.local.u32 	%r19077, [%rd1925+24];
	ld.local.u32 	%r19078, [%rd1925+20];
	setp.eq.s32 	%p117, %r3561, 0;
	@%p117 bra 	$L__BB0_2168;
	shf.l.wrap.b32 	%r19077, %r19078, %r19077, %r3561;
	ld.local.u32 	%r7053, [%rd1925+16];
	shf.l.wrap.b32 	%r19078, %r7053, %r19078, %r3561;
$L__BB0_2168:
	shr.u32 	%r7054, %r19077, 30;
	shf.l.wrap.b32 	%r7055, %r19078, %r19077, 2;
	shl.b32 	%r7056, %r19078, 2;
	shr.u32 	%r7057, %r7055, 31;
	add.s32 	%r7058, %r7057, %r7054;
	neg.s32 	%r7059, %r7058;
	setp.lt.s32 	%p118, %r3557, 0;
	selp.b32 	%r19079, %r7059, %r7058, %p118;
	xor.b32  	%r7060, %r7055, %r3557;
	shr.s32 	%r7061, %r7055, 31;
	xor.b32  	%r7062, %r7061, %r7055;
	xor.b32  	%r7063, %r7061, %r7056;
	cvt.u64.u32 	%rd3758, %r7062;
	shl.b64 	%rd3759, %rd3758, 32;
	cvt.u64.u32 	%rd3760, %r7063;
	or.b64  	%rd3761, %rd3759, %rd3760;
	cvt.rn.f64.s64 	%fd51, %rd3761;
	mul.f64 	%fd52, %fd51, 0d3BF921FB54442D19;
	cvt.rn.f32.f64 	%f2039, %fd52;
	neg.f32 	%f2040, %f2039;
	setp.lt.s32 	%p119, %r7060, 0;
	selp.f32 	%f10373, %f2040, %f2039, %p119;
	bra.uni 	$L__BB0_2170;
$L__BB0_2169:
	mov.f32 	%f2041, 0f00000000;
	mul.rn.f32 	%f10373, %f880, %f2041;
	mov.b32 	%r19079, 0;
$L__BB0_2170:
	setp.ltu.f32 	%p120, %f882, 0f47CE4780;
	add.s32 	%r7065, %r19079, 1;
	mul.rn.f32 	%f2043, %f10373, %f10373;
	and.b32  	%r7066, %r19079, 1;
	setp.eq.b32 	%p121, %r7066, 1;
	selp.f32 	%f2044, %f10373, 0f3F800000, %p121;
	fma.rn.f32 	%f2045, %f2043, %f2044, 0f00000000;
	fma.rn.f32 	%f2046, %f2043, 0f37CBAC00, 0fBAB607ED;
	selp.f32 	%f2047, 0fB94D4153, %f2046, %p121;
	selp.f32 	%f2048, 0f3C0885E4, 0f3D2AAABB, %p121;
	fma.rn.f32 	%f2049, %f2047, %f2043, %f2048;
	selp.f32 	%f2050, 0fBE2AAAA8, 0fBEFFFFFF, %p121;
	fma.rn.f32 	%f2051, %f2049, %f2043, %f2050;
	fma.rn.f32 	%f2052, %f2051, %f2045, %f2044;
	and.b32  	%r7067, %r7065, 2;
	setp.eq.s32 	%p122, %r7067, 0;
	mov.f32 	%f2053, 0f00000000;
	sub.f32 	%f2054, %f2053, %f2052;
	selp.f32 	%f2042, %f2052, %f2054, %p122;
	// begin inline asm
	{  cvt.rn.f16.f32 %rs407, %f2042;}

	// end inline asm
	mov.u32 	%r19083, %r19979;
	mov.f32 	%f10374, %f10598;
	@%p120 bra 	$L__BB0_2178;
	setp.eq.f32 	%p123, %f882, 0f7F800000;
	@%p123 bra 	$L__BB0_2177;
	mov.b32 	%r3570, %f880;
	shl.b32 	%r7069, %r3570, 8;
	or.b32  	%r3571, %r7069, -2147483648;
	mov.b64 	%rd9445, 0;
	mov.b32 	%r19080, 0;
	mov.u64 	%rd9443, __cudart_i2opi_f;
	mov.u64 	%rd9444, %rd7;
$L__BB0_2173:
	.pragma "nounroll";
	ld.global.nc.u32 	%r7070, [%rd9443];
	mad.wide.u32 	%rd3764, %r7070, %r3571, %rd9445;
	shr.u64 	%rd9445, %rd3764, 32;
	st.local.u32 	[%rd9444], %rd3764;
	add.s32 	%r19080, %r19080, 1;
	add.s64 	%rd9444, %rd9444, 4;
	add.s64 	%rd9443, %rd9443, 4;
	setp.ne.s32 	%p124, %r19080, 6;
	@%p124 bra 	$L__BB0_2173;
	shr.u32 	%r7071, %r3570, 23;
	st.local.u32 	[%rd7+24], %rd9445;
	and.b32  	%r3574, %r7071, 31;
	and.b32  	%r7072, %r7071, 224;
	add.s32 	%r7073, %r7072, -128;
	shr.u32 	%r7074, %r7073, 5;
	mul.wide.u32 	%rd3765, %r7074, 4;
	sub.s64 	%rd1932, %rd7, %rd3765;
	ld.local.u32 	%r19081, [%rd1932+24];
	ld.local.u32 	%r19082, [%rd1932+20];
	setp.eq.s32 	%p125, %r3574, 0;
	@%p125 bra 	$L__BB0_2176;
	shf.l.wrap.b32 	%r19081, %r19082, %r19081, %r3574;
	ld.local.u32 	%r7075, [%rd1932+16];
	shf.l.wrap.b32 	%r19082, %r7075, %r19082, %r3574;
$L__BB0_2176:
	shr.u32 	%r7076, %r19081, 30;
	shf.l.wrap.b32 	%r7077, %r19082, %r19081, 2;
	shl.b32 	%r7078, %r19082, 2;
	shr.u32 	%r7079, %r7077, 31;
	add.s32 	%r7080, %r7079, %r7076;
	neg.s32 	%r7081, %r7080;
	setp.lt.s32 	%p126, %r3570, 0;
	selp.b32 	%r19083, %r7081, %r7080, %p126;
	xor.b32  	%r7082, %r7077, %r3570;
	shr.s32 	%r7083, %r7077, 31;
	xor.b32  	%r7084, %r7083, %r7077;
	xor.b32  	%r7085, %r7083, %r7078;
	cvt.u64.u32 	%rd3766, %r7084;
	shl.b64 	%rd3767, %rd3766, 32;
	cvt.u64.u32 	%rd3768, %r7085;
	or.b64  	%rd3769, %rd3767, %rd3768;
	cvt.rn.f64.s64 	%fd53, %rd3769;
	mul.f64 	%fd54, %fd53, 0d3BF921FB54442D19;
	cvt.rn.f32.f64 	%f2055, %fd54;
	neg.f32 	%f2056, %f2055;
	setp.lt.s32 	%p127, %r7082, 0;
	selp.f32 	%f10374, %f2056, %f2055, %p127;
	bra.uni 	$L__BB0_2178;
$L__BB0_2177:
	mov.f32 	%f2057, 0f00000000;
	mul.rn.f32 	%f10374, %f880, %f2057;
	mov.b32 	%r19083, 0;
$L__BB0_2178:
	mul.rn.f32 	%f2059, %f10374, %f10374;
	and.b32  	%r7087, %r19083, 1;
	setp.eq.b32 	%p128, %r7087, 1;
	selp.f32 	%f2060, 0f3F800000, %f10374, %p128;
	fma.rn.f32 	%f2061, %f2059, %f2060, 0f00000000;
	fma.rn.f32 	%f2062, %f2059, 0f37CBAC00, 0fBAB607ED;
	selp.f32 	%f2063, %f2062, 0fB94D4153, %p128;
	selp.f32 	%f2064, 0f3D2AAABB, 0f3C0885E4, %p128;
	fma.rn.f32 	%f2065, %f2063, %f2059, %f2064;
	selp.f32 	%f2066, 0fBEFFFFFF, 0fBE2AAAA8, %p128;
	fma.rn.f32 	%f2067, %f2065, %f2059, %f2066;
	fma.rn.f32 	%f2068, %f2067, %f2061, %f2060;
	and.b32  	%r7088, %r19083, 2;
	setp.eq.s32 	%p129, %r7088, 0;
	mov.f32 	%f2069, 0f00000000;
	sub.f32 	%f2070, %f2069, %f2068;
	selp.f32 	%f2058, %f2068, %f2070, %p129;
	// begin inline asm
	{  cvt.rn.f16.f32 %rs408, %f2058;}

	// end inline asm
	add.s64 	%rd1933, %rd1917, %rd1836;
	ld.global.u16 	%rs410, [%rd1933];
	add.s64 	%rd1934, %rd1918, %rd1836;
	ld.global.u16 	%rs413, [%rd1934];
	// begin inline asm
	{mul.f16 %rs409,%rs410,%rs407;
}
	// end inline asm
	// begin inline asm
	{mul.f16 %rs412,%rs413,%rs408;
}
	// end inline asm
	// begin inline asm
	{sub.f16 %rs415,%rs409,%rs412;
}
	// end inline asm
	add.s32 	%r3583, %r3555, %r3415;
	st.shared.u16 	[%r3583], %rs415;
	// begin inline asm
	{mul.f16 %rs418,%rs410,%rs408;
}
	// end inline asm
	// begin inline asm
	{mul.f16 %rs421,%rs413,%rs407;
}
	// end inline asm
	// begin inline asm
	{add.f16 %rs424,%rs418,%rs421;
}
	// end inline asm
	st.shared.u16 	[%r3583+8192], %rs424;
	mul.f64 	%fd55, %fd3, 0dC04921FB54442D18;
	div.rn.f64 	%fd56, %fd55, %fd4;
	cvt.rn.f32.f64 	%f889, %fd56;
	mul.f32 	%f2071, %f889, 0f3F22F983;
	cvt.rni.s32.f32 	%r19987, %f2071;
	cvt.rn.f32.s32 	%f2072, %r19987;
	fma.rn.f32 	%f2073, %f2072, 0fBFC90FDA, %f889;
	fma.rn.f32 	%f2074, %f2072, 0fB3A22168, %f2073;
	fma.rn.f32 	%f10600, %f2072, 0fA7C234C5, %f2074;
	abs.f32 	%f891, %f889;
	setp.ltu.f32 	%p130, %f891, 0f47CE4780;
	mov.u32 	%r19087, %r19987;
	mov.f32 	%f10375, %f10600;
	@%p130 bra 	$L__BB0_2186;
	setp.eq.f32 	%p131, %f891, 0f7F800000;
	@%p131 bra 	$L__BB0_2185;
	mov.b32 	%r3585, %f889;
	shl.b32 	%r7090, %r3585, 8;
	or.b32  	%r3586, %r7090, -2147483648;
	mov.b64 	%rd9448, 0;
	mov.b32 	%r19084, 0;
	mov.u64 	%rd9446, __cudart_i2opi_f;
	mov.u64 	%rd9447, %rd8;
$L__BB0_2181:
	.pragma "nounroll";
	ld.global.nc.u32 	%r7091, [%rd9446];
	mad.wide.u32 	%rd3772, %r7091, %r3586, %rd9448;
	shr.u64 	%rd9448, %rd3772, 32;
	st.local.u32 	[%rd9447], %rd3772;
	add.s32 	%r19084, %r19084, 1;
	add.s64 	%rd9447, %rd9447, 4;
	add.s64 	%rd9446, %rd9446, 4;
	setp.ne.s32 	%p132, %r19084, 6;
	@%p132 bra 	$L__BB0_2181;
	shr.u32 	%r7092, %r3585, 23;
	st.local.u32 	[%rd8+24], %rd9448;
	and.b32  	%r3589, %r7092, 31;
	and.b32  	%r7093, %r7092, 224;
	add.s32 	%r7094, %r7093, -128;
	shr.u32 	%r7095, %r7094, 5;
	mul.wide.u32 	%rd3773, %r7095, 4;
	sub.s64 	%rd1941, %rd8, %rd3773;
	ld.local.u32 	%r19085, [%rd1941+24];
	ld.local.u32 	%r19086, [%rd1941+20];
	setp.eq.s32 	%p133, %r3589, 0;
	@%p133 bra 	$L__BB0_2184;
	shf.l.wrap.b32 	%r19085, %r19086, %r19085, %r3589;
	ld.local.u32 	%r7096, [%rd1941+16];
	shf.l.wrap.b32 	%r19086, %r7096, %r19086, %r3589;
$L__BB0_2184:
	shr.u32 	%r7097, %r19085, 30;
	shf.l.wrap.b32 	%r7098, %r19086, %r19085, 2;
	shl.b32 	%r7099, %r19086, 2;
	shr.u32 	%r7100, %r7098, 31;
	add.s32 	%r7101, %r7100, %r7097;
	neg.s32 	%r7102, %r7101;
	setp.lt.s32 	%p134, %r3585, 0;
	selp.b32 	%r19087, %r7102, %r7101, %p134;
	xor.b32  	%r7103, %r7098, %r3585;
	shr.s32 	%r7104, %r7098, 31;
	xor.b32  	%r7105, %r7104, %r7098;
	xor.b32  	%r7106, %r7104, %r7099;
	cvt.u64.u32 	%rd3774, %r7105;
	shl.b64 	%rd3775, %rd3774, 32;
	cvt.u64.u32 	%rd3776, %r7106;
	or.b64  	%rd3777, %rd3775, %rd3776;
	cvt.rn.f64.s64 	%fd57, %rd3777;
	mul.f64 	%fd58, %fd57, 0d3BF921FB54442D19;
	cvt.rn.f32.f64 	%f2075, %fd58;
	neg.f32 	%f2076, %f2075;
	setp.lt.s32 	%p135, %r7103, 0;
	selp.f32 	%f10375, %f2076, %f2075, %p135;
	bra.uni 	$L__BB0_2186;
$L__BB0_2185:
	mov.f32 	%f2077, 0f00000000;
	mul.rn.f32 	%f10375, %f889, %f2077;
	mov.b32 	%r19087, 0;
$L__BB0_2186:
	setp.ltu.f32 	%p136, %f891, 0f47CE4780;
	add.s32 	%r7108, %r19087, 1;
	mul.rn.f32 	%f2079, %f10375, %f10375;
	and.b32  	%r7109, %r19087, 1;
	setp.eq.b32 	%p137, %r7109, 1;
	selp.f32 	%f2080, %f10375, 0f3F800000, %p137;
	fma.rn.f32 	%f2081, %f2079, %f2080, 0f00000000;
	fma.rn.f32 	%f2082, %f2079, 0f37CBAC00, 0fBAB607ED;
	selp.f32 	%f2083, 0fB94D4153, %f2082, %p137;
	selp.f32 	%f2084, 0f3C0885E4, 0f3D2AAABB, %p137;
	fma.rn.f32 	%f2085, %f2083, %f2079, %f2084;
	selp.f32 	%f2086, 0fBE2AAAA8, 0fBEFFFFFF, %p137;
	fma.rn.f32 	%f2087, %f2085, %f2079, %f2086;
	fma.rn.f32 	%f2088, %f2087, %f2081, %f2080;
	and.b32  	%r7110, %r7108, 2;
	setp.eq.s32 	%p138, %r7110, 0;
	mov.f32 	%f2089, 0f00000000;
	sub.f32 	%f2090, %f2089, %f2088;
	selp.f32 	%f2078, %f2088, %f2090, %p138;
	// begin inline asm
	{  cvt.rn.f16.f32 %rs427, %f2078;}

	// end inline asm
	mov.u32 	%r19091, %r19987;
	mov.f32 	%f10376, %f10600;
	@%p136 bra 	$L__BB0_2194;
	setp.eq.f32 	%p139, %f891, 0f7F800000;
	@%p139 bra 	$L__BB0_2193;
	mov.b32 	%r3598, %f889;
	shl.b32 	%r7112, %r3598, 8;
	or.b32  	%r3599, %r7112, -2147483648;
	mov.b64 	%rd9451, 0;
	mov.b32 	%r19088, 0;
	mov.u64 	%rd9449, __cudart_i2opi_f;
	mov.u64 	%rd9450, %rd7;
$L__BB0_2189:
	.pragma "nounroll";
	ld.global.nc.u32 	%r7113, [%rd9449];
	mad.wide.u32 	%rd3780, %r7113, %r3599, %rd9451;
	shr.u64 	%rd9451, %rd3780, 32;
	st.local.u32 	[%rd9450], %rd3780;
	add.s32 	%r19088, %r19088, 1;
	add.s64 	%rd9450, %rd9450, 4;
	add.s64 	%rd9449, %rd9449, 4;
	setp.ne.s32 	%p140, %r19088, 6;
	@%p140 bra 	$L__BB0_2189;
	shr.u32 	%r7114, %r3598, 23;
	st.local.u32 	[%rd7+24], %rd9451;
	and.b32  	%r3602, %r7114, 31;
	and.b32  	%r7115, %r7114, 224;
	add.s32 	%r7116, %r7115, -128;
	shr.u32 	%r7117, %r7116, 5;
	mul.wide.u32 	%rd3781, %r7117, 4;
	sub.s64 	%rd1948, %rd7, %rd3781;
	ld.local.u32 	%r19089, [%rd1948+24];
	ld.local.u32 	%r19090, [%rd1948+20];
	setp.eq.s32 	%p141, %r3602, 0;
	@%p141 bra 	$L__BB0_2192;
	shf.l.wrap.b32 	%r19089, %r19090, %r19089, %r3602;
	ld.local.u32 	%r7118, [%rd1948+16];
	shf.l.wrap.b32 	%r19090, %r7118, %r19090, %r3602;
$L__BB0_2192:
	shr.u32 	%r7119, %r19089, 30;
	shf.l.wrap.b32 	%r7120, %r19090, %r19089, 2;
	shl.b32 	%r7121, %r19090, 2;
	shr.u32 	%r7122, %r7120, 31;
	add.s32 	%r7123, %r7122, %r7119;
	neg.s32 	%r7124, %r7123;
	setp.lt.s32 	%p142, %r3598, 0;
	selp.b32 	%r19091, %r7124, %r7123, %p142;
	xor.b32  	%r7125, %r7120, %r3598;
	shr.s32 	%r7126, %r7120, 31;
	xor.b32  	%r7127, %r7126, %r7120;
	xor.b32  	%r7128, %r7126, %r7121;
	cvt.u64.u32 	%rd3782, %r7127;
	shl.b64 	%rd3783, %rd3782, 32;
	cvt.u64.u32 	%rd3784, %r7128;
	or.b64  	%rd3785, %rd3783, %rd3784;
	cvt.rn.f64.s64 	%fd59, %rd3785;
	mul.f64 	%fd60, %fd59, 0d3BF921FB54442D19;
	cvt.rn.f32.f64 	%f2091, %fd60;
	neg.f32 	%f2092, %f2091;
	setp.lt.s32 	%p143, %r7125, 0;
	selp.f32 	%f10376, %f2092, %f2091, %p143;
	bra.uni 	$L__BB0_2194;
$L__BB0_2193:
	mov.f32 	%f2093, 0f00000000;
	mul.rn.f32 	%f10376, %f889, %f2093;
	mov.b32 	%r19091, 0;
$L__BB0_2194:
	mul.rn.f32 	%f2095, %f10376, %f10376;
	and.b32  	%r7130, %r19091, 1;
	setp.eq.b32 	%p144, %r7130, 1;
	selp.f32 	%f2096, 0f3F800000, %f10376, %p144;
	fma.rn.f32 	%f2097, %f2095, %f2096, 0f00000000;
	fma.rn.f32 	%f2098, %f2095, 0f37CBAC00, 0fBAB607ED;
	selp.f32 	%f2099, %f2098, 0fB94D4153, %p144;
	selp.f32 	%f2100, 0f3D2AAABB, 0f3C0885E4, %p144;
	fma.rn.f32 	%f2101, %f2099, %f2095, %f2100;
	selp.f32 	%f2102, 0fBEFFFFFF, 0fBE2AAAA8, %p144;
	fma.rn.f32 	%f2103, %f2101, %f2095, %f2102;
	fma.rn.f32 	%f2104, %f2103, %f2097, %f2096;
	and.b32  	%r7131, %r19091, 2;
	setp.eq.s32 	%p145, %r7131, 0;
	mov.f32 	%f2105, 0f00000000;
	sub.f32 	%f2106, %f2105, %f2104;
	selp.f32 	%f2094, %f2104, %f2106, %p145;
	// begin inline asm
	{  cvt.rn.f16.f32 %rs428, %f2094;}

	// end inline asm
	add.s64 	%rd1949, %rd1933, %rd1836;
	ld.global.u16 	%rs430, [%rd1949];
	add.s64 	%rd1950, %rd1934, %rd1836;
	ld.global.u16 	%rs433, [%rd1950];
	// begin inline asm
	{mul.f16 %rs429,%rs430,%rs427;
}
	// end inline asm
	// begin inline asm
	{mul.f16 %rs432,%rs433,%rs428;
}
	// end inline asm
	// begin inline asm
	{sub.f16 %rs435,%rs429,%rs432;
}
	// end inline asm
	add.s32 	%r3611, %r3583, %r3415;
	st.shared.u16 	[%r3611], %rs435;
	// begin inline asm
	{mul.f16 %rs438,%rs430,%rs428;
}
	// end inline asm
	// begin inline asm
	{mul.f16 %rs441,%rs433,%rs427;
}
	// end inline asm
	// begin inline asm
	{add.f16 %rs444,%rs438,%rs441;
}
	// end inline asm
	st.shared.u16 	[%r3611+8192], %rs444;
	mul.f64 	%fd61, %fd3, 0dC04C463ABECCB2BB;
	div.rn.f64 	%fd62, %fd61, %fd4;
	cvt.rn.f32.f64 	%f898, %fd62;
	mul.f32 	%f2107, %f898, 0f3F22F983;
	cvt.rni.s32.f32 	%r19995, %f2107;
	cvt.rn.f32.s32 	%f2108, %r19995;
	fma.rn.f32 	%f2109, %f2108, 0fBFC90FDA, %f898;
	fma.rn.f32 	%f2110, %f2108, 0fB3A22168, %f2109;
	fma.rn.f32 	%f10602, %f2108, 0fA7C234C5, %f2110;
	abs.f32 	%f900, %f898;
	setp.ltu.f32 	%p146, %f900, 0f47CE4780;
	mov.u32 	%r19095, %r19995;
	mov.f32 	%f10377, %f10602;
	@%p146 bra 	$L__BB0_2202;
	setp.eq.f32 	%p147, %f900, 0f7F800000;
	@%p147 bra 	$L__BB0_2201;
	mov.b32 	%r3613, %f898;
	shl.b32 	%r7133, %r3613, 8;
	or.b32  	%r3614, %r7133, -2147483648;
	mov.b64 	%rd9454, 0;
	mov.b32 	%r19092, 0;
	mov.u64 	%rd9452, __cudart_i2opi_f;
	mov.u64 	%rd9453, %rd8;
$L__BB0_2197:
	.pragma "nounroll";
	ld.global.nc.u32 	%r7134, [%rd9452];
	mad.wide.u32 	%rd3788, %r7134, %r3614, %rd9454;
	shr.u64 	%rd9454, %rd3788, 32;
	st.local.u32 	[%rd9453], %rd3788;
	add.s32 	%r19092, %r19092, 1;
	add.s64 	%rd9453, %rd9453, 4;
	add.s64 	%rd9452, %rd9452, 4;
	setp.ne.s32 	%p148, %r19092, 6;
	@%p148 bra 	$L__BB0_2197;
	shr.u32 	%r7135, %r3613, 23;
	st.local.u32 	[%rd8+24], %rd9454;
	and.b32  	%r3617, %r7135, 31;
	and.b32  	%r7136, %r7135, 224;
	add.s32 	%r7137, %r7136, -128;
	shr.u32 	%r7138, %r7137, 5;
	mul.wide.u32 	%rd3789, %r7138, 4;
	sub.s64 	%rd1957, %rd8, %rd3789;
	ld.local.u32 	%r19093, [%rd1957+24];
	ld.local.u32 	%r19094, [%rd1957+20];
	setp.eq.s32 	%p149, %r3617, 0;
	@%p149 bra 	$L__BB0_2200;
	shf.l.wrap.b32 	%r19093, %r19094, %r19093, %r3617;
	ld.local.u32 	%r7139, [%rd1957+16];
	shf.l.wrap.b32 	%r19094, %r7139, %r19094, %r3617;
$L__BB0_2200:
	shr.u32 	%r7140, %r19093, 30;
	shf.l.wrap.b32 	%r7141, %r19094, %r19093, 2;
	shl.b32 	%r7142, %r19094, 2;
	shr.u32 	%r7143, %r7141, 31;
	add.s32 	%r7144, %r7143, %r7140;
	neg.s32 	%r7145, %r7144;
	setp.lt.s32 	%p150, %r3613, 0;
	selp.b32 	%r19095, %r7145, %r7144, %p150;
	xor.b32  	%r7146, %r7141, %r3613;
	shr.s32 	%r7147, %r7141, 31;
	xor.b32  	%r7148, %r7147, %r7141;
	xor.b32  	%r7149, %r7147, %r7142;
	cvt.u64.u32 	%rd3790, %r7148;
	shl.b64 	%rd3791, %rd3790, 32;
	cvt.u64.u32 	%rd3792, %r7149;
	or.b64  	%rd3793, %rd3791, %rd3792;
	cvt.rn.f64.s64 	%fd63, %rd3793;
	mul.f64 	%fd64, %fd63, 0d3BF921FB54442D19;
	cvt.rn.f32.f64 	%f2111, %fd64;
	neg.f32 	%f2112, %f2111;
	setp.lt.s32 	%p151, %r7146, 0;
	selp.f32 	%f10377, %f2112, %f2111, %p151;
	bra.uni 	$L__BB0_2202;
$L__BB0_2201:
	mov.f32 	%f2113, 0f00000000;
	mul.rn.f32 	%f10377, %f898, %f2113;
	mov.b32 	%r19095, 0;
$L__BB0_2202:
	add.s32 	%r7151, %r19095, 1;
	mul.rn.f32 	%f2115, %f10377, %f10377;
	and.b32  	%r7152, %r19095, 1;
	setp.eq.b32 	%p153, %r7152, 1;
	selp.f32 	%f2116, %f10377, 0f3F800000, %p153;
	fma.rn.f32 	%f2117, %f2115, %f2116, 0f00000000;
	fma.rn.f32 	%f2118, %f2115, 0f37CBAC00, 0fBAB607ED;
	selp.f32 	%f2119, 0fB94D4153, %f2118, %p153;
	selp.f32 	%f2120, 0f3C0885E4, 0f3D2AAABB, %p153;
	fma.rn.f32 	%f2121, %f2119, %f2115, %f2120;
	selp.f32 	%f2122, 0fBE2AAAA8, 0fBEFFFFFF, %p153;
	fma.rn.f32 	%f2123, %f2121, %f2115, %f2122;
	fma.rn.f32 	%f2124, %f2123, %f2117, %f2116;
	and.b32  	%r7153, %r7151, 2;
	setp.eq.s32 	%p154, %r7153, 0;
	mov.f32 	%f2125, 0f00000000;
	sub.f32 	%f2126, %f2125, %f2124;
	selp.f32 	%f2114, %f2124, %f2126, %p154;
	// begin inline asm
	{  cvt.rn.f16.f32 %rs447, %f2114;}

	// end inline asm
	mov.u32 	%r19099, %r19995;
	mov.f32 	%f10378, %f10602;
	@%p146 bra 	$L__BB0_2210;
	setp.eq.f32 	%p155, %f900, 0f7F800000;
	@%p155 bra 	$L__BB0_2209;
	mov.b32 	%r3626, %f898;
	shl.b32 	%r7155, %r3626, 8;
	or.b32  	%r3627, %r7155, -2147483648;
	mov.b64 	%rd9457, 0;
	mov.b32 	%r19096, 0;
	mov.u64 	%rd9455, __cudart_i2opi_f;
	mov.u64 	%rd9456, %rd7;
$L__BB0_2205:
	.pragma "nounroll";
	ld.global.nc.u32 	%r7156, [%rd9455];
	mad.wide.u32 	%rd3796, %r7156, %r3627, %rd9457;
	shr.u64 	%rd9457, %rd3796, 32;
	st.local.u32 	[%rd9456], %rd3796;
	add.s32 	%r19096, %r19096, 1;
	add.s64 	%rd9456, %rd9456, 4;
	add.s64 	%rd9455, %rd9455, 4;
	setp.ne.s32 	%p156, %r19096, 6;
	@%p156 bra 	$L__BB0_2205;
	shr.u32 	%r7157, %r3626, 23;
	st.local.u32 	[%rd7+24], %rd9457;
	and.b32  	%r3630, %r7157, 31;
	and.b32  	%r7158, %r7157, 224;
	add.s32 	%r7159, %r7158, -128;
	shr.u32 	%r7160, %r7159, 5;
	mul.wide.u32 	%rd3797, %r7160, 4;
	sub.s64 	%rd1964, %rd7, %rd3797;
	ld.local.u32 	%r19097, [%rd1964+24];
	ld.local.u32 	%r19098, [%rd1964+20];
	setp.eq.s32 	%p157, %r3630, 0;
	@%p157 bra 	$L__BB0_2208;
	shf.l.wrap.b32 	%r19097, %r19098, %r19097, %r3630;
	ld.local.u32 	%r7161, [%rd1964+16];
	shf.l.wrap.b32 	%r19098, %r7161, %r19098, %r3630;
$L__BB0_2208:
	shr.u32 	%r7162, %r19097, 30;
	shf.l.wrap.b32 	%r7163, %r19098, %r19097, 2;
	shl.b32 	%r7164, %r19098, 2;
	shr.u32 	%r7165, %r7163, 31;
	add.s32 	%r7166, %r7165, %r7162;
	neg.s32 	%r7167, %r7166;
	setp.lt.s32 	%p158, %r3626, 0;
	selp.b32 	%r19099, %r7167, %r7166, %p158;
	xor.b32  	%r7168, %r7163, %r3626;
	shr.s32 	%r7169, %r7163, 31;
	xor.b32  	%r7170, %r7169, %r7163;
	xor.b32  	%r7171, %r7169, %r7164;
	cvt.u64.u32 	%rd3798, %r7170;
	shl.b64 	%rd3799, %rd3798, 32;
	cvt.u64.u32 	%rd3800, %r7171;
	or.b64  	%rd3801, %rd3799, %rd3800;
	cvt.rn.f64.s64 	%fd65, %rd3801;
	mul.f64 	%fd66, %fd65, 0d3BF921FB54442D19;
	cvt.rn.f32.f64 	%f2127, %fd66;
	neg.f32 	%f2128, %f2127;
	setp.lt.s32 	%p159, %r7168, 0;
	selp.f32 	%f10378, %f2128, %f2127, %p159;
	bra.uni 	$L__BB0_2210;
$L__BB0_2209:
	mov.f32 	%f2129, 0f00000000;
	mul.rn.f32 	%f10378, %f898, %f2129;
	mov.b32 	%r19099, 0;
$L__BB0_2210:
	mul.rn.f32 	%f2131, %f10378, %f10378;
	and.b32  	%r7173, %r19099, 1;
	setp.eq.b32 	%p160, %r7173, 1;
	selp.f32 	%f2132, 0f3F800000, %f10378, %p160;
	fma.rn.f32 	%f2133, %f2131, %f2132, 0f00000000;
	fma.rn.f32 	%f2134, %f2131, 0f37CBAC00, 0fBAB607ED;
	selp.f32 	%f2135, %f2134, 0fB94D4153, %p160;
	selp.f32 	%f2136, 0f3D2AAABB, 0f3C0885E4, %p160;
	fma.rn.f32 	%f2137, %f2135, %f2131, %f2136;
	selp.f32 	%f2138, 0fBEFFFFFF, 0fBE2AAAA8, %p160;
	fma.rn.f32 	%f2139, %f2137, %f2131, %f2138;
	fma.rn.f32 	%f2140, %f2139, %f2133, %f2132;
	and.b32  	%r7174, %r19099, 2;
	setp.eq.s32 	%p161, %r7174, 0;
	mov.f32 	%f2141, 0f00000000;
	sub.f32 	%f2142, %f2141, %f2140;
	selp.f32 	%f2130, %f2140, %f2142, %p161;
	// begin inline asm
	{  cvt.rn.f16.f32 %rs448, %f2130;}

	// end inline asm
	add.s64 	%rd1965, %rd1949, %rd1836;
	ld.global.u16 	%rs450, [%rd1965];
	add.s64 	%rd1966, %rd1950, %rd1836;
	ld.global.u16 	%rs453, [%rd1966];
	// begin inline asm
	{mul.f16 %rs449,%rs450,%rs447;
}
	// end inline asm
	// begin inline asm
	{mul.f16 %rs452,%rs453,%rs448;
}
	// end inline asm
	// begin inline asm
	{sub.f16 %rs455,%rs449,%rs452;
}
	// end inline asm
	add.s32 	%r3639, %r3611, %r3415;
	st.shared.u16 	[%r3639], %rs455;
	// begin inline asm
	{mul.f16 %rs458,%rs450,%rs448;
}
	// end inline asm
	// begin inline asm
	{mul.f16 %rs461,%rs453,%rs447;
}
	// end inline asm
	// begin inline asm
	{add.f16 %rs464,%rs458,%rs461;
}
	// end inline asm
	st.shared.u16 	[%r3639+8192], %rs464;
	mul.f64 	%fd67, %fd3, 0dC04F6A7A2955385E;
	div.rn.f64 	%fd68, %fd67, %fd4;
	cvt.rn.f32.f64 	%f907, %fd68;
	mul.f32 	%f2143, %f907, 0f3F22F983;
	cvt.rni.s32.f32 	%r20003, %f2143;
	cvt.rn.f32.s32 	%f2144, %r20003;
	fma.rn.f32 	%f2145, %f2144, 0fBFC90FDA, %f907;
	fma.rn.f32 	%f2146, %f2144, 0fB3A22168, %f2145;
	fma.rn.f32 	%f10604, %f2144, 0fA7C234C5, %f2146;
	abs.f32 	%f909, %f907;
	setp.ltu.f32 	%p162, %f909, 0f47CE4780;
	mov.u32 	%r19103, %r20003;
	mov.f32 	%f10379, %f10604;
	@%p162 bra 	$L__BB0_2218;
	setp.eq.f32 	%p163, %f909, 0f7F800000;
	@%p163 bra 	$L__BB0_2217;
	mov.b32 	%r3641, %f907;
	shl.b32 	%r7176, %r3641, 8;
	or.b32  	%r3642, %r7176, -2147483648;
	mov.b64 	%rd9460, 0;
	mov.b32 	%r19100, 0;
	mov.u64 	%rd9458, __cudart_i2opi_f;
	mov.u64 	%rd9459, %rd8;
$L__BB0_2213:
	.pragma "nounroll";
	ld.global.nc.u32 	%r7177, [%rd9458];
	mad.wide.u32 	%rd3804, %r7177, %r3642, %rd9460;
	shr.u64 	%rd9460, %rd3804, 32;
	st.local.u32 	[%rd9459], %rd3804;
	add.s32 	%r19100, %r19100, 1;
	add.s64 	%rd9459, %rd9459, 4;
	add.s64 	%rd9458, %rd9458, 4;
	setp.ne.s32 	%p164, %r19100, 6;
	@%p164 bra 	$L__BB0_2213;
	shr.u32 	%r7178, %r3641, 23;
	st.local.u32 	[%rd8+24], %rd9460;
	and.b32  	%r3645, %r7178, 31;
	and.b32  	%r7179, %r7178, 224;
	add.s32 	%r7180, %r7179, -128;
	shr.u32 	%r7181, %r7180, 5;
	mul.wide.u32 	%rd3805, %r7181, 4;
	sub.s64 	%rd1973, %rd8, %rd3805;
	ld.local.u32 	%r19101, [%rd1973+24];
	ld.local.u32 	%r19102, [%rd1973+20];
	setp.eq.s32 	%p165, %r3645, 0;
	@%p165 bra 	$L__BB0_2216;
	shf.l.wrap.b32 	%r19101, %r19102, %r19101, %r3645;
	ld.local.u32 	%r7182, [%rd1973+16];
	shf.l.wrap.b32 	%r19102, %r7182, %r19102, %r3645;
$L__BB0_2216:
	shr.u32 	%r7183, %r19101, 30;
	shf.l.wrap.b32 	%r7184, %r19102, %r19101, 2;
	shl.b32 	%r7185, %r19102, 2;
	shr.u32 	%r7186, %r7184, 31;
	add.s32 	%r7187, %r7186, %r7183;
	neg.s32 	%r7188, %r7187;
	setp.lt.s32 	%p166, %r3641, 0;
	selp.b32 	%r19103, %r7188, %r7187, %p166;
	xor.b32  	%r7189, %r7184, %r3641;
	shr.s32 	%r7190, %r7184, 31;
	xor.b32  	%r7191, %r7190, %r7184;
	xor.b32  	%r7192, %r7190, %r7185;
	cvt.u64.u32 	%rd3806, %r7191;
	shl.b64 	%rd3807, %rd3806, 32;
	cvt.u64.u32 	%rd3808, %r7192;
	or.b64  	%rd3809, %rd3807, %rd3808;
	cvt.rn.f64.s64 	%fd69, %rd3809;
	mul.f64 	%fd70, %fd69, 0d3BF921FB54442D19;
	cvt.rn.f32.f64 	%f2147, %fd70;
	neg.f32 	%f2148, %f2147;
	setp.lt.s32 	%p167, %r7189, 0;
	selp.f32 	%f10379, %f2148, %f2147, %p167;
	bra.uni 	$L__BB0_2218;
$L__BB0_2217:
	mov.f32 	%f2149, 0f00000000;
	mul.rn.f32 	%f10379, %f907, %f2149;
	mov.b32 	%r19103, 0;
$L__BB0_2218:
	add.s32 	%r7194, %r19103, 1;
	mul.rn.f32 	%f2151, %f10379, %f10379;
	and.b32  	%r7195, %r19103, 1;
	setp.eq.b32 	%p169, %r7195, 1;
	selp.f32 	%f2152, %f10379, 0f3F800000, %p169;
	fma.rn.f32 	%f2153, %f2151, %f2152, 0f00000000;
	fma.rn.f32 	%f2154, %f2151, 0f37CBAC00, 0fBAB607ED;
	selp.f32 	%f2155, 0fB94D4153, %f2154, %p169;
	selp.f32 	%f2156, 0f3C0885E4, 0f3D2AAABB, %p169;
	fma.rn.f32 	%f2157, %f2155, %f2151, %f2156;
	selp.f32 	%f2158, 0fBE2AAAA8, 0fBEFFFFFF, %p169;
	fma.rn.f32 	%f2159, %f2157, %f2151, %f2158;
	fma.rn.f32 	%f2160, %f2159, %f2153, %f2152;
	and.b32  	%r7196, %r7194, 2;
	setp.eq.s32 	%p170, %r7196, 0;
	mov.f32 	%f2161, 0f00000000;
	sub.f32 	%f2162, %f2161, %f2160;
	selp.f32 	%f2150, %f2160, %f2162, %p170;
	// begin inline asm
	{  cvt.rn.f16.f32 %rs467, %f2150;}

	// end inline asm
	mov.u32 	%r19107, %r20003;
	mov.f32 	%f10380, %f10604;
	@%p162 bra 	$L__BB0_2226;
	setp.eq.f32 	%p171, %f909, 0f7F800000;
	@%p171 bra 	$L__BB0_2225;
	mov.b32 	%r3654, %f907;
	shl.b32 	%r7198, %r3654, 8;
	or.b32  	%r3655, %r7198, -2147483648;
	mov.b64 	%rd9463, 0;
	mov.b32 	%r19104, 0;
	mov.u64 	%rd9461, __cudart_i2opi_f;
	mov.u64 	%rd9462, %rd7;
$L__BB0_2221:
	.pragma "nounroll";
	ld.global.nc.u32 	%r7199, [%rd9461];
	mad.wide.u32 	%rd3812, %r7199, %r3655, %rd9463;
	shr.u64 	%rd9463, %rd3812, 32;
	st.local.u32 	[%rd9462], %rd3812;
	add.s32 	%r19104, %r19104, 1;
	add.s64 	%rd9462, %rd9462, 4;
	add.s64 	%rd9461, %rd9461, 4;
	setp.ne.s32 	%p172, %r19104, 6;
	@%p172 bra 	$L__BB0_2221;
	shr.u32 	%r7200, %r3654, 23;
	st.local.u32 	[%rd7+24], %rd9463;
	and.b32  	%r3658, %r7200, 31;
	and.b32  	%r7201, %r7200, 224;
	add.s32 	%r7202, %r7201, -128;
	shr.u32 	%r7203, %r7202, 5;
	mul.wide.u32 	%rd3813, %r7203, 4;
	sub.s64 	%rd1980, %rd7, %rd3813;
	ld.local.u32 	%r19105, [%rd1980+24];
	ld.local.u32 	%r19106, [%rd1980+20];
	setp.eq.s32 	%p173, %r3658, 0;
	@%p173 bra 	$L__BB0_2224;
	shf.l.wrap.b32 	%r19105, %r19106, %r19105, %r3658;
	ld.local.u32 	%r7204, [%rd1980+16];
	shf.l.wrap.b32 	%r19106, %r7204, %r19106, %r3658;
$L__BB0_2224:
	shr.u32 	%r7205, %r19105, 30;
	shf.l.wrap.b32 	%r7206, %r19106, %r19105, 2;
	shl.b32 	%r7207, %r19106, 2;
	shr.u32 	%r7208, %r7206, 31;
	add.s32 	%r7209, %r7208, %r7205;
	neg.s32 	%r7210, %r7209;
	setp.lt.s32 	%p174, %r3654, 0;
	selp.b32 	%r19107, %r7210, %r7209, %p174;
	xor.b32  	%r7211, %r7206, %r3654;
	shr.s32 	%r7212, %r7206, 31;
	xor.b32  	%r7213, %r7212, %r7206;
	xor.b32  	%r7214, %r7212, %r7207;
	cvt.u64.u32 	%rd3814, %r7213;
	shl.b64 	%rd3815, %rd3814, 32;
	cvt.u64.u32 	%rd3816, %r7214;
	or.b64  	%rd3817, %rd3815, %rd3816;
	cvt.rn.f64.s64 	%fd71, %rd3817;
	mul.f64 	%fd72, %fd71, 0d3BF921FB54442D19;
	cvt.rn.f32.f64 	%f2163, %fd72;
	neg.f32 	%f2164, %f2163;
	setp.lt.s32 	%p175, %r7211, 0;
	selp.f32 	%f10380, %f2164, %f2163, %p175;
	bra.uni 	$L__BB0_2226;
$L__BB0_2225:
	mov.f32 	%f2165, 0f00000000;
	mul.rn.f32 	%f10380, %f907, %f2165;
	mov.b32 	%r19107, 0;
$L__BB0_2226:
	mul.rn.f32 	%f2167, %f10380, %f10380;
	and.b32  	%r7216, %r19107, 1;
	setp.eq.b32 	%p176, %r7216, 1;
	selp.f32 	%f2168, 0f3F800000, %f10380, %p176;
	fma.rn.f32 	%f2169, %f2167, %f2168, 0f00000000;
	fma.rn.f32 	%f2170, %f2167, 0f37CBAC00, 0fBAB607ED;
	selp.f32 	%f2171, %f2170, 0fB94D4153, %p176;
	selp.f32 	%f2172, 0f3D2AAABB, 0f3C0885E4, %p176;
	fma.rn.f32 	%f2173, %f2171, %f2167, %f2172;
	selp.f32 	%f2174, 0fBEFFFFFF, 0fBE2AAAA8, %p176;
	fma.rn.f32 	%f2175, %f2173, %f2167, %f2174;
	fma.rn.f32 	%f2176, %f2175, %f2169, %f2168;
	and.b32  	%r7217, %r19107, 2;
	setp.eq.s32 	%p177, %r7217, 0;
	mov.f32 	%f2177, 0f00000000;
	sub.f32 	%f2178, %f2177, %f2176;
	selp.f32 	%f2166, %f2176, %f2178, %p177;
	// begin inline asm
	{  cvt.rn.f16.f32 %rs468, %f2166;}

	// end inline asm
	add.s64 	%rd1981, %rd1965, %rd1836;
	ld.global.u16 	%rs470, [%rd1981];
	add.s64 	%rd1982, %rd1966, %rd1836;
	ld.global.u16 	%rs473, [%rd1982];
	// begin inline asm
	{mul.f16 %rs469,%rs470,%rs467;
}
	// end inline asm
	// begin inline asm
	{mul.f16 %rs472,%rs473,%rs468;
}
	// end inline asm
	// begin inline asm
	{sub.f16 %rs475,%rs469,%rs472;
}
	// end inline asm
	add.s32 	%r3667, %r3639, %r3415;
	st.shared.u16 	[%r3667], %rs475;
	// begin inline asm
	{mul.f16 %rs478,%rs470,%rs468;
}
	// end inline asm
	// begin inline asm
	{mul.f16 %rs481,%rs473,%rs467;
}
	// end inline asm
	// begin inline asm
	{add.f16 %rs484,%rs478,%rs481;
}
	// end inline asm
	st.shared.u16 	[%r3667+8192], %rs484;
	mul.f64 	%fd73, %fd3, 0dC051475CC9EEDF00;
	div.rn.f64 	%fd74, %fd73, %fd4;
	cvt.rn.f32.f64 	%f916, %fd74;
	mul.f32 	%f2179, %f916, 0f3F22F983;
	cvt.rni.s32.f32 	%r20011, %f2179;
	cvt.rn.f32.s32 	%f2180, %r20011;
	fma.rn.f32 	%f2181, %f2180, 0fBFC90FDA, %f916;
	fma.rn.f32 	%f2182, %f2180, 0fB3A22168, %f2181;
	fma.rn.f32 	%f10606, %f2180, 0fA7C234C5, %f2182;
	abs.f32 	%f918, %f916;
	setp.ltu.f32 	%p178, %f918, 0f47CE4780;
	mov.u32 	%r19111, %r20011;
	mov.f32 	%f10381, %f10606;
	@%p178 bra 	$L__BB0_2234;
	setp.eq.f32 	%p179, %f918, 0f7F800000;
	@%p179 bra 	$L__BB0_2233;
	mov.b32 	%r3669, %f916;
	shl.b32 	%r7219, %r3669, 8;
	or.b32  	%r3670, %r7219, -2147483648;
	mov.b64 	%rd9466, 0;
	mov.b32 	%r19108, 0;
	mov.u64 	%rd9464, __cudart_i2opi_f;
	mov.u64 	%rd9465, %rd8;
$L__BB0_2229:
	.pragma "nounroll";
	ld.global.nc.u32 	%r7220, [%rd9464];
	mad.wide.u32 	%rd3820, %r7220, %r3670, %rd9466;
	shr.u64 	%rd9466, %rd3820, 32;
	st.local.u32 	[%rd9465], %rd3820;
	add.s32 	%r19108, %r19108, 1;
	add.s64 	%rd9465, %rd9465, 4;
	add.s64 	%rd9464, %rd9464, 4;
	setp.ne.s32 	%p180, %r19108, 6;
	@%p180 bra 	$L__BB0_2229;
	shr.u32 	%r7221, %r3669, 23;
	st.local.u32 	[%rd8+24], %rd9466;
	and.b32  	%r3673, %r7221, 31;
	and.b32  	%r7222, %r7221, 224;
	add.s32 	%r7223, %r7222, -128;
	shr.u32 	%r7224, %r7223, 5;
	mul.wide.u32 	%rd3821, %r7224, 4;
	sub.s64 	%rd1989, %rd8, %rd3821;
	ld.local.u32 	%r19109, [%rd1989+24];
	ld.local.u32 	%r19110, [%rd1989+20];
	setp.eq.s32 	%p181, %r3673, 0;
	@%p181 bra 	$L__BB0_2232;
	shf.l.wrap.b32 	%r19109, %r19110, %r19109, %r3673;
	ld.local.u32 	%r7225, [%rd1989+16];
	shf.l.wrap.b32 	%r19110, %r7225, %r19110, %r3673;
$L__BB0_2232:
	shr.u32 	%r7226, %r19109, 30;
	shf.l.wrap.b32 	%r7227, %r19110, %r19109, 2;
	shl.b32 	%r7228, %r19110, 2;
	shr.u32 	%r7229, %r7227, 31;
	add.s32 	%r7230, %r7229, %r7226;
	neg.s32 	%r7231, %r7230;
	setp.lt.s32 	%p182, %r3669, 0;
	selp.b32 	%r19111, %r7231, %r7230, %p182;
	xor.b32  	%r7232, %r7227, %r3669;
	shr.s32 	%r7233, %r7227, 31;
	xor.b32  	%r7234, %r7233, %r7227;
	xor.b32  	%r7235, %r7233, %r7228;
	cvt.u64.u32 	%rd3822, %r7234;
	shl.b64 	%rd3823, %rd3822, 32;
	cvt.u64.u32 	%rd3824, %r7235;
	or.b64  	%rd3825, %rd3823, %rd3824;
	cvt.rn.f64.s64 	%fd75, %rd3825;
	mul.f64 	%fd76, %fd75, 0d3BF921FB54442D19;
	cvt.rn.f32.f64 	%f2183, %fd76;
	neg.f32 	%f2184, %f2183;
	setp.lt.s32 	%p183, %r7232, 0;
	selp.f32 	%f10381, %f2184, %f2183, %p183;
	bra.uni 	$L__BB0_2234;
$L__BB0_2233:
	mov.f32 	%f2185, 0f00000000;
	mul.rn.f32 	%f10381, %f916, %f2185;
	mov.b32 	%r19111, 0;
$L__BB0_2234:
	add.s32 	%r7237, %r19111, 1;
	mul.rn.f32 	%f2187, %f10381, %f10381;
	and.b32  	%r7238, %r19111, 1;
	setp.eq.b32 	%p185, %r7238, 1;
	selp.f32 	%f2188, %f10381, 0f3F800000, %p185;
	fma.rn.f32 	%f2189, %f2187, %f2188, 0f00000000;
	fma.rn.f32 	%f2190, %f2187, 0f37CBAC00, 0fBAB607ED;
	selp.f32 	%f2191, 0fB94D4153, %f2190, %p185;
	selp.f32 	%f2192, 0f3C0885E4, 0f3D2AAABB, %p185;
	fma.rn.f32 	%f2193, %f2191, %f2187, %f2192;
	selp.f32 	%f2194, 0fBE2AAAA8, 0fBEFFFFFF, %p185;
	fma.rn.f32 	%f2195, %f2193, %f2187, %f2194;
	fma.rn.f32 	%f2196, %f2195, %f2189, %f2188;
	and.b32  	%r7239, %r7237, 2;
	setp.eq.s32 	%p186, %r7239, 0;
	mov.f32 	%f2197, 0f00000000;
	sub.f32 	%f2198, %f2197, %f2196;
	selp.f32 	%f2186, %f2196, %f2198, %p186;
	// begin inline asm
	{  cvt.rn.f16.f32 %rs487, %f2186;}

	// end inline asm
	mov.u32 	%r19115, %r20011;
	mov.f32 	%f10382, %f10606;
	@%p178 bra 	$L__BB0_2242;
	setp.eq.f32 	%p187, %f918, 0f7F800000;
	@%p187 bra 	$L__BB0_2241;
	mov.b32 	%r3682, %f916;
	shl.b32 	%r7241, %r3682, 8;
	or.b32  	%r3683, %r7241, -2147483648;
	mov.b64 	%rd9469, 0;
	mov.b32 	%r19112, 0;
	mov.u64 	%rd9467, __cudart_i2opi_f;
	mov.u64 	%rd9468, %rd7;
$L__BB0_2237:
	.pragma "nounroll";
	ld.global.nc.u32 	%r7242, [%rd9467];
	mad.wide.u32 	%rd3828, %r7242, %r3683, %rd9469;
	shr.u64 	%rd9469, %rd3828, 32;
	st.local.u32 	[%rd9468], %rd3828;
	add.s32 	%r19112, %r19112, 1;
	add.s64 	%rd9468, %rd9468, 4;
	add.s64 	%rd9467, %rd9467, 4;
	setp.ne.s32 	%p188, %r19112, 6;
	@%p188 bra 	$L__BB0_2237;
	shr.u32 	%r7243, %r3682, 23;
	st.local.u32 	[%rd7+24], %rd9469;
	and.b32  	%r3686, %r7243, 31;
	and.b32  	%r7244, %r7243, 224;
	add.s32 	%r7245, %r7244, -128;
	shr.u32 	%r7246, %r7245, 5;
	mul.wide.u32 	%rd3829, %r7246, 4;
	sub.s64 	%rd1996, %rd7, %rd3829;
	ld.local.u32 	%r19113, [%rd1996+24];
	ld.local.u32 	%r19114, [%rd1996+20];
	setp.eq.s32 	%p189, %r3686, 0;
	@%p189 bra 	$L__BB0_2240;
	shf.l.wrap.b32 	%r19113, %r19114, %r19113, %r3686;
	ld.local.u32 	%r7247, [%rd1996+16];
	shf.l.wrap.b32 	%r19114, %r7247, %r19114, %r3686;
$L__BB0_2240:
	shr.u32 	%r7248, %r19113, 30;
	shf.l.wrap.b32 	%r7249, %r19114, %r19113, 2;
	shl.b32 	%r7250, %r19114, 2;
	shr.u32 	%r7251, %r7249, 31;
	add.s32 	%r7252, %r7251, %r7248;
	neg.s32 	%r7253, %r7252;
	setp.lt.s32 	%p190, %r3682, 0;
	selp.b32 	%r19115, %r7253, %r7252, %p190;
	xor.b32  	%r7254, %r7249, %r3682;
	shr.s32 	%r7255, %r7249, 31;
	xor.b32  	%r7256, %r7255, %r7249;
	xor.b32  	%r7257, %r7255, %r7250;
	cvt.u64.u32 	%rd3830, %r7256;
	shl.b64 	%rd3831, %rd3830, 32;
	cvt.u64.u32 	%rd3832, %r7257;
	or.b64  	%rd3833, %rd3831, %rd3832;
	cvt.rn.f64.s64 	%fd77, %rd3833;
	mul.f64 	%fd78, %fd77, 0d3BF921FB54442D19;
	cvt.rn.f32.f64 	%f2199, %fd78;
	neg.f32 	%f2200, %f2199;
	setp.lt.s32 	%p191, %r7254, 0;
	selp.f32 	%f10382, %f2200, %f2199, %p191;
	bra.uni 	$L__BB0_2242;
$L__BB0_2241:
	mov.f32 	%f2201, 0f00000000;
	mul.rn.f32 	%f10382, %f916, %f2201;
	mov.b32 	%r19115, 0;
$L__BB0_2242:
	mul.rn.f32 	%f2203, %f10382, %f10382;
	and.b32  	%r7259, %r19115, 1;
	setp.eq.b32 	%p192, %r7259, 1;
	selp.f32 	%f2204, 0f3F800000, %f10382, %p192;
	fma.rn.f32 	%f2205, %f2203, %f2204, 0f00000000;
	fma.rn.f32 	%f2206, %f2203, 0f37CBAC00, 0fBAB607ED;
	selp.f32 	%f2207, %f2206, 0fB94D4153, %p192;
	selp.f32 	%f2208, 0f3D2AAABB, 0f3C0885E4, %p192;
	fma.rn.f32 	%f2209, %f2207, %f2203, %f2208;
	selp.f32 	%f2210, 0fBEFFFFFF, 0fBE2AAAA8, %p192;
	fma.rn.f32 	%f2211, %f2209, %f2203, %f2210;
	fma.rn.f32 	%f2212, %f2211, %f2205, %f2204;
	and.b32  	%r7260, %r19115, 2;
	setp.eq.s32 	%p193, %r7260, 0;
	mov.f32 	%f2213, 0f00000000;
	sub.f32 	%f2214, %f2213, %f2212;
	selp.f32 	%f2202, %f2212, %f2214, %p193;
	// begin inline asm
	{  cvt.rn.f16.f32 %rs488, %f2202;}

	// end inline asm
	add.s64 	%rd1997, %rd1981, %rd1836;
	ld.global.u16 	%rs490, [%rd1997];
	add.s64 	%rd1998, %rd1982, %rd1836;
	ld.global.u16 	%rs493, [%rd1998];
	// begin inline asm
	{mul.f16 %rs489,%rs490,%rs487;
}
	// end inline asm
	// begin inline asm
	{mul.f16 %rs492,%rs493,%rs488;
}
	// end inline asm
	// begin inline asm
	{sub.f16 %rs495,%rs489,%rs492;
}
	// end inline asm
	add.s32 	%r3695, %r3667, %r3415;
	st.shared.u16 	[%r3695], %rs495;
	// begin inline asm
	{mul.f16 %rs498,%rs490,%rs488;
}
	// end inline asm
	// begin inline asm
	{mul.f16 %rs501,%rs493,%rs487;
}
	// end inline asm
	// begin inline asm
	{add.f16 %rs504,%rs498,%rs501;
}
	// end inline asm
	st.shared.u16 	[%r3695+8192], %rs504;
	mul.f64 	%fd79, %fd3, 0dC052D97C7F3321D2;
	div.rn.f64 	%fd80, %fd79, %fd4;
	cvt.rn.f32.f64 	%f925, %fd80;
	mul.f32 	%f2215, %f925, 0f3F22F983;
	cvt.rni.s32.f32 	%r20019, %f2215;
	cvt.rn.f32.s32 	%f2216, %r20019;
	fma.rn.f32 	%f2217, %f2216, 0fBFC90FDA, %f925;
	fma.rn.f32 	%f2218, %f2216, 0fB3A22168, %f2217;
	fma.rn.f32 	%f10608, %f2216, 0fA7C234C5, %f2218;
	abs.f32 	%f927, %f925;
	setp.ltu.f32 	%p194, %f927, 0f47CE4780;
	mov.u32 	%r19119, %r20019;
	mov.f32 	%f10383, %f10608;
	@%p194 bra 	$L__BB0_2250;
	setp.eq.f32 	%p195, %f927, 0f7F800000;
	@%p195 bra 	$L__BB0_2249;
	mov.b32 	%r3697, %f925;
	shl.b32 	%r7262, %r3697, 8;
	or.b32  	%r3698, %r7262, -2147483648;
	mov.b64 	%rd9472, 0;
	mov.b32 	%r19116, 0;
	mov.u64 	%rd9470, __cudart_i2opi_f;
	mov.u64 	%rd9471, %rd8;
$L__BB0_2245:
	.pragma "nounroll";
	ld.global.nc.u32 	%r7263, [%rd9470];
	mad.wide.u32 	%rd3836, %r7263, %r3698, %rd9472;
	shr.u64 	%rd9472, %rd3836, 32;
	st.local.u32 	[%rd9471], %rd3836;
	add.s32 	%r19116, %r19116, 1;
	add.s64 	%rd9471, %rd9471, 4;
	add.s64 	%rd9470, %rd9470, 4;
	setp.ne.s32 	%p196, %r19116, 6;
	@%p196 bra 	$L__BB0_2245;
	shr.u32 	%r7264, %r3697, 23;
	st.local.u32 	[%rd8+24], %rd9472;
	and.b32  	%r3701, %r7264, 31;
	and.b32  	%r7265, %r7264, 224;
	add.s32 	%r7266, %r7265, -128;
	shr.u32 	%r7267, %r7266, 5;
	mul.wide.u32 	%rd3837, %r7267, 4;
	sub.s64 	%rd2005, %rd8, %rd3837;
	ld.local.u32 	%r19117, [%rd2005+24];
	ld.local.u32 	%r19118, [%rd2005+20];
	setp.eq.s32 	%p197, %r3701, 0;
	@%p197 bra 	$L__BB0_2248;
	shf.l.wrap.b32 	%r19117, %r19118, %r19117, %r3701;
	ld.local.u32 	%r7268, [%rd2005+16];
	shf.l.wrap.b32 	%r19118, %r7268, %r19118, %r3701;
$L__BB0_2248:
	shr.u32 	%r7269, %r19117, 30;
	shf.l.wrap.b32 	%r7270, %r19118, %r19117, 2;
	shl.b32 	%r7271, %r19118, 2;
	shr.u32 	%r7272, %r7270, 31;
	add.s32 	%r7273, %r7272, %r7269;
	neg.s32 	%r7274, %r7273;
	setp.lt.s32 	%p198, %r3697, 0;
	selp.b32 	%r19119, %r7274, %r7273, %p198;
	xor.b32  	%r7275, %r7270, %r3697;
	shr.s32 	%r7276, %r7270, 31;
	xor.b32  	%r7277, %r7276, %r7270;
	xor.b32  	%r7278, %r7276, %r7271;
	cvt.u64.u32 	%rd3838, %r7277;
	shl.b64 	%rd3839, %rd3838, 32;
	cvt.u64.u32 	%rd3840, %r7278;
	or.b64  	%rd3841, %rd3839, %rd3840;
	cvt.rn.f64.s64 	%fd81, %rd3841;
	mul.f64 	%fd82, %fd81, 0d3BF921FB54442D19;
	cvt.rn.f32.f64 	%f2219, %fd82;
	neg.f32 	%f2220, %f2219;
	setp.lt.s32 	%p199, %r7275, 0;
	selp.f32 	%f10383, %f2220, %f2219, %p199;
	bra.uni 	$L__BB0_2250;
$L__BB0_2249:
	mov.f32 	%f2221, 0f00000000;
	mul.rn.f32 	%f10383, %f925, %f2221;
	mov.b32 	%r19119, 0;
$L__BB0_2250:
	add.s32 	%r7280, %r19119, 1;
	mul.rn.f32 	%f2223, %f10383, %f10383;
	and.b32  	%r7281, %r19119, 1;
	setp.eq.b32 	%p201, %r7281, 1;
	selp.f32 	%f2224, %f10383, 0f3F800000, %p201;
	fma.rn.f32 	%f2225, %f2223, %f2224, 0f00000000;
	fma.rn.f32 	%f2226, %f2223, 0f37CBAC00, 0fBAB607ED;
	selp.f32 	%f2227, 0fB94D4153, %f2226, %p201;
	selp.f32 	%f2228, 0f3C0885E4, 0f3D2AAABB, %p201;
	fma.rn.f32 	%f2229, %f2227, %f2223, %f2228;
	selp.f32 	%f2230, 0fBE2AAAA8, 0fBEFFFFFF, %p201;
	fma.rn.f32 	%f2231, %f2229, %f2223, %f2230;
	fma.rn.f32 	%f2232, %f2231, %f2225, %f2224;
	and.b32  	%r7282, %r7280, 2;
	setp.eq.s32 	%p202, %r7282, 0;
	mov.f32 	%f2233, 0f00000000;
	sub.f32 	%f2234, %f2233, %f2232;
	selp.f32 	%f2222, %f2232, %f2234, %p202;
	// begin inline asm
	{  cvt.rn.f16.f32 %rs507, %f2222;}

	// end inline asm
	mov.u32 	%r19123, %r20019;
	mov.f32 	%f10384, %f10608;
	@%p194 bra 	$L__BB0_2258;
	setp.eq.f32 	%p203, %f927, 0f7F800000;
	@%p203 bra 	$L__BB0_2257;
	mov.b32 	%r3710, %f925;
	shl.b32 	%r7284, %r3710, 8;
	or.b32  	%r3711, %r7284, -2147483648;
	mov.b64 	%rd9475, 0;
	mov.b32 	%r19120, 0;
	mov.u64 	%rd9473, __cudart_i2opi_f;
	mov.u64 	%rd9474, %rd7;
$L__BB0_2253:
	.pragma "nounroll";
	ld.global.nc.u32 	%r7285, [%rd9473];
	mad.wide.u32 	%rd3844, %r7285, %r3711, %rd9475;
	shr.u64 	%rd9475, %rd3844, 32;
	st.local.u32 	[%rd9474], %rd3844;
	add.s32 	%r19120, %r19120, 1;
	add.s64 	%rd9474, %rd9474, 4;
	add.s64 	%rd9473, %rd9473, 4;
	setp.ne.s32 	%p204, %r19120, 6;
	@%p204 bra 	$L__BB0_2253;
	shr.u32 	%r7286, %r3710, 23;
	st.local.u32 	[%rd7+24], %rd9475;
	and.b32  	%r3714, %r7286, 31;
	and.b32  	%r7287, %r7286, 224;
	add.s32 	%r7288, %r7287, -128;
	shr.u32 	%r7289, %r7288, 5;
	mul.wide.u32 	%rd3845, %r7289, 4;
	sub.s64 	%rd2012, %rd7, %rd3845;
	ld.local.u32 	%r19121, [%rd2012+24];
	ld.local.u32 	%r19122, [%rd2012+20];
	setp.eq.s32 	%p205, %r3714, 0;
	@%p205 bra 	$L__BB0_2256;
	shf.l.wrap.b32 	%r19121, %r19122, %r19121, %r3714;
	ld.local.u32 	%r7290, [%rd2012+16];
	shf.l.wrap.b32 	%r19122, %r7290, %r19122, %r3714;
$L__BB0_2256:
	shr.u32 	%r7291, %r19121, 30;
	shf.l.wrap.b32 	%r7292, %r19122, %r19121, 2;
	shl.b32 	%r7293, %r19122, 2;
	shr.u32 	%r7294, %r7292, 31;
	add.s32 	%r7295, %r7294, %r7291;
	neg.s32 	%r7296, %r7295;
	setp.lt.s32 	%p206, %r3710, 0;
	selp.b32 	%r19123, %r7296, %r7295, %p206;
	xor.b32  	%r7297, %r7292, %r3710;
	shr.s32 	%r7298, %r7292, 31;
	xor.b32  	%r7299, %r7298, %r7292;
	xor.b32  	%r7300, %r7298, %r7293;
	cvt.u64.u32 	%rd3846, %r7299;
	shl.b64 	%rd3847, %rd3846, 32;
	cvt.u64.u32 	%rd3848, %r7300;
	or.b64  	%rd3849, %rd3847, %rd3848;
	cvt.rn.f64.s64 	%fd83, %rd3849;
	mul.f64 	%fd84, %fd83, 0d3BF921FB54442D19;
	cvt.rn.f32.f64 	%f2235, %fd84;
	neg.f32 	%f2236, %f2235;
	setp.lt.s32 	%p207, %r7297, 0;
	selp.f32 	%f10384, %f2236, %f2235, %p207;
	bra.uni 	$L__BB0_2258;
$L__BB0_2257:
	mov.f32 	%f2237, 0f00000000;
	mul.rn.f32 	%f10384, %f925, %f2237;
	mov.b32 	%r19123, 0;
$L__BB0_2258:
	mul.rn.f32 	%f2239, %f10384, %f10384;
	and.b32  	%r7302, %r19123, 1;
	setp.eq.b32 	%p208, %r7302, 1;
	selp.f32 	%f2240, 0f3F800000, %f10384, %p208;
	fma.rn.f32 	%f2241, %f2239, %f2240, 0f00000000;
	fma.rn.f32 	%f2242, %f2239, 0f37CBAC00, 0fBAB607ED;
	selp.f32 	%f2243, %f2242, 0fB94D4153, %p208;
	selp.f32 	%f2244, 0f3D2AAABB, 0f3C0885E4, %p208;
	fma.rn.f32 	%f2245, %f2243, %f2239, %f2244;
	selp.f32 	%f2246, 0fBEFFFFFF, 0fBE2AAAA8, %p208;
	fma.rn.f32 	%f2247, %f2245, %f2239, %f2246;
	fma.rn.f32 	%f2248, %f2247, %f2241, %f2240;
	and.b32  	%r7303, %r19123, 2;
	setp.eq.s32 	%p209, %r7303, 0;
	mov.f32 	%f2249, 0f00000000;
	sub.f32 	%f2250, %f2249, %f2248;
	selp.f32 	%f2238, %f2248, %f2250, %p209;
	// begin inline asm
	{  cvt.rn.f16.f32 %rs508, %f2238;}

	// end inline asm
	add.s64 	%rd2013, %rd1997, %rd1836;
	ld.global.u16 	%rs510, [%rd2013];
	add.s64 	%rd2014, %rd1998, %rd1836;
	ld.global.u16 	%rs513, [%rd2014];
	// begin inline asm
	{mul.f16 %rs509,%rs510,%rs507;
}
	// end inline asm
	// begin inline asm
	{mul.f16 %rs512,%rs513,%rs508;
}
	// end inline asm
	// begin inline asm
	{sub.f16 %rs515,%rs509,%rs512;
}
	// end inline asm
	add.s32 	%r3723, %r3695, %r3415;
	st.shared.u16 	[%r3723], %rs515;
	// begin inline asm
	{mul.f16 %rs518,%rs510,%rs508;
}
	// end inline asm
	// begin inline asm
	{mul.f16 %rs521,%rs513,%rs507;
}
	// end inline asm
	// begin inline asm
	{add.f16 %rs524,%rs518,%rs521;
}
	// end inline asm
	st.shared.u16 	[%r3723+8192], %rs524;
	mul.f64 	%fd85, %fd3, 0dC0546B9C347764A4;
	div.rn.f64 	%fd86, %fd85, %fd4;
	cvt.rn.f32.f64 	%f934, %fd86;
	mul.f32 	%f2251, %f934, 0f3F22F983;
	cvt.rni.s32.f32 	%r20027, %f2251;
	cvt.rn.f32.s32 	%f2252, %r20027;
	fma.rn.f32 	%f2253, %f2252, 0fBFC90FDA, %f934;
	fma.rn.f32 	%f2254, %f2252, 0fB3A22168, %f2253;
	fma.rn.f32 	%f10610, %f2252, 0fA7C234C5, %f2254;
	abs.f32 	%f936, %f934;
	setp.ltu.f32 	%p210, %f936, 0f47CE4780;
	mov.u32 	%r19127, %r20027;
	mov.f32 	%f10385, %f10610;
	@%p210 bra 	$L__BB0_2266;
	setp.eq.f32 	%p211, %f936, 0f7F800000;
	@%p211 bra 	$L__BB0_2265;
	mov.b32 	%r3725, %f934;
	shl.b32 	%r7305, %r3725, 8;
	or.b32  	%r3726, %r7305, -2147483648;
	mov.b64 	%rd9478, 0;
	mov.b32 	%r19124, 0;
	mov.u64 	%rd9476, __cudart_i2opi_f;
	mov.u64 	%rd9477, %rd8;
$L__BB0_2261:
	.pragma "nounroll";
	ld.global.nc.u32 	%r7306, [%rd9476];
	mad.wide.u32 	%rd3852, %r7306, %r3726, %rd9478;
	shr.u64 	%rd9478, %rd3852, 32;
	st.local.u32 	[%rd9477], %rd3852;
	add.s32 	%r19124, %r19124, 1;
	add.s64 	%rd9477, %rd9477, 4;
	add.s64 	%rd9476, %rd9476, 4;
	setp.ne.s32 	%p212, %r19124, 6;
	@%p212 bra 	$L__BB0_2261;
	shr.u32 	%r7307, %r3725, 23;
	st.local.u32 	[%rd8+24], %rd9478;
	and.b32  	%r3729, %r7307, 31;
	and.b32  	%r7308, %r7307, 224;
	add.s32 	%r7309, %r7308, -128;
	shr.u32 	%r7310, %r7309, 5;
	mul.wide.u32 	%rd3853, %r7310, 4;
	sub.s64 	%rd2021, %rd8, %rd3853;
	ld.local.u32 	%r19125, [%rd2021+24];
	ld.local.u32 	%r19126, [%rd2021+20];
	setp.eq.s32 	%p213, %r3729, 0;
	@%p213 bra 	$L__BB0_2264;
	shf.l.wrap.b32 	%r19125, %r19126, %r19125, %r3729;
	ld.local.u32 	%r7311, [%rd2021+16];
	shf.l.wrap.b32 	%r19126, %r7311, %r19126, %r3729;
$L__BB0_2264:
	shr.u32 	%r7312, %r19125, 30;
	shf.l.wrap.b32 	%r7313, %r19126, %r19125, 2;
	shl.b32 	%r7314, %r19126, 2;
	shr.u32 	%r7315, %r7313, 31;
	add.s32 	%r7316, %r7315, %r7312;
	neg.s32 	%r7317, %r7316;
	setp.lt.s32 	%p214, %r3725, 0;
	selp.b32 	%r19127, %r7317, %r7316, %p214;
	xor.b32  	%r7318, %r7313, %r3725;
	shr.s32 	%r7319, %r7313, 31;
	xor.b32  	%r7320, %r7319, %r7313;
	xor.b32  	%r7321, %r7319, %r7314;
	cvt.u64.u32 	%rd3854, %r7320;
	shl.b64 	%rd3855, %rd3854, 32;
	cvt.u64.u32 	%rd3856, %r7321;
	or.b64  	%rd3857, %rd3855, %rd3856;
	cvt.rn.f64.s64 	%fd87, %rd3857;
	mul.f64 	%fd88, %fd87, 0d3BF921FB54442D19;
	cvt.rn.f32.f64 	%f2255, %fd88;
	neg.f32 	%f2256, %f2255;
	setp.lt.s32 	%p215, %r7318, 0;
	selp.f32 	%f10385, %f2256, %f2255, %p215;
	bra.uni 	$L__BB0_2266;
$L__BB0_2265:
	mov.f32 	%f2257, 0f00000000;
	mul.rn.f32 	%f10385, %f934, %f2257;
	mov.b32 	%r19127, 0;
$L__BB0_2266:
	add.s32 	%r7323, %r19127, 1;
	mul.rn.f32 	%f2259, %f10385, %f10385;
	and.b32  	%r7324, %r19127, 1;
	setp.eq.b32 	%p217, %r7324, 1;
	selp.f32 	%f2260, %f10385, 0f3F800000, %p217;
	fma.rn.f32 	%f2261, %f2259, %f2260, 0f00000000;
	fma.rn.f32 	%f2262, %f2259, 0f37CBAC00, 0fBAB607ED;
	selp.f32 	%f2263, 0fB94D4153, %f2262, %p217;
	selp.f32 	%f2264, 0f3C0885E4, 0f3D2AAABB, %p217;
	fma.rn.f32 	%f2265, %f2263, %f2259, %f2264;
	selp.f32 	%f2266, 0fBE2AAAA8, 0fBEFFFFFF, %p217;
	fma.rn.f32 	%f2267, %f2265, %f2259, %f2266;
	fma.rn.f32 	%f2268, %f2267, %f2261, %f2260;
	and.b32  	%r7325, %r7323, 2;
	setp.eq.s32 	%p218, %r7325, 0;
	mov.f32 	%f2269, 0f00000000;
	sub.f32 	%f2270, %f2269, %f2268;
	selp.f32 	%f2258, %f2268, %f2270, %p218;
	// begin inline asm
	{  cvt.rn.f16.f32 %rs527, %f2258;}

	// end inline asm
	mov.u32 	%r19131, %r20027;
	mov.f32 	%f10386, %f10610;
	@%p210 bra 	$L__BB0_2274;
	setp.eq.f32 	%p219, %f936, 0f7F800000;
	@%p219 bra 	$L__BB0_2273;
	mov.b32 	%r3738, %f934;
	shl.b32 	%r7327, %r3738, 8;
	or.b32  	%r3739, %r7327, -2147483648;
	mov.b64 	%rd9481, 0;
	mov.b32 	%r19128, 0;
	mov.u64 	%rd9479, __cudart_i2opi_f;
	mov.u64 	%rd9480, %rd7;
$L__BB0_2269:
	.pragma "nounroll";
	ld.global.nc.u32 	%r7328, [%rd9479];
	mad.wide.u32 	%rd3860, %r7328, %r3739, %rd9481;
	shr.u64 	%rd9481, %rd3860, 32;
	st.local.u32 	[%rd9480], %rd3860;
	add.s32 	%r19128, %r19128, 1;
	add.s64 	%rd9480, %rd9480, 4;
	add.s64 	%rd9479, %rd9479, 4;
	setp.ne.s32 	%p220, %r19128, 6;
	@%p220 bra 	$L__BB0_2269;
	shr.u32 	%r7329, %r3738, 23;
	st.local.u32 	[%rd7+24], %rd9481;
	and.b32  	%r3742, %r7329, 31;
	and.b32  	%r7330, %r7329, 224;
	add.s32 	%r7331, %r7330, -128;
	shr.u32 	%r7332, %r7331, 5;
	mul.wide.u32 	%rd3861, %r7332, 4;
	sub.s64 	%rd2028, %rd7, %rd3861;
	ld.local.u32 	%r19129, [%rd2028+24];
	ld.local.u32 	%r19130, [%rd2028+20];
	setp.eq.s32 	%p221, %r3742, 0;
	@%p221 bra 	$L__BB0_2272;
	shf.l.wrap.b32 	%r19129, %r19130, %r19129, %r3742;
	ld.local.u32 	%r7333, [%rd2028+16];
	shf.l.wrap.b32 	%r19130, %r7333, %r19130, %r3742;
$L__BB0_2272:
	shr.u32 	%r7334, %r19129, 30;
	shf.l.wrap.b32 	%r7335, %r19130, %r19129, 2;
	shl.b32 	%r7336, %r19130, 2;
	shr.u32 	%r7337, %r7335, 31;
	add.s32 	%r7338, %r7337, %r7334;
	neg.s32 	%r7339, %r7338;
	setp.lt.s32 	%p222, %r3738, 0;
	selp.b32 	%r19131, %r7339, %r7338, %p222;
	xor.b32  	%r7340, %r7335, %r3738;
	shr.s32 	%r7341, %r7335, 31;
	xor.b32  	%r7342, %r7341, %r7335;
	xor.b32  	%r7343, %r7341, %r7336;
	cvt.u64.u32 	%rd3862, %r7342;
	shl.b64 	%rd3863, %rd3862, 32;
	cvt.u64.u32 	%rd3864, %r7343;
	or.b64  	%rd3865, %rd3863, %rd3864;
	cvt.rn.f64.s64 	%fd89, %rd3865;
	mul.f64 	%fd90, %fd89, 0d3BF921FB54442D19;
	cvt.rn.f32.f64 	%f2271, %fd90;
	neg.f32 	%f2272, %f2271;
	setp.lt.s32 	%p223, %r7340, 0;
	selp.f32 	%f10386, %f2272, %f2271, %p223;
	bra.uni 	$L__BB0_2274;
$L__BB0_2273:
	mov.f32 	%f2273, 0f00000000;
	mul.rn.f32 	%f10386, %f934, %f2273;
	mov.b32 	%r19131, 0;
$L__BB0_2274:
	mul.rn.f32 	%f2275, %f10386, %f10386;
	and.b32  	%r7345, %r19131, 1;
	setp.eq.b32 	%p224, %r7345, 1;
	selp.f32 	%f2276, 0f3F800000, %f10386, %p224;
	fma.rn.f32 	%f2277, %f2275, %f2276, 0f00000000;
	fma.rn.f32 	%f2278, %f2275, 0f37CBAC00, 0fBAB607ED;
	selp.f32 	%f2279, %f2278, 0fB94D4153, %p224;
	selp.f32 	%f2280, 0f3D2AAABB, 0f3C0885E4, %p224;
	fma.rn.f32 	%f2281, %f2279, %f2275, %f2280;
	selp.f32 	%f2282, 0fBEFFFFFF, 0fBE2AAAA8, %p224;
	fma.rn.f32 	%f2283, %f2281, %f2275, %f2282;
	fma.rn.f32 	%f2284, %f2283, %f2277, %f2276;
	and.b32  	%r7346, %r19131, 2;
	setp.eq.s32 	%p225, %r7346, 0;
	mov.f32 	%f2285, 0f00000000;
	sub.f32 	%f2286, %f2285, %f2284;
	selp.f32 	%f2274, %f2284, %f2286, %p225;
	// begin inline asm
	{  cvt.rn.f16.f32 %rs528, %f2274;}

	// end inline asm
	add.s64 	%rd2029, %rd2013, %rd1836;
	ld.global.u16 	%rs530, [%rd2029];
	add.s64 	%rd2030, %rd2014, %rd1836;
	ld.global.u16 	%rs533, [%rd2030];
	// begin inline asm
	{mul.f16 %rs529,%rs530,%rs527;
}
	// end inline asm
	// begin inline asm
	{mul.f16 %rs532,%rs533,%rs528;
}
	// end inline asm
	// begin inline asm
	{sub.f16 %rs535,%rs529,%rs532;
}
	// end inline asm
	add.s32 	%r3751, %r3723, %r3415;
	st.shared.u16 	[%r3751], %rs535;
	// begin inline asm
	{mul.f16 %rs538,%rs530,%rs528;
}
	// end inline asm
	// begin inline asm
	{mul.f16 %rs541,%rs533,%rs527;
}
	// end inline asm
	// begin inline asm
	{add.f16 %rs544,%rs538,%rs541;
}
	// end inline asm
	st.shared.u16 	[%r3751+8192], %rs544;
	mul.f64 	%fd91, %fd3, 0dC055FDBBE9BBA775;
	div.rn.f64 	%fd92, %fd91, %fd4;
	cvt.rn.f32.f64 	%f943, %fd92;
	mul.f32 	%f2287, %f943, 0f3F22F983;
	cvt.rni.s32.f32 	%r20035, %f2287;
	cvt.rn.f32.s32 	%f2288, %r20035;
	fma.rn.f32 	%f2289, %f2288, 0fBFC90FDA, %f943;
	fma.rn.f32 	%f2290, %f2288, 0fB3A22168, %f2289;
	fma.rn.f32 	%f10612, %f2288, 0fA7C234C5, %f2290;
	abs.f32 	%f945, %f943;
	setp.ltu.f32 	%p226, %f945, 0f47CE4780;
	mov.u32 	%r19135, %r20035;
	mov.f32 	%f10387, %f10612;
	@%p226 bra 	$L__BB0_2282;
	setp.eq.f32 	%p227, %f945, 0f7F800000;
	@%p227 bra 	$L__BB0_2281;
	mov.b32 	%r3753, %f943;
	shl.b32 	%r7348, %r3753, 8;
	or.b32  	%r3754, %r7348, -2147483648;
	mov.b64 	%rd9484, 0;
	mov.b32 	%r19132, 0;
	mov.u64 	%rd9482, __cudart_i2opi_f;
	mov.u64 	%rd9483, %rd8;
$L__BB0_2277:
	.pragma "nounroll";
	ld.global.nc.u32 	%r7349, [%rd9482];
	mad.wide.u32 	%rd3868, %r7349, %r3754, %rd9484;
	shr.u64 	%rd9484, %rd3868, 32;
	st.local.u32 	[%rd9483], %rd3868;
	add.s32 	%r19132, %r19132, 1;
	add.s64 	%rd9483, %rd9483, 4;
	add.s64 	%rd9482, %rd9482, 4;
	setp.ne.s32 	%p228, %r19132, 6;
	@%p228 bra 	$L__BB0_2277;
	shr.u32 	%r7350, %r3753, 23;
	st.local.u32 	[%rd8+24], %rd9484;
	and.b32  	%r3757, %r7350, 31;
	and.b32  	%r7351, %r7350, 224;
	add.s32 	%r7352, %r7351, -128;
	shr.u32 	%r7353, %r7352, 5;
	mul.wide.u32 	%rd3869, %r7353, 4;
	sub.s64 	%rd2037, %rd8, %rd3869;
	ld.local.u32 	%r19133, [%rd2037+24];
	ld.local.u32 	%r19134, [%rd2037+20];
	setp.eq.s32 	%p229, %r3757, 0;
	@%p229 bra 	$L__BB0_2280;
	shf.l.wrap.b32 	%r19133, %r19134, %r19133, %r3757;
	ld.local.u32 	%r7354, [%rd2037+16];
	shf.l.wrap.b32 	%r19134, %r7354, %r19134, %r3757;
$L__BB0_2280:
	shr.u32 	%r7355, %r19133, 30;
	shf.l.wrap.b32 	%r7356, %r19134, %r19133, 2;
	shl.b32 	%r7357, %r19134, 2;
	shr.u32 	%r7358, %r7356, 31;
	add.s32 	%r7359, %r7358, %r7355;
	neg.s32 	%r7360, %r7359;
	setp.lt.s32 	%p230, %r3753, 0;
	selp.b32 	%r19135, %r7360, %r7359, %p230;
	xor.b32  	%r7361, %r7356, %r3753;
	shr.s32 	%r7362, %r7356, 31;
	xor.b32  	%r7363, %r7362, %r7356;
	xor.b32  	%r7364, %r7362, %r7357;
	cvt.u64.u32 	%rd3870, %r7363;
	shl.b64 	%rd3871, %rd3870, 32;
	cvt.u64.u32 	%rd3872, %r7364;
	or.b64  	%rd3873, %rd3871, %rd3872;
	cvt.rn.f64.s64 	%fd93, %rd3873;
	mul.f64 	%fd94, %fd93, 0d3BF921FB54442D19;
	cvt.rn.f32.f64 	%f2291, %fd94;
	neg.f32 	%f2292, %f2291;
	setp.lt.s32 	%p231, %r7361, 0;
	selp.f32 	%f10387, %f2292, %f2291, %p231;
	bra.uni 	$L__BB0_2282;
$L__BB0_2281:
	mov.f32 	%f2293, 0f00000000;
	mul.rn.f32 	%f10387, %f943, %f2293;
	mov.b32 	%r19135, 0;
$L__BB0_2282:
	add.s32 	%r7366, %r19135, 1;
	mul.rn.f32 	%f2295, %f10387, %f10387;
	and.b32  	%r7367, %r19135, 1;
	setp.eq.b32 	%p233, %r7367, 1;
	selp.f32 	%f2296, %f10387, 0f3F800000, %p233;
	fma.rn.f32 	%f2297, %f2295, %f2296, 0f00000000;
	fma.rn.f32 	%f2298, %f2295, 0f37CBAC00, 0fBAB607ED;
	selp.f32 	%f2299, 0fB94D4153, %f2298, %p233;
	selp.f32 	%f2300, 0f3C0885E4, 0f3D2AAABB, %p233;
	fma.rn.f32 	%f2301, %f2299, %f2295, %f2300;
	selp.f32 	%f2302, 0fBE2AAAA8, 0fBEFFFFFF, %p233;
	fma.rn.f32 	%f2303, %f2301, %f2295, %f2302;
	fma.rn.f32 	%f2304, %f2303, %f2297, %f2296;
	and.b32  	%r7368, %r7366, 2;
	setp.eq.s32 	%p234, %r7368, 0;
	mov.f32 	%f2305, 0f00000000;
	sub.f32 	%f2306, %f2305, %f2304;
	selp.f32 	%f2294, %f2304, %f2306, %p234;
	// begin inline asm
	{  cvt.rn.f16.f32 %rs547, %f2294;}

	// end inline asm
	mov.u32 	%r19139, %r20035;
	mov.f32 	%f10388, %f10612;
	@%p226 bra 	$L__BB0_2290;
	setp.eq.f32 	%p235, %f945, 0f7F800000;
	@%p235 bra 	$L__BB0_2289;
	mov.b32 	%r3766, %f943;
	shl.b32 	%r7370, %r3766, 8;
	or.b32  	%r3767, %r7370, -2147483648;
	mov.b64 	%rd9487, 0;
	mov.b32 	%r19136, 0;
	mov.u64 	%rd9485, __cudart_i2opi_f;
	mov.u64 	%rd9486, %rd7;
$L__BB0_2285:
	.pragma "nounroll";
	ld.global.nc.u32 	%r7371, [%rd9485];
	mad.wide.u32 	%rd3876, %r7371, %r3767, %rd9487;
	shr.u64 	%rd9487, %rd3876, 32;
	st.local.u32 	[%rd9486], %rd3876;
	add.s32 	%r19136, %r19136, 1;
	add.s64 	%rd9486, %rd9486, 4;
	add.s64 	%rd9485, %rd9485, 4;
	setp.ne.s32 	%p236, %r19136, 6;
	@%p236 bra 	$L__BB0_2285;
	shr.u32 	%r7372, %r3766, 23;
	st.local.u32 	[%rd7+24], %rd9487;
	and.b32  	%r3770, %r7372, 31;
	and.b32  	%r7373, %r7372, 224;
	add.s32 	%r7374, %r7373, -128;
	shr.u32 	%r7375, %r7374, 5;
	mul.wide.u32 	%rd3877, %r7375, 4;
	sub.s64 	%rd2044, %rd7, %rd3877;
	ld.local.u32 	%r19137, [%rd2044+24];
	ld.local.u32 	%r19138, [%rd2044+20];
	setp.eq.s32 	%p237, %r3770, 0;
	@%p237 bra 	$L__BB0_2288;
	shf.l.wrap.b32 	%r19137, %r19138, %r19137, %r3770;
	ld.local.u32 	%r7376, [%rd2044+16];
	shf.l.wrap.b32 	%r19138, %r7376, %r19138, %r3770;
$L__BB0_2288:
	shr.u32 	%r7377, %r19137, 30;
	shf.l.wrap.b32 	%r7378, %r19138, %r19137, 2;
	shl.b32 	%r7379, %r19138, 2;
	shr.u32 	%r7380, %r7378, 31;
	add.s32 	%r7381, %r7380, %r7377;
	neg.s32 	%r7382, %r7381;
	setp.lt.s32 	%p238, %r3766, 0;
	selp.b32 	%r19139, %r7382, %r7381, %p238;
	xor.b32  	%r7383, %r7378, %r3766;
	shr.s32 	%r7384, %r7378, 31;
	xor.b32  	%r7385, %r7384, %r7378;
	xor.b32  	%r7386, %r7384, %r7379;
	cvt.u64.u32 	%rd3878, %r7385;
	shl.b64 	%rd3879, %rd3878, 32;
	cvt.u64.u32 	%rd3880, %r7386;
	or.b64  	%rd3881, %rd3879, %rd3880;
	cvt.rn.f64.s64 	%fd95, %rd3881;
	mul.f64 	%fd96, %fd95, 0d3BF921FB54442D19;
	cvt.rn.f32.f64 	%f2307, %fd96;
	neg.f32 	%f2308, %f2307;
	setp.lt.s32 	%p239, %r7383, 0;
	selp.f32 	%f10388, %f2308, %f2307, %p239;
	bra.uni 	$L__BB0_2290;
$L__BB0_2289:
	mov.f32 	%f2309, 0f00000000;
	mul.rn.f32 	%f10388, %f943, %f2309;
	mov.b32 	%r19139, 0;
$L__BB0_2290:
	mul.rn.f32 	%f2311, %f10388, %f10388;
	and.b32  	%r7388, %r19139, 1;
	setp.eq.b32 	%p240, %r7388, 1;
	selp.f32 	%f2312, 0f3F800000, %f10388, %p240;
	fma.rn.f32 	%f2313, %f2311, %f2312, 0f00000000;
	fma.rn.f32 	%f2314, %f2311, 0f37CBAC00, 0fBAB607ED;
	selp.f32 	%f2315, %f2314, 0fB94D4153, %p240;
	selp.f32 	%f2316, 0f3D2AAABB, 0f3C0885E4, %p240;
	fma.rn.f32 	%f2317, %f2315, %f2311, %f2316;
	selp.f32 	%f2318, 0fBEFFFFFF, 0fBE2AAAA8, %p240;
	fma.rn.f32 	%f2319, %f2317, %f2311, %f2318;
	fma.rn.f32 	%f2320, %f2319, %f2313, %f2312;
	and.b32  	%r7389, %r19139, 2;
	setp.eq.s32 	%p241, %r7389, 0;
	mov.f32 	%f2321, 0f00000000;
	sub.f32 	%f2322, %f2321, %f2320;
	selp.f32 	%f2310, %f2320, %f2322, %p241;
	// begin inline asm
	{  cvt.rn.f16.f32 %rs548, %f2310;}

	// end inline asm
	add.s64 	%rd2045, %rd2029, %rd1836;
	ld.global.u16 	%rs550, [%rd2045];
	add.s64 	%rd2046, %rd2030, %rd1836;
	ld.global.u16 	%rs553, [%rd2046];
	// begin inline asm
	{mul.f16 %rs549,%rs550,%rs547;
}
	// end inline asm
	// begin inline asm
	{mul.f16 %rs552,%rs553,%rs548;
}
	// end inline asm
	// begin inline asm
	{sub.f16 %rs555,%rs549,%rs552;
}
	// end inline asm
	add.s32 	%r3779, %r3751, %r3415;
	st.shared.u16 	[%r3779], %rs555;
	// begin inline asm
	{mul.f16 %rs558,%rs550,%rs548;
}
	// end inline asm
	// begin inline asm
	{mul.f16 %rs561,%rs553,%rs547;
}
	// end inline asm
	// begin inline asm
	{add.f16 %rs564,%rs558,%rs561;
}
	// end inline asm
	st.shared.u16 	[%r3779+8192], %rs564;
	mul.f64 	%fd97, %fd3, 0dC0578FDB9EFFEA46;
	div.rn.f64 	%fd98, %fd97, %fd4;
	cvt.rn.f32.f64 	%f952, %fd98;
	mul.f32 	%f2323, %f952, 0f3F22F983;
	cvt.rni.s32.f32 	%r20043, %f2323;
	cvt.rn.f32.s32 	%f2324, %r20043;
	fma.rn.f32 	%f2325, %f2324, 0fBFC90FDA, %f952;
	fma.rn.f32 	%f2326, %f2324, 0fB3A22168, %f2325;
	fma.rn.f32 	%f10614, %f2324, 0fA7C234C5, %f2326;
	abs.f32 	%f954, %f952;
	setp.ltu.f32 	%p242, %f954, 0f47CE4780;
	mov.u32 	%r19143, %r20043;
	mov.f32 	%f10389, %f10614;
	@%p242 bra 	$L__BB0_2298;
	setp.eq.f32 	%p243, %f954, 0f7F800000;
	@%p243 bra 	$L__BB0_2297;
	mov.b32 	%r3781, %f952;
	shl.b32 	%r7391, %r3781, 8;
	or.b32  	%r3782, %r7391, -2147483648;
	mov.b64 	%rd9490, 0;
	mov.b32 	%r19140, 0;
	mov.u64 	%rd9488, __cudart_i2opi_f;
	mov.u64 	%rd9489, %rd8;
$L__BB0_2293:
	.pragma "nounroll";
	ld.global.nc.u32 	%r7392, [%rd9488];
	mad.wide.u32 	%rd3884, %r7392, %r3782, %rd9490;
	shr.u64 	%rd9490, %rd3884, 32;
	st.local.u32 	[%rd9489], %rd3884;
	add.s32 	%r19140, %r19140, 1;
	add.s64 	%rd9489, %rd9489, 4;
	add.s64 	%rd9488, %rd9488, 4;
	setp.ne.s32 	%p244, %r19140, 6;
	@%p244 bra 	$L__BB0_2293;
	shr.u32 	%r7393, %r3781, 23;
	st.local.u32 	[%rd8+24], %rd9490;
	and.b32  	%r3785, %r7393, 31;
	and.b32  	%r7394, %r7393, 224;
	add.s32 	%r7395, %r7394, -128;
	shr.u32 	%r7396, %r7395, 5;
	mul.wide.u32 	%rd3885, %r7396, 4;
	sub.s64 	%rd2053, %rd8, %rd3885;
	ld.local.u32 	%r19141, [%rd2053+24];
	ld.local.u32 	%r19142, [%rd2053+20];
	setp.eq.s32 	%p245, %r3785, 0;
	@%p245 bra 	$L__BB0_2296;
	shf.l.wrap.b32 	%r19141, %r19142, %r19141, %r3785;
	ld.local.u32 	%r7397, [%rd2053+16];
	shf.l.wrap.b32 	%r19142, %r7397, %r19142, %r3785;
$L__BB0_2296:
	shr.u32 	%r7398, %r19141, 30;
	shf.l.wrap.b32 	%r7399, %r19142, %r19141, 2;
	shl.b32 	%r7400, %r19142, 2;
	shr.u32 	%r7401, %r7399, 31;
	add.s32 	%r7402, %r7401, %r7398;
	neg.s32 	%r7403, %r7402;
	setp.lt.s32 	%p246, %r3781, 0;
	selp.b32 	%r19143, %r7403, %r7402, %p246;
	xor.b32  	%r7404, %r7399, %r3781;
	shr.s32 	%r7405, %r7399, 31;
	xor.b32  	%r7406, %r7405, %r7399;
	xor.b32  	%r7407, %r7405, %r7400;
	cvt.u64.u32 	%rd3886, %r7406;
	shl.b64 	%rd3887, %rd3886, 32;
	cvt.u64.u32 	%rd3888, %r7407;
	or.b64  	%rd3889, %rd3887, %rd3888;
	cvt.rn.f64.s64 	%fd99, %rd3889;
	mul.f64 	%fd100, %fd99, 0d3BF921FB54442D19;
	cvt.rn.f32.f64 	%f2327, %fd100;
	neg.f32 	%f2328, %f2327;
	setp.lt.s32 	%p247, %r7404, 0;
	selp.f32 	%f10389, %f2328, %f2327, %p247;
	bra.uni 	$L__BB0_2298;
$L__BB0_2297:
	mov.f32 	%f2329, 0f00000000;
	mul.rn.f32 	%f10389, %f952, %f2329;
	mov.b32 	%r19143, 0;
$L__BB0_2298:
	add.s32 	%r7409, %r19143, 1;
	mul.rn.f32 	%f2331, %f10389, %f10389;
	and.b32  	%r7410, %r19143, 1;
	setp.eq.b32 	%p249, %r7410, 1;
	selp.f32 	%f2332, %f10389, 0f3F800000, %p249;
	fma.rn.f32 	%f2333, %f2331, %f2332, 0f00000000;
	fma.rn.f32 	%f2334, %f2331, 0f37CBAC00, 0fBAB607ED;
	selp.f32 	%f2335, 0fB94D4153, %f2334, %p249;
	selp.f32 	%f2336, 0f3C0885E4, 0f3D2AAABB, %p249;
	fma.rn.f32 	%f2337, %f2335, %f2331, %f2336;
	selp.f32 	%f2338, 0fBE2AAAA8, 0fBEFFFFFF, %p249;
	fma.rn.f32 	%f2339, %f2337, %f2331, %f2338;
	fma.rn.f32 	%f2340, %f2339, %f2333, %f2332;
	and.b32  	%r7411, %r7409, 2;
	setp.eq.s32 	%p250, %r7411, 0;
	mov.f32 	%f2341, 0f00000000;
	sub.f32 	%f2342, %f2341, %f2340;
	selp.f32 	%f2330, %f2340, %f2342, %p250;
	// begin inline asm
	{  cvt.rn.f16.f32 %rs567, %f2330;}

	// end inline asm
	mov.u32 	%r19147, %r20043;
	mov.f32 	%f10390, %f10614;
	@%p242 bra 	$L__BB0_2306;
	setp.eq.f32 	%p251, %f954, 0f7F800000;
	@%p251 bra 	$L__BB0_2305;
	mov.b32 	%r3794, %f952;
	shl.b32 	%r7413, %r3794, 8;
	or.b32  	%r3795, %r7413, -2147483648;
	mov.b64 	%rd9493, 0;
	mov.b32 	%r19144, 0;
	mov.u64 	%rd9491, __cudart_i2opi_f;
	mov.u64 	%rd9492, %rd7;
$L__BB0_2301:
	.pragma "nounroll";
	ld.global.nc.u32 	%r7414, [%rd9491];
	mad.wide.u32 	%rd3892, %r7414, %r3795, %rd9493;
	shr.u64 	%rd9493, %rd3892, 32;
	st.local.u32 	[%rd9492], %rd3892;
	add.s32 	%r19144, %r19144, 1;
	add.s64 	%rd9492, %rd9492, 4;
	add.s64 	%rd9491, %rd9491, 4;
	setp.ne.s32 	%p252, %r19144, 6;
	@%p252 bra 	$L__BB0_2301;
	shr.u32 	%r7415, %r3794, 23;
	st.local.u32 	[%rd7+24], %rd9493;
	and.b32  	%r3798, %r7415, 31;
	and.b32  	%r7416, %r7415, 224;
	add.s32 	%r7417, %r7416, -128;
	shr.u32 	%r7418, %r7417, 5;
	mul.wide.u32 	%rd3893, %r7418, 4;
	sub.s64 	%rd2060, %rd7, %rd3893;
	ld.local.u32 	%r19145, [%rd2060+24];
	ld.local.u32 	%r19146, [%rd2060+20];
	setp.eq.s32 	%p253, %r3798, 0;
	@%p253 bra 	$L__BB0_2304;
	shf.l.wrap.b32 	%r19145, %r19146, %r19145, %r3798;
	ld.local.u32 	%r7419, [%rd2060+16];
	shf.l.wrap.b32 	%r19146, %r7419, %r19146, %r3798;
$L__BB0_2304:
	shr.u32 	%r7420, %r19145, 30;
	shf.l.wrap.b32 	%r7421, %r19146, %r19145, 2;
	shl.b32 	%r7422, %r19146, 2;
	shr.u32 	%r7423, %r7421, 31;
	add.s32 	%r7424, %r7423, %r7420;
	neg.s32 	%r7425, %r7424;
	setp.lt.s32 	%p254, %r3794, 0;
	selp.b32 	%r19147, %r7425, %r7424, %p254;
	xor.b32  	%r7426, %r7421, %r3794;
	shr.s32 	%r7427, %r7421, 31;
	xor.b32  	%r7428, %r7427, %r7421;
	xor.b32  	%r7429, %r7427, %r7422;
	cvt.u64.u32 	%rd3894, %r7428;
	shl.b64 	%rd3895, %rd3894, 32;
	cvt.u64.u32 	%rd3896, %r7429;
	or.b64  	%rd3897, %rd3895, %rd3896;
	cvt.rn.f64.s64 	%fd101, %rd3897;
	mul.f64 	%fd102, %fd101, 0d3BF921FB54442D19;
	cvt.rn.f32.f64 	%f2343, %fd102;
	neg.f32 	%f2344, %f2343;
	setp.lt.s32 	%p255, %r7426, 0;
	selp.f32 	%f10390, %f2344, %f2343, %p255;
	bra.uni 	$L__BB0_2306;
$L__BB0_2305:
	mov.f32 	%f2345, 0f00000000;
	mul.rn.f32 	%f10390, %f952, %f2345;
	mov.b32 	%r19147, 0;
$L__BB0_2306:
	setp.ltu.f32 	%p256, %f819, 0f47CE4780;
	mul.rn.f32 	%f2347, %f10390, %f10390;
	and.b32  	%r7431, %r19147, 1;
	setp.eq.b32 	%p257, %r7431, 1;
	selp.f32 	%f2348, 0f3F800000, %f10390, %p257;
	fma.rn.f32 	%f2349, %f2347, %f2348, 0f00000000;
	fma.rn.f32 	%f2350, %f2347, 0f37CBAC00, 0fBAB607ED;
	selp.f32 	%f2351, %f2350, 0fB94D4153, %p257;
	selp.f32 	%f2352, 0f3D2AAABB, 0f3C0885E4, %p257;
	fma.rn.f32 	%f2353, %f2351, %f2347, %f2352;
	selp.f32 	%f2354, 0fBEFFFFFF, 0fBE2AAAA8, %p257;
	fma.rn.f32 	%f2355, %f2353, %f2347, %f2354;
	fma.rn.f32 	%f2356, %f2355, %f2349, %f2348;
	and.b32  	%r7432, %r19147, 2;
	setp.eq.s32 	%p258, %r7432, 0;
	mov.f32 	%f2357, 0f00000000;
	sub.f32 	%f2358, %f2357, %f2356;
	selp.f32 	%f2346, %f2356, %f2358, %p258;
	// begin inline asm
	{  cvt.rn.f16.f32 %rs568, %f2346;}

	// end inline asm
	add.s64 	%rd2061, %rd2045, %rd1836;
	ld.global.u16 	%rs570, [%rd2061];
	add.s64 	%rd2062, %rd2046, %rd1836;
	ld.global.u16 	%rs573, [%rd2062];
	// begin inline asm
	{mul.f16 %rs569,%rs570,%rs567;
}
	// end inline asm
	// begin inline asm
	{mul.f16 %rs572,%rs573,%rs568;
}
	// end inline asm
	// begin inline asm
	{sub.f16 %rs575,%rs569,%rs572;
}
	// end inline asm
	add.s32 	%r3807, %r3779, %r3415;
	st.shared.u16 	[%r3807], %rs575;
	// begin inline asm
	{mul.f16 %rs578,%rs570,%rs568;
}
	// end inline asm
	// begin inline asm
	{mul.f16 %rs581,%rs573,%rs567;
}
	// end inline asm
	// begin inline asm
	{add.f16 %rs584,%rs578,%rs581;
}
	// end inline asm
	st.shared.u16 	[%r3807+8192], %rs584;
	mov.u32 	%r19151, %r19923;
	mov.f32 	%f10391, %f10584;
	@%p256 bra 	$L__BB0_2314;
	setp.eq.f32 	%p259, %f819, 0f7F800000;
	@%p259 bra 	$L__BB0_2313;
	mov.b32 	%r3808, %f817;
	shl.b32 	%r7434, %r3808, 8;
	or.b32  	%r3809, %r7434, -2147483648;
	mov.b64 	%rd9496, 0;
	mov.b32 	%r19148, 0;
	mov.u64 	%rd9494, __cudart_i2opi_f;
	mov.u64 	%rd9495, %rd8;
$L__BB0_2309:
	.pragma "nounroll";
	ld.global.nc.u32 	%r7435, [%rd9494];
	mad.wide.u32 	%rd3900, %r7435, %r3809, %rd9496;
	shr.u64 	%rd9496, %rd3900, 32;
	st.local.u32 	[%rd9495], %rd3900;
	add.s32 	%r19148, %r19148, 1;
	add.s64 	%rd9495, %rd9495, 4;
	add.s64 	%rd9494, %rd9494, 4;
	setp.ne.s32 	%p260, %r19148, 6;
	@%p260 bra 	$L__BB0_2309;
	shr.u32 	%r7436, %r3808, 23;
	st.local.u32 	[%rd8+24], %rd9496;
	and.b32  	%r3812, %r7436, 31;
	and.b32  	%r7437, %r7436, 224;
	add.s32 	%r7438, %r7437, -128;
	shr.u32 	%r7439, %r7438, 5;
	mul.wide.u32 	%rd3901, %r7439, 4;
	sub.s64 	%rd2069, %rd8, %rd3901;
	ld.local.u32 	%r19149, [%rd2069+24];
	ld.local.u32 	%r19150, [%rd2069+20];
	setp.eq.s32 	%p261, %r3812, 0;
	@%p261 bra 	$L__BB0_2312;
	shf.l.wrap.b32 	%r19149, %r19150, %r19149, %r3812;
	ld.local.u32 	%r7440, [%rd2069+16];
	shf.l.wrap.b32 	%r19150, %r7440, %r19150, %r3812;
$L__BB0_2312:
	shr.u32 	%r7441, %r19149, 30;
	shf.l.wrap.b32 	%r7442, %r19150, %r19149, 2;
	shl.b32 	%r7443, %r19150, 2;
	shr.u32 	%r7444, %r7442, 31;
	add.s32 	%r7445, %r7444, %r7441;
	neg.s32 	%r7446, %r7445;
	setp.lt.s32 	%p262, %r3808, 0;
	selp.b32 	%r19151, %r7446, %r7445, %p262;
	xor.b32  	%r7447, %r7442, %r3808;
	shr.s32 	%r7448, %r7442, 31;
	xor.b32  	%r7449, %r7448, %r7442;
	xor.b32  	%r7450, %r7448, %r7443;
	cvt.u64.u32 	%rd3902, %r7449;
	shl.b64 	%rd3903, %rd3902, 32;
	cvt.u64.u32 	%rd3904, %r7450;
	or.b64  	%rd3905, %rd3903, %rd3904;
	cvt.rn.f64.s64 	%fd103, %rd3905;
	mul.f64 	%fd104, %fd103, 0d3BF921FB54442D19;
	cvt.rn.f32.f64 	%f2359, %fd104;
	neg.f32 	%f2360, %f2359;
	setp.lt.s32 	%p263, %r7447, 0;
	selp.f32 	%f10391, %f2360, %f2359, %p263;
	bra.uni 	$L__BB0_2314;
$L__BB0_2313:
	mov.f32 	%f2361, 0f00000000;
	mul.rn.f32 	%f10391, %f817, %f2361;
	mov.b32 	%r19151, 0;
$L__BB0_2314:
	add.s32 	%r7452, %r19151, 1;
	mul.rn.f32 	%f2363, %f10391, %f10391;
	and.b32  	%r7453, %r19151, 1;
	setp.eq.b32 	%p265, %r7453, 1;
	selp.f32 	%f2364, %f10391, 0f3F800000, %p265;
	fma.rn.f32 	%f2365, %f2363, %f2364, 0f00000000;
	fma.rn.f32 	%f2366, %f2363, 0f37CBAC00, 0fBAB607ED;
	selp.f32 	%f2367, 0fB94D4153, %f2366, %p265;
	selp.f32 	%f2368, 0f3C0885E4, 0f3D2AAABB, %p265;
	fma.rn.f32 	%f2369, %f2367, %f2363, %f2368;
	selp.f32 	%f2370, 0fBE2AAAA8, 0fBEFFFFFF, %p265;
	fma.rn.f32 	%f2371, %f2369, %f2363, %f2370;
	fma.rn.f32 	%f2372, %f2371, %f2365, %f2364;
	and.b32  	%r7454, %r7452, 2;
	setp.eq.s32 	%p266, %r7454, 0;
	mov.f32 	%f2373, 0f00000000;
	sub.f32 	%f2374, %f2373, %f2372;
	selp.f32 	%f2362, %f2372, %f2374, %p266;
	// begin inline asm
	{  cvt.rn.f16.f32 %rs587, %f2362;}

	// end inline asm
	mov.u32 	%r19155, %r19923;
	mov.f32 	%f10392, %f10584;
	@%p256 bra 	$L__BB0_2322;
	setp.eq.f32 	%p267, %f819, 0f7F800000;
	@%p267 bra 	$L__BB0_2321;
	mov.b32 	%r3821, %f817;
	shl.b32 	%r7456, %r3821, 8;
	or.b32  	%r3822, %r7456, -2147483648;
	mov.b64 	%rd9499, 0;
	mov.b32 	%r19152, 0;
	mov.u64 	%rd9497, __cudart_i2opi_f;
	mov.u64 	%rd9498, %rd7;
$L__BB0_2317:
	.pragma "nounroll";
	ld.global.nc.u32 	%r7457, [%rd9497];
	mad.wide.u32 	%rd3908, %r7457, %r3822, %rd9499;
	shr.u64 	%rd9499, %rd3908, 32;
	st.local.u32 	[%rd9498], %rd3908;
	add.s32 	%r19152, %r19152, 1;
	add.s64 	%rd9498, %rd9498, 4;
	add.s64 	%rd9497, %rd9497, 4;
	setp.ne.s32 	%p268, %r19152, 6;
	@%p268 bra 	$L__BB0_2317;
	shr.u32 	%r7458, %r3821, 23;
	st.local.u32 	[%rd7+24], %rd9499;
	and.b32  	%r3825, %r7458, 31;
	and.b32  	%r7459, %r7458, 224;
	add.s32 	%r7460, %r7459, -128;
	shr.u32 	%r7461, %r7460, 5;
	mul.wide.u32 	%rd3909, %r7461, 4;
	sub.s64 	%rd2076, %rd7, %rd3909;
	ld.local.u32 	%r19153, [%rd2076+24];
	ld.local.u32 	%r19154, [%rd2076+20];
	setp.eq.s32 	%p269, %r3825, 0;
	@%p269 bra 	$L__BB0_2320;
	shf.l.wrap.b32 	%r19153, %r19154, %r19153, %r3825;
	ld.local.u32 	%r7462, [%rd2076+16];
	shf.l.wrap.b32 	%r19154, %r7462, %r19154, %r3825;
$L__BB0_2320:
	shr.u32 	%r7463, %r19153, 30;
	shf.l.wrap.b32 	%r7464, %r19154, %r19153, 2;
	shl.b32 	%r7465, %r19154, 2;
	shr.u32 	%r7466, %r7464, 31;
	add.s32 	%r7467, %r7466, %r7463;
	neg.s32 	%r7468, %r7467;
	setp.lt.s32 	%p270, %r3821, 0;
	selp.b32 	%r19155, %r7468, %r7467, %p270;
	xor.b32  	%r7469, %r7464, %r3821;
	shr.s32 	%r7470, %r7464, 31;
	xor.b32  	%r7471, %r7470, %r7464;
	xor.b32  	%r7472, %r7470, %r7465;
	cvt.u64.u32 	%rd3910, %r7471;
	shl.b64 	%rd3911, %rd3910, 32;
	cvt.u64.u32 	%rd3912, %r7472;
	or.b64  	%rd3913, %rd3911, %rd3912;
	cvt.rn.f64.s64 	%fd105, %rd3913;
	mul.f64 	%fd106, %fd105, 0d3BF921FB54442D19;
	cvt.rn.f32.f64 	%f2375, %fd106;
	neg.f32 	%f2376, %f2375;
	setp.lt.s32 	%p271, %r7469, 0;
	selp.f32 	%f10392, %f2376, %f2375, %p271;
	bra.uni 	$L__BB0_2322;
$L__BB0_2321:
	mov.f32 	%f2377, 0f00000000;
	mul.rn.f32 	%f10392, %f817, %f2377;
	mov.b32 	%r19155, 0;
$L__BB0_2322:
	setp.ltu.f32 	%p272, %f828, 0f47CE4780;
	mul.rn.f32 	%f2379, %f10392, %f10392;
	and.b32  	%r7474, %r19155, 1;
	setp.eq.b32 	%p273, %r7474, 1;
	selp.f32 	%f2380, 0f3F800000, %f10392, %p273;
	fma.rn.f32 	%f2381, %f2379, %f2380, 0f00000000;
	fma.rn.f32 	%f2382, %f2379, 0f37CBAC00, 0fBAB607ED;
	selp.f32 	%f2383, %f2382, 0fB94D4153, %p273;
	selp.f32 	%f2384, 0f3D2AAABB, 0f3C0885E4, %p273;
	fma.rn.f32 	%f2385, %f2383, %f2379, %f2384;
	selp.f32 	%f2386, 0fBEFFFFFF, 0fBE2AAAA8, %p273;
	fma.rn.f32 	%f2387, %f2385, %f2379, %f2386;
	fma.rn.f32 	%f2388, %f2387, %f2381, %f2380;
	and.b32  	%r7475, %r19155, 2;
	setp.eq.s32 	%p274, %r7475, 0;
	mov.f32 	%f2389, 0f00000000;
	sub.f32 	%f2390, %f2389, %f2388;
	selp.f32 	%f2378, %f2388, %f2390, %p274;
	// begin inline asm
	{  cvt.rn.f16.f32 %rs588, %f2378;}

	// end inline asm
	ld.global.u16 	%rs590, [%rd1820+32];
	ld.global.u16 	%rs593, [%rd1821+32];
	// begin inline asm
	{mul.f16 %rs589,%rs590,%rs587;
}
	// end inline asm
	// begin inline asm
	{mul.f16 %rs592,%rs593,%rs588;
}
	// end inline asm
	// begin inline asm
	{sub.f16 %rs595,%rs589,%rs592;
}
	// end inline asm
	st.shared.u16 	[%r3386+32], %rs595;
	// begin inline asm
	{mul.f16 %rs598,%rs590,%rs588;
}
	// end inline asm
	// begin inline asm
	{mul.f16 %rs601,%rs593,%rs587;
}
	// end inline asm
	// begin inline asm
	{add.f16 %rs604,%rs598,%rs601;
}
	// end inline asm
	st.shared.u16 	[%r3386+8224], %rs604;
	mov.u32 	%r19159, %r19931;
	mov.f32 	%f10393, %f10586;
	@%p272 bra 	$L__BB0_2330;
	setp.eq.f32 	%p275, %f828, 0f7F800000;
	@%p275 bra 	$L__BB0_2329;
	mov.b32 	%r3834, %f826;
	shl.b32 	%r7477, %r3834, 8;
	or.b32  	%r3835, %r7477, -2147483648;
	mov.b64 	%rd9502, 0;
	mov.b32 	%r19156, 0;
	mov.u64 	%rd9500, __cudart_i2opi_f;
	mov.u64 	%rd9501, %rd8;
$L__BB0_2325:
	.pragma "nounroll";
	ld.global.nc.u32 	%r7478, [%rd9500];
	mad.wide.u32 	%rd3916, %r7478, %r3835, %rd9502;
	shr.u64 	%rd9502, %rd3916, 32;
	st.local.u32 	[%rd9501], %rd3916;
	add.s32 	%r19156, %r19156, 1;
	add.s64 	%rd9501, %rd9501, 4;
	add.s64 	%rd9500, %rd9500, 4;
	setp.ne.s32 	%p276, %r19156, 6;
	@%p276 bra 	$L__BB0_2325;
	shr.u32 	%r7479, %r3834, 23;
	st.local.u32 	[%rd8+24], %rd9502;
	and.b32  	%r3838, %r7479, 31;
	and.b32  	%r7480, %r7479, 224;
	add.s32 	%r7481, %r7480, -128;
	shr.u32 	%r7482, %r7481, 5;
	mul.wide.u32 	%rd3917, %r7482, 4;
	sub.s64 	%rd2083, %rd8, %rd3917;
	ld.local.u32 	%r19157, [%rd2083+24];
	ld.local.u32 	%r19158, [%rd2083+20];
	setp.eq.s32 	%p277, %r3838, 0;
	@%p277 bra 	$L__BB0_2328;
	shf.l.wrap.b32 	%r19157, %r19158, %r19157, %r3838;
	ld.local.u32 	%r7483, [%rd2083+16];
	shf.l.wrap.b32 	%r19158, %r7483, %r19158, %r3838;
$L__BB0_2328:
	shr.u32 	%r7484, %r19157, 30;
	shf.l.wrap.b32 	%r7485, %r19158, %r19157, 2;
	shl.b32 	%r7486, %r19158, 2;
	shr.u32 	%r7487, %r7485, 31;
	add.s32 	%r7488, %r7487, %r7484;
	neg.s32 	%r7489, %r7488;
	setp.lt.s32 	%p278, %r3834, 0;
	selp.b32 	%r19159, %r7489, %r7488, %p278;
	xor.b32  	%r7490, %r7485, %r3834;
	shr.s32 	%r7491, %r7485, 31;
	xor.b32  	%r7492, %r7491, %r7485;
	xor.b32  	%r7493, %r7491, %r7486;
	cvt.u64.u32 	%rd3918, %r7492;
	shl.b64 	%rd3919, %rd3918, 32;
	cvt.u64.u32 	%rd3920, %r7493;
	or.b64  	%rd3921, %rd3919, %rd3920;
	cvt.rn.f64.s64 	%fd107, %rd3921;
	mul.f64 	%fd108, %fd107, 0d3BF921FB54442D19;
	cvt.rn.f32.f64 	%f2391, %fd108;
	neg.f32 	%f2392, %f2391;
	setp.lt.s32 	%p279, %r7490, 0;
	selp.f32 	%f10393, %f2392, %f2391, %p279;
	bra.uni 	$L__BB0_2330;
$L__BB0_2329:
	mov.f32 	%f2393, 0f00000000;
	mul.rn.f32 	%f10393, %f826, %f2393;
	mov.b32 	%r19159, 0;
$L__BB0_2330:
	add.s32 	%r7495, %r19159, 1;
	mul.rn.f32 	%f2395, %f10393, %f10393;
	and.b32  	%r7496, %r19159, 1;
	setp.eq.b32 	%p281, %r7496, 1;
	selp.f32 	%f2396, %f10393, 0f3F800000, %p281;
	fma.rn.f32 	%f2397, %f2395, %f2396, 0f00000000;
	fma.rn.f32 	%f2398, %f2395, 0f37CBAC00, 0fBAB607ED;
	selp.f32 	%f2399, 0fB94D4153, %f2398, %p281;
	selp.f32 	%f2400, 0f3C0885E4, 0f3D2AAABB, %p281;
	fma.rn.f32 	%f2401, %f2399, %f2395, %f2400;
	selp.f32 	%f2402, 0fBE2AAAA8, 0fBEFFFFFF, %p281;
	fma.rn.f32 	%f2403, %f2401, %f2395, %f2402;
	fma.rn.f32 	%f2404, %f2403, %f2397, %f2396;
	and.b32  	%r7497, %r7495, 2;
	setp.eq.s32 	%p282, %r7497, 0;
	mov.f32 	%f2405, 0f00000000;
	sub.f32 	%f2406, %f2405, %f2404;
	selp.f32 	%f2394, %f2404, %f2406, %p282;
	// begin inline asm
	{  cvt.rn.f16.f32 %rs607, %f2394;}

	// end inline asm
	mov.u32 	%r19163, %r19931;
	mov.f32 	%f10394, %f10586;
	@%p272 bra 	$L__BB0_2338;
	setp.eq.f32 	%p283, %f828, 0f7F800000;
	@%p283 bra 	$L__BB0_2337;
	mov.b32 	%r3847, %f826;
	shl.b32 	%r7499, %r3847, 8;
	or.b32  	%r3848, %r7499, -2147483648;
	mov.b64 	%rd9505, 0;
	mov.b32 	%r19160, 0;
	mov.u64 	%rd9503, __cudart_i2opi_f;
	mov.u64 	%rd9504, %rd7;
$L__BB0_2333:
	.pragma "nounroll";
	ld.global.nc.u32 	%r7500, [%rd9503];
	mad.wide.u32 	%rd3924, %r7500, %r3848, %rd9505;
	shr.u64 	%rd9505, %rd3924, 32;
	st.local.u32 	[%rd9504], %rd3924;
	add.s32 	%r19160, %r19160, 1;
	add.s64 	%rd9504, %rd9504, 4;
	add.s64 	%rd9503, %rd9503, 4;
	setp.ne.s32 	%p284, %r19160, 6;
	@%p284 bra 	$L__BB0_2333;
	shr.u32 	%r7501, %r3847, 23;
	st.local.u32 	[%rd7+24], %rd9505;
	and.b32  	%r3851, %r7501, 31;
	and.b32  	%r7502, %r7501, 224;
	add.s32 	%r7503, %r7502, -128;
	shr.u32 	%r7504, %r7503, 5;
	mul.wide.u32 	%rd3925, %r7504, 4;
	sub.s64 	%rd2090, %rd7, %rd3925;
	ld.local.u32 	%r19161, [%rd2090+24];
	ld.local.u32 	%r19162, [%rd2090+20];
	setp.eq.s32 	%p285, %r3851, 0;
	@%p285 bra 	$L__BB0_2336;
	shf.l.wrap.b32 	%r19161, %r19162, %r19161, %r3851;
	ld.local.u32 	%r7505, [%rd2090+16];
	shf.l.wrap.b32 	%r19162, %r7505, %r19162, %r3851;
$L__BB0_2336:
	shr.u32 	%r7506, %r19161, 30;
	shf.l.wrap.b32 	%r7507, %r19162, %r19161, 2;
	shl.b32 	%r7508, %r19162, 2;
	shr.u32 	%r7509, %r7507, 31;
	add.s32 	%r7510, %r7509, %r7506;
	neg.s32 	%r7511, %r7510;
	setp.lt.s32 	%p286, %r3847, 0;
	selp.b32 	%r19163, %r7511, %r7510, %p286;
	xor.b32  	%r7512, %r7507, %r3847;
	shr.s32 	%r7513, %r7507, 31;
	xor.b32  	%r7514, %r7513, %r7507;
	xor.b32  	%r7515, %r7513, %r7508;
	cvt.u64.u32 	%rd3926, %r7514;
	shl.b64 	%rd3927, %rd3926, 32;
	cvt.u64.u32 	%rd3928, %r7515;
	or.b64  	%rd3929, %rd3927, %rd3928;
	cvt.rn.f64.s64 	%fd109, %rd3929;
	mul.f64 	%fd110, %fd109, 0d3BF921FB54442D19;
	cvt.rn.f32.f64 	%f2407, %fd110;
	neg.f32 	%f2408, %f2407;
	setp.lt.s32 	%p287, %r7512, 0;
	selp.f32 	%f10394, %f2408, %f2407, %p287;
	bra.uni 	$L__BB0_2338;
$L__BB0_2337:
	mov.f32 	%f2409, 0f00000000;
	mul.rn.f32 	%f10394, %f826, %f2409;
	mov.b32 	%r19163, 0;
$L__BB0_2338:
	abs.f32 	%f973, %f835;
	setp.ltu.f32 	%p288, %f973, 0f47CE4780;
	mul.rn.f32 	%f2411, %f10394, %f10394;
	and.b32  	%r7517, %r19163, 1;
	setp.eq.b32 	%p289, %r7517, 1;
	selp.f32 	%f2412, 0f3F800000, %f10394, %p289;
	fma.rn.f32 	%f2413, %f2411, %f2412, 0f00000000;
	fma.rn.f32 	%f2414, %f2411, 0f37CBAC00, 0fBAB607ED;
	selp.f32 	%f2415, %f2414, 0fB94D4153, %p289;
	selp.f32 	%f2416, 0f3D2AAABB, 0f3C0885E4, %p289;
	fma.rn.f32 	%f2417, %f2415, %f2411, %f2416;
	selp.f32 	%f2418, 0fBEFFFFFF, 0fBE2AAAA8, %p289;
	fma.rn.f32 	%f2419, %f2417, %f2411, %f2418;
	fma.rn.f32 	%f2420, %f2419, %f2413, %f2412;
	and.b32  	%r7518, %r19163, 2;
	setp.eq.s32 	%p290, %r7518, 0;
	mov.f32 	%f2421, 0f00000000;
	sub.f32 	%f2422, %f2421, %f2420;
	selp.f32 	%f2410, %f2420, %f2422, %p290;
	// begin inline asm
	{  cvt.rn.f16.f32 %rs608, %f2410;}

	// end inline asm
	add.s64 	%rd3930, %rd1820, %rd1836;
	ld.global.u16 	%rs610, [%rd3930+32];
	add.s64 	%rd3931, %rd1821, %rd1836;
	ld.global.u16 	%rs613, [%rd3931+32];
	// begin inline asm
	{mul.f16 %rs609,%rs610,%rs607;
}
	// end inline asm
	// begin inline asm
	{mul.f16 %rs612,%rs613,%rs608;
}
	// end inline asm
	// begin inline asm
	{sub.f16 %rs615,%rs609,%rs612;
}
	// end inline asm
	st.shared.u16 	[%r3414+64], %rs615;
	// begin inline asm
	{mul.f16 %rs618,%rs610,%rs608;
}
	// end inline asm
	// begin inline asm
	{mul.f16 %rs621,%rs613,%rs607;
}
	// end inline asm
	// begin inline asm
	{add.f16 %rs624,%rs618,%rs621;
}
	// end inline asm
	st.shared.u16 	[%r3414+8256], %rs624;
	mov.u32 	%r19167, %r19939;
	mov.f32 	%f10395, %f10588;
	@%p288 bra 	$L__BB0_2346;
	setp.eq.f32 	%p291, %f973, 0f7F800000;
	@%p291 bra 	$L__BB0_2345;
	mov.b32 	%r3860, %f835;
	shl.b32 	%r7520, %r3860, 8;
	or.b32  	%r3861, %r7520, -2147483648;
	mov.b64 	%rd9508, 0;
	mov.b32 	%r19164, 0;
	mov.u64 	%rd9506, __cudart_i2opi_f;
	mov.u64 	%rd9507, %rd8;
$L__BB0_2341:
	.pragma "nounroll";
	ld.global.nc.u32 	%r7521, [%rd9506];
	mad.wide.u32 	%rd3934, %r7521, %r3861, %rd9508;
	shr.u64 	%rd9508, %rd3934, 32;
	st.local.u32 	[%rd9507], %rd3934;
	add.s32 	%r19164, %r19164, 1;
	add.s64 	%rd9507, %rd9507, 4;
	add.s64 	%rd9506, %rd9506, 4;
	setp.ne.s32 	%p292, %r19164, 6;
	@%p292 bra 	$L__BB0_2341;
	shr.u32 	%r7522, %r3860, 23;
	st.local.u32 	[%rd8+24], %rd9508;
	and.b32  	%r3864, %r7522, 31;
	and.b32  	%r7523, %r7522, 224;
	add.s32 	%r7524, %r7523, -128;
	shr.u32 	%r7525, %r7524, 5;
	mul.wide.u32 	%rd3935, %r7525, 4;
	sub.s64 	%rd2097, %rd8, %rd3935;
	ld.local.u32 	%r19165, [%rd2097+24];
	ld.local.u32 	%r19166, [%rd2097+20];
	setp.eq.s32 	%p293, %r3864, 0;
	@%p293 bra 	$L__BB0_2344;
	shf.l.wrap.b32 	%r19165, %r19166, %r19165, %r3864;
	ld.local.u32 	%r7526, [%rd2097+16];
	shf.l.wrap.b32 	%r19166, %r7526, %r19166, %r3864;
$L__BB0_2344:
	shr.u32 	%r7527, %r19165, 30;
	shf.l.wrap.b32 	%r7528, %r19166, %r19165, 2;
	shl.b32 	%r7529, %r19166, 2;
	shr.u32 	%r7530, %r7528, 31;
	add.s32 	%r7531, %r7530, %r7527;
	neg.s32 	%r7532, %r7531;
	setp.lt.s32 	%p294, %r3860, 0;
	selp.b32 	%r19167, %r7532, %r7531, %p294;
	xor.b32  	%r7533, %r7528, %r3860;
	shr.s32 	%r7534, %r7528, 31;
	xor.b32  	%r7535, %r7534, %r7528;
	xor.b32  	%r7536, %r7534, %r7529;
	cvt.u64.u32 	%rd3936, %r7535;
	shl.b64 	%rd3937, %rd3936, 32;
	cvt.u64.u32 	%rd3938, %r7536;
	or.b64  	%rd3939, %rd3937, %rd3938;
	cvt.rn.f64.s64 	%fd111, %rd3939;
	mul.f64 	%fd112, %fd111, 0d3BF921FB54442D19;
	cvt.rn.f32.f64 	%f2423, %fd112;
	neg.f32 	%f2424, %f2423;
	setp.lt.s32 	%p295, %r7533, 0;
	selp.f32 	%f10395, %f2424, %f2423, %p295;
	bra.uni 	$L__BB0_2346;
$L__BB0_2345:
	mov.f32 	%f2425, 0f00000000;
	mul.rn.f32 	%f10395, %f835, %f2425;
	mov.b32 	%r19167, 0;
$L__BB0_2346:
	add.s32 	%r7538, %r19167, 1;
	mul.rn.f32 	%f2427, %f10395, %f10395;
	and.b32  	%r7539, %r19167, 1;
	setp.eq.b32 	%p297, %r7539, 1;
	selp.f32 	%f2428, %f10395, 0f3F800000, %p297;
	fma.rn.f32 	%f2429, %f2427, %f2428, 0f00000000;
	fma.rn.f32 	%f2430, %f2427, 0f37CBAC00, 0fBAB607ED;
	selp.f32 	%f2431, 0fB94D4153, %f2430, %p297;
	selp.f32 	%f2432, 0f3C0885E4, 0f3D2AAABB, %p297;
	fma.rn.f32 	%f2433, %f2431, %f2427, %f2432;
	selp.f32 	%f2434, 0fBE2AAAA8, 0fBEFFFFFF, %p297;
	fma.rn.f32 	%f2435, %f2433, %f2427, %f2434;
	fma.rn.f32 	%f2436, %f2435, %f2429, %f2428;
	and.b32  	%r7540, %r7538, 2;
	setp.eq.s32 	%p298, %r7540, 0;
	mov.f32 	%f2437, 0f00000000;
	sub.f32 	%f2438, %f2437, %f2436;
	selp.f32 	%f2426, %f2436, %f2438, %p298;
	// begin inline asm
	{  cvt.rn.f16.f32 %rs627, %f2426;}

	// end inline asm
	mov.u32 	%r19171, %r19939;
	mov.f32 	%f10396, %f10588;
	@%p288 bra 	$L__BB0_2354;
	setp.eq.f32 	%p299, %f973, 0f7F800000;
	@%p299 bra 	$L__BB0_2353;
	mov.b32 	%r3873, %f835;
	shl.b32 	%r7542, %r3873, 8;
	or.b32  	%r3874, %r7542, -2147483648;
	mov.b64 	%rd9511, 0;
	mov.b32 	%r19168, 0;
	mov.u64 	%rd9509, __cudart_i2opi_f;
	mov.u64 	%rd9510, %rd7;
$L__BB0_2349:
	.pragma "nounroll";
	ld.global.nc.u32 	%r7543, [%rd9509];
	mad.wide.u32 	%rd3942, %r7543, %r3874, %rd9511;
	shr.u64 	%rd9511, %rd3942, 32;
	st.local.u32 	[%rd9510], %rd3942;
	add.s32 	%r19168, %r19168, 1;
	add.s64 	%rd9510, %rd9510, 4;
	add.s64 	%rd9509, %rd9509, 4;
	setp.ne.s32 	%p300, %r19168, 6;
	@%p300 bra 	$L__BB0_2349;
	shr.u32 	%r7544, %r3873, 23;
	st.local.u32 	[%rd7+24], %rd9511;
	and.b32  	%r3877, %r7544, 31;
	and.b32  	%r7545, %r7544, 224;
	add.s32 	%r7546, %r7545, -128;
	shr.u32 	%r7547, %r7546, 5;
	mul.wide.u32 	%rd3943, %r7547, 4;
	sub.s64 	%rd2104, %rd7, %rd3943;
	ld.local.u32 	%r19169, [%rd2104+24];
	ld.local.u32 	%r19170, [%rd2104+20];
	setp.eq.s32 	%p301, %r3877, 0;
	@%p301 bra 	$L__BB0_2352;
	shf.l.wrap.b32 	%r19169, %r19170, %r19169, %r3877;
	ld.local.u32 	%r7548, [%rd2104+16];
	shf.l.wrap.b32 	%r19170, %r7548, %r19170, %r3877;
$L__BB0_2352:
	shr.u32 	%r7549, %r19169, 30;
	shf.l.wrap.b32 	%r7550, %r19170, %r19169, 2;
	shl.b32 	%r7551, %r19170, 2;
	shr.u32 	%r7552, %r7550, 31;
	add.s32 	%r7553, %r7552, %r7549;
	neg.s32 	%r7554, %r7553;
	setp.lt.s32 	%p302, %r3873, 0;
	selp.b32 	%r19171, %r7554, %r7553, %p302;
	xor.b32  	%r7555, %r7550, %r3873;
	shr.s32 	%r7556, %r7550, 31;
	xor.b32  	%r7557, %r7556, %r7550;
	xor.b32  	%r7558, %r7556, %r7551;
	cvt.u64.u32 	%rd3944, %r7557;
	shl.b64 	%rd3945, %rd3944, 32;
	cvt.u64.u32 	%rd3946, %r7558;
	or.b64  	%rd3947, %rd3945, %rd3946;
	cvt.rn.f64.s64 	%fd113, %rd3947;
	mul.f64 	%fd114, %fd113, 0d3BF921FB54442D19;
	cvt.rn.f32.f64 	%f2439, %fd114;
	neg.f32 	%f2440, %f2439;
	setp.lt.s32 	%p303, %r7555, 0;
	selp.f32 	%f10396, %f2440, %f2439, %p303;
	bra.uni 	$L__BB0_2354;
$L__BB0_2353:
	mov.f32 	%f2441, 0f00000000;
	mul.rn.f32 	%f10396, %f835, %f2441;
	mov.b32 	%r19171, 0;
$L__BB0_2354:
	abs.f32 	%f980, %f844;
	setp.ltu.f32 	%p304, %f980, 0f47CE4780;
	mul.rn.f32 	%f2443, %f10396, %f10396;
	and.b32  	%r7560, %r19171, 1;
	setp.eq.b32 	%p305, %r7560, 1;
	selp.f32 	%f2444, 0f3F800000, %f10396, %p305;
	fma.rn.f32 	%f2445, %f2443, %f2444, 0f00000000;
	fma.rn.f32 	%f2446, %f2443, 0f37CBAC00, 0fBAB607ED;
	selp.f32 	%f2447, %f2446, 0fB94D4153, %p305;
	selp.f32 	%f2448, 0f3D2AAABB, 0f3C0885E4, %p305;
	fma.rn.f32 	%f2449, %f2447, %f2443, %f2448;
	selp.f32 	%f2450, 0fBEFFFFFF, 0fBE2AAAA8, %p305;
	fma.rn.f32 	%f2451, %f2449, %f2443, %f2450;
	fma.rn.f32 	%f2452, %f2451, %f2445, %f2444;
	and.b32  	%r7561, %r19171, 2;
	setp.eq.s32 	%p306, %r7561, 0;
	mov.f32 	%f2453, 0f00000000;
	sub.f32 	%f2454, %f2453, %f2452;
	selp.f32 	%f2442, %f2452, %f2454, %p306;
	// begin inline asm
	{  cvt.rn.f16.f32 %rs628, %f2442;}

	// end inline asm
	add.s64 	%rd3948, %rd1820, %rd1836;
	add.s64 	%rd3949, %rd3948, %rd1836;
	ld.global.u16 	%rs630, [%rd3949+32];
	add.s64 	%rd3950, %rd1821, %rd1836;
	add.s64 	%rd3951, %rd3950, %rd1836;
	ld.global.u16 	%rs633, [%rd3951+32];
	// begin inline asm
	{mul.f16 %rs629,%rs630,%rs627;
}
	// end inline asm
	// begin inline asm
	{mul.f16 %rs632,%rs633,%rs628;
}
	// end inline asm
	// begin inline asm
	{sub.f16 %rs635,%rs629,%rs632;
}
	// end inline asm
	st.shared.u16 	[%r3443+32], %rs635;
	// begin inline asm
	{mul.f16 %rs638,%rs630,%rs628;
}
	// end inline asm
	// begin inline asm
	{mul.f16 %rs641,%rs633,%rs627;
}
	// end inline asm
	// begin inline asm
	{add.f16 %rs644,%rs638,%rs641;
}
	// end inline asm
	st.shared.u16 	[%r3443+8224], %rs644;
	mov.u32 	%r19175, %r19947;
	mov.f32 	%f10397, %f10590;
	@%p304 bra 	$L__BB0_2362;
	setp.eq.f32 	%p307, %f980, 0f7F800000;
	@%p307 bra 	$L__BB0_2361;
	mov.b32 	%r3886, %f844;
	shl.b32 	%r7563, %r3886, 8;
	or.b32  	%r3887, %r7563, -2147483648;
	mov.b64 	%rd9514, 0;
	mov.b32 	%r19172, 0;
	mov.u64 	%rd9512, __cudart_i2opi_f;
	mov.u64 	%rd9513, %rd8;
$L__BB0_2357:
	.pragma "nounroll";
	ld.global.nc.u32 	%r7564, [%rd9512];
	mad.wide.u32 	%rd3954, %r7564, %r3887, %rd9514;
	shr.u64 	%rd9514, %rd3954, 32;
	st.local.u32 	[%rd9513], %rd3954;
	add.s32 	%r19172, %r19172, 1;
	add.s64 	%rd9513, %rd9513, 4;
	add.s64 	%rd9512, %rd9512, 4;
	setp.ne.s32 	%p308, %r19172, 6;
	@%p308 bra 	$L__BB0_2357;
	shr.u32 	%r7565, %r3886, 23;
	st.local.u32 	[%rd8+24], %rd9514;
	and.b32  	%r3890, %r7565, 31;
	and.b32  	%r7566, %r7565, 224;
	add.s32 	%r7567, %r7566, -128;
	shr.u32 	%r7568, %r7567, 5;
	mul.wide.u32 	%rd3955, %r7568, 4;
	sub.s64 	%rd2111, %rd8, %rd3955;
	ld.local.u32 	%r19173, [%rd2111+24];
	ld.local.u32 	%r19174, [%rd2111+20];
	setp.eq.s32 	%p309, %r3890, 0;
	@%p309 bra 	$L__BB0_2360;
	shf.l.wrap.b32 	%r19173, %r19174, %r19173, %r3890;
	ld.local.u32 	%r7569, [%rd2111+16];
	shf.l.wrap.b32 	%r19174, %r7569, %r19174, %r3890;
$L__BB0_2360:
	shr.u32 	%r7570, %r19173, 30;
	shf.l.wrap.b32 	%r7571, %r19174, %r19173, 2;
	shl.b32 	%r7572, %r19174, 2;
	shr.u32 	%r7573, %r7571, 31;
	add.s32 	%r7574, %r7573, %r7570;
	neg.s32 	%r7575, %r7574;
	setp.lt.s32 	%p310, %r3886, 0;
	selp.b32 	%r19175, %r7575, %r7574, %p310;
	xor.b32  	%r7576, %r7571, %r3886;
	shr.s32 	%r7577, %r7571, 31;
	xor.b32  	%r7578, %r7577, %r7571;
	xor.b32  	%r7579, %r7577, %r7572;
	cvt.u64.u32 	%rd3956, %r7578;
	shl.b64 	%rd3957, %rd3956, 32;
	cvt.u64.u32 	%rd3958, %r7579;
	or.b64  	%rd3959, %rd3957, %rd3958;
	cvt.rn.f64.s64 	%fd115, %rd3959;
	mul.f64 	%fd116, %fd115, 0d3BF921FB54442D19;
	cvt.rn.f32.f64 	%f2455, %fd116;
	neg.f32 	%f2456, %f2455;
	setp.lt.s32 	%p311, %r7576, 0;
	selp.f32 	%f10397, %f2456, %f2455, %p311;
	bra.uni 	$L__BB0_2362;
$L__BB0_2361:
	mov.f32 	%f2457, 0f00000000;
	mul.rn.f32 	%f10397, %f844, %f2457;
	mov.b32 	%r19175, 0;
$L__BB0_2362:
	abs.f32 	%f984, %f844;
	setp.ltu.f32 	%p312, %f984, 0f47CE4780;
	add.s32 	%r7581, %r19175, 1;
	mul.rn.f32 	%f2459, %f10397, %f10397;
	and.b32  	%r7582, %r19175, 1;
	setp.eq.b32 	%p313, %r7582, 1;
	selp.f32 	%f2460, %f10397, 0f3F800000, %p313;
	fma.rn.f32 	%f2461, %f2459, %f2460, 0f00000000;
	fma.rn.f32 	%f2462, %f2459, 0f37CBAC00, 0fBAB607ED;
	selp.f32 	%f2463, 0fB94D4153, %f2462, %p313;
	selp.f32 	%f2464, 0f3C0885E4, 0f3D2AAABB, %p313;
	fma.rn.f32 	%f2465, %f2463, %f2459, %f2464;
	selp.f32 	%f2466, 0fBE2AAAA8, 0fBEFFFFFF, %p313;
	fma.rn.f32 	%f2467, %f2465, %f2459, %f2466;
	fma.rn.f32 	%f2468, %f2467, %f2461, %f2460;
	and.b32  	%r7583, %r7581, 2;
	setp.eq.s32 	%p314, %r7583, 0;
	mov.f32 	%f2469, 0f00000000;
	sub.f32 	%f2470, %f2469, %f2468;
	selp.f32 	%f2458, %f2468, %f2470, %p314;
	// begin inline asm
	{  cvt.rn.f16.f32 %rs647, %f2458;}

	// end inline asm
	mov.u32 	%r19179, %r19947;
	mov.f32 	%f10398, %f10590;
	@%p312 bra 	$L__BB0_2370;
	setp.eq.f32 	%p315, %f984, 0f7F800000;
	@%p315 bra 	$L__BB0_2369;
	mov.b32 	%r3899, %f844;
	shl.b32 	%r7585, %r3899, 8;
	or.b32  	%r3900, %r7585, -2147483648;
	mov.b64 	%rd9517, 0;
	mov.b32 	%r19176, 0;
	mov.u64 	%rd9515, __cudart_i2opi_f;
	mov.u64 	%rd9516, %rd7;
$L__BB0_2365:
	.pragma "nounroll";
	ld.global.nc.u32 	%r7586, [%rd9515];
	mad.wide.u32 	%rd3962, %r7586, %r3900, %rd9517;
	shr.u64 	%rd9517, %rd3962, 32;
	st.local.u32 	[%rd9516], %rd3962;
	add.s32 	%r19176, %r19176, 1;
	add.s64 	%rd9516, %rd9516, 4;
	add.s64 	%rd9515, %rd9515, 4;
	setp.ne.s32 	%p316, %r19176, 6;
	@%p316 bra 	$L__BB0_2365;
	shr.u32 	%r7587, %r3899, 23;
	st.local.u32 	[%rd7+24], %rd9517;
	and.b32  	%r3903, %r7587, 31;
	and.b32  	%r7588, %r7587, 224;
	add.s32 	%r7589, %r7588, -128;
	shr.u32 	%r7590, %r7589, 5;
	mul.wide.u32 	%rd3963, %r7590, 4;
	sub.s64 	%rd2118, %rd7, %rd3963;
	ld.local.u32 	%r19177, [%rd2118+24];
	ld.local.u32 	%r19178, [%rd2118+20];
	setp.eq.s32 	%p317, %r3903, 0;
	@%p317 bra 	$L__BB0_2368;
	shf.l.wrap.b32 	%r19177, %r19178, %r19177, %r3903;
	ld.local.u32 	%r7591, [%rd2118+16];
	shf.l.wrap.b32 	%r19178, %r7591, %r19178, %r3903;
$L__BB0_2368:
	shr.u32 	%r7592, %r19177, 30;
	shf.l.wrap.b32 	%r7593, %r19178, %r19177, 2;
	shl.b32 	%r7594, %r19178, 2;
	shr.u32 	%r7595, %r7593, 31;
	add.s32 	%r7596, %r7595, %r7592;
	neg.s32 	%r7597, %r7596;
	setp.lt.s32 	%p318, %r3899, 0;
	selp.b32 	%r19179, %r7597, %r7596, %p318;
	xor.b32  	%r7598, %r7593, %r3899;
	shr.s32 	%r7599, %r7593, 31;
	xor.b32  	%r7600, %r7599, %r7593;
	xor.b32  	%r7601, %r7599, %r7594;
	cvt.u64.u32 	%rd3964, %r7600;
	shl.b64 	%rd3965, %rd3964, 32;
	cvt.u64.u32 	%rd3966, %r7601;
	or.b64  	%rd3967, %rd3965, %rd3966;
	cvt.rn.f64.s64 	%fd117, %rd3967;
	mul.f64 	%fd118, %fd117, 0d3BF921FB54442D19;
	cvt.rn.f32.f64 	%f2471, %fd118;
	neg.f32 	%f2472, %f2471;
	setp.lt.s32 	%p319, %r7598, 0;
	selp.f32 	%f10398, %f2472, %f2471, %p319;
	bra.uni 	$L__BB0_2370;
$L__BB0_2369:
	mov.f32 	%f2473, 0f00000000;
	mul.rn.f32 	%f10398, %f844, %f2473;
	mov.b32 	%r19179, 0;
$L__BB0_2370:
	abs.f32 	%f988, %f853;
	setp.ltu.f32 	%p320, %f988, 0f47CE4780;
	mul.rn.f32 	%f2475, %f10398, %f10398;
	and.b32  	%r7603, %r19179, 1;
	setp.eq.b32 	%p321, %r7603, 1;
	selp.f32 	%f2476, 0f3F800000, %f10398, %p321;
	fma.rn.f32 	%f2477, %f2475, %f2476, 0f00000000;
	fma.rn.f32 	%f2478, %f2475, 0f37CBAC00, 0fBAB607ED;
	selp.f32 	%f2479, %f2478, 0fB94D4153, %p321;
	selp.f32 	%f2480, 0f3D2AAABB, 0f3C0885E4, %p321;
	fma.rn.f32 	%f2481, %f2479, %f2475, %f2480;
	selp.f32 	%f2482, 0fBEFFFFFF, 0fBE2AAAA8, %p321;
	fma.rn.f32 	%f2483, %f2481, %f2475, %f2482;
	fma.rn.f32 	%f2484, %f2483, %f2477, %f2476;
	and.b32  	%r7604, %r19179, 2;
	setp.eq.s32 	%p322, %r7604, 0;
	mov.f32 	%f2485, 0f00000000;
	sub.f32 	%f2486, %f2485, %f2484;
	selp.f32 	%f2474, %f2484, %f2486, %p322;
	// begin inline asm
	{  cvt.rn.f16.f32 %rs648, %f2474;}

	// end inline asm
	add.s64 	%rd3968, %rd1820, %rd1836;
	add.s64 	%rd3969, %rd3968, %rd1836;
	add.s64 	%rd3970, %rd3969, %rd1836;
	ld.global.u16 	%rs650, [%rd3970+32];
	add.s64 	%rd3971, %rd1821, %rd1836;
	add.s64 	%rd3972, %rd3971, %rd1836;
	add.s64 	%rd3973, %rd3972, %rd1836;
	ld.global.u16 	%rs653, [%rd3973+32];
	// begin inline asm
	{mul.f16 %rs649,%rs650,%rs647;
}
	// end inline asm
	// begin inline asm
	{mul.f16 %rs652,%rs653,%rs648;
}
	// end inline asm
	// begin inline asm
	{sub.f16 %rs655,%rs649,%rs652;
}
	// end inline asm
	st.shared.u16 	[%r3471+32], %rs655;
	// begin inline asm
	{mul.f16 %rs658,%rs650,%rs648;
}
	// end inline asm
	// begin inline asm
	{mul.f16 %rs661,%rs653,%rs647;
}
	// end inline asm
	// begin inline asm
	{add.f16 %rs664,%rs658,%rs661;
}
	// end inline asm
	st.shared.u16 	[%r3471+8224], %rs664;
	mov.u32 	%r19183, %r19955;
	mov.f32 	%f10399, %f10592;
	@%p320 bra 	$L__BB0_2378;
	setp.eq.f32 	%p323, %f988, 0f7F800000;
	@%p323 bra 	$L__BB0_2377;
	mov.b32 	%r3912, %f853;
	shl.b32 	%r7606, %r3912, 8;
	or.b32  	%r3913, %r7606, -2147483648;
	mov.b64 	%rd9520, 0;
	mov.b32 	%r19180, 0;
	mov.u64 	%rd9518, __cudart_i2opi_f;
	mov.u64 	%rd9519, %rd8;
$L__BB0_2373:
	.pragma "nounroll";
	ld.global.nc.u32 	%r7607, [%rd9518];
	mad.wide.u32 	%rd3976, %r7607, %r3913, %rd9520;
	shr.u64 	%rd9520, %rd3976, 32;
	st.local.u32 	[%rd9519], %rd3976;
	add.s32 	%r19180, %r19180, 1;
	add.s64 	%rd9519, %rd9519, 4;
	add.s64 	%rd9518, %rd9518, 4;
	setp.ne.s32 	%p324, %r19180, 6;
	@%p324 bra 	$L__BB0_2373;
	shr.u32 	%r7608, %r3912, 23;
	st.local.u32 	[%rd8+24], %rd9520;
	and.b32  	%r3916, %r7608, 31;
	and.b32  	%r7609, %r7608, 224;
	add.s32 	%r7610, %r7609, -128;
	shr.u32 	%r7611, %r7610, 5;
	mul.wide.u32 	%rd3977, %r7611, 4;
	sub.s64 	%rd2125, %rd8, %rd3977;
	ld.local.u32 	%r19181, [%rd2125+24];
	ld.local.u32 	%r19182, [%rd2125+20];
	setp.eq.s32 	%p325, %r3916, 0;
	@%p325 bra 	$L__BB0_2376;
	shf.l.wrap.b32 	%r19181, %r19182, %r19181, %r3916;
	ld.local.u32 	%r7612, [%rd2125+16];
	shf.l.wrap.b32 	%r19182, %r7612, %r19182, %r3916;
$L__BB0_2376:
	shr.u32 	%r7613, %r19181, 30;
	shf.l.wrap.b32 	%r7614, %r19182, %r19181, 2;
	shl.b32 	%r7615, %r19182, 2;
	shr.u32 	%r7616, %r7614, 31;
	add.s32 	%r7617, %r7616, %r7613;
	neg.s32 	%r7618, %r7617;
	setp.lt.s32 	%p326, %r3912, 0;
	selp.b32 	%r19183, %r7618, %r7617, %p326;
	xor.b32  	%r7619, %r7614, %r3912;
	shr.s32 	%r7620, %r7614, 31;
	xor.b32  	%r7621, %r7620, %r7614;
	xor.b32  	%r7622, %r7620, %r7615;
	cvt.u64.u32 	%rd3978, %r7621;
	shl.b64 	%rd3979, %rd3978, 32;
	cvt.u64.u32 	%rd3980, %r7622;
	or.b64  	%rd3981, %rd3979, %rd3980;
	cvt.rn.f64.s64 	%fd119, %rd3981;
	mul.f64 	%fd120, %fd119, 0d3BF921FB54442D19;
	cvt.rn.f32.f64 	%f2487, %fd120;
	neg.f32 	%f2488, %f2487;
	setp.lt.s32 	%p327, %r7619, 0;
	selp.f32 	%f10399, %f2488, %f2487, %p327;
	bra.uni 	$L__BB0_2378;
$L__BB0_2377:
	mov.f32 	%f2489, 0f00000000;
	mul.rn.f32 	%f10399, %f853, %f2489;
	mov.b32 	%r19183, 0;
$L__BB0_2378:
	abs.f32 	%f992, %f853;
	setp.ltu.f32 	%p328, %f992, 0f47CE4780;
	add.s32 	%r7624, %r19183, 1;
	mul.rn.f32 	%f2491, %f10399, %f10399;
	and.b32  	%r7625, %r19183, 1;
	setp.eq.b32 	%p329, %r7625, 1;
	selp.f32 	%f2492, %f10399, 0f3F800000, %p329;
	fma.rn.f32 	%f2493, %f2491, %f2492, 0f00000000;
	fma.rn.f32 	%f2494, %f2491, 0f37CBAC00, 0fBAB607ED;
	selp.f32 	%f2495, 0fB94D4153, %f2494, %p329;
	selp.f32 	%f2496, 0f3C0885E4, 0f3D2AAABB, %p329;
	fma.rn.f32 	%f2497, %f2495, %f2491, %f2496;
	selp.f32 	%f2498, 0fBE2AAAA8, 0fBEFFFFFF, %p329;
	fma.rn.f32 	%f2499, %f2497, %f2491, %f2498;
	fma.rn.f32 	%f2500, %f2499, %f2493, %f2492;
	and.b32  	%r7626, %r7624, 2;
	setp.eq.s32 	%p330, %r7626, 0;
	mov.f32 	%f2501, 0f00000000;
	sub.f32 	%f2502, %f2501, %f2500;
	selp.f32 	%f2490, %f2500, %f2502, %p330;
	// begin inline asm
	{  cvt.rn.f16.f32 %rs667, %f2490;}

	// end inline asm
	mov.u32 	%r19187, %r19955;
	mov.f32 	%f10400, %f10592;
	@%p328 bra 	$L__BB0_2386;
	setp.eq.f32 	%p331, %f992, 0f7F800000;
	@%p331 bra 	$L__BB0_2385;
	mov.b32 	%r3925, %f853;
	shl.b32 	%r7628, %r3925, 8;
	or.b32  	%r3926, %r7628, -2147483648;
	mov.b64 	%rd9523, 0;
	mov.b32 	%r19184, 0;
	mov.u64 	%rd9521, __cudart_i2opi_f;
	mov.u64 	%rd9522, %rd7;
$L__BB0_2381:
	.pragma "nounroll";
	ld.global.nc.u32 	%r7629, [%rd9521];
	mad.wide.u32 	%rd3984, %r7629, %r3926, %rd9523;
	shr.u64 	%rd9523, %rd3984, 32;
	st.local.u32 	[%rd9522], %rd3984;
	add.s32 	%r19184, %r19184, 1;
	add.s64 	%rd9522, %rd9522, 4;
	add.s64 	%rd9521, %rd9521, 4;
	setp.ne.s32 	%p332, %r19184, 6;
	@%p332 bra 	$L__BB0_2381;
	shr.u32 	%r7630, %r3925, 23;
	st.local.u32 	[%rd7+24], %rd9523;
	and.b32  	%r3929, %r7630, 31;
	and.b32  	%r7631, %r7630, 224;
	add.s32 	%r7632, %r7631, -128;
	shr.u32 	%r7633, %r7632, 5;
	mul.wide.u32 	%rd3985, %r7633, 4;
	sub.s64 	%rd2132, %rd7, %rd3985;
	ld.local.u32 	%r19185, [%rd2132+24];
	ld.local.u32 	%r19186, [%rd2132+20];
	setp.eq.s32 	%p333, %r3929, 0;
	@%p333 bra 	$L__BB0_2384;
	shf.l.wrap.b32 	%r19185, %r19186, %r19185, %r3929;
	ld.local.u32 	%r7634, [%rd2132+16];
	shf.l.wrap.b32 	%r19186, %r7634, %r19186, %r3929;
$L__BB0_2384:
	shr.u32 	%r7635, %r19185, 30;
	shf.l.wrap.b32 	%r7636, %r19186, %r19185, 2;
	shl.b32 	%r7637, %r19186, 2;
	shr.u32 	%r7638, %r7636, 31;
	add.s32 	%r7639, %r7638, %r7635;
	neg.s32 	%r7640, %r7639;
	setp.lt.s32 	%p334, %r3925, 0;
	selp.b32 	%r19187, %r7640, %r7639, %p334;
	xor.b32  	%r7641, %r7636, %r3925;
	shr.s32 	%r7642, %r7636, 31;
	xor.b32  	%r7643, %r7642, %r7636;
	xor.b32  	%r7644, %r7642, %r7637;
	cvt.u64.u32 	%rd3986, %r7643;
	shl.b64 	%rd3987, %rd3986, 32;
	cvt.u64.u32 	%rd3988, %r7644;
	or.b64  	%rd3989, %rd3987, %rd3988;
	cvt.rn.f64.s64 	%fd121, %rd3989;
	mul.f64 	%fd122, %fd121, 0d3BF921FB54442D19;
	cvt.rn.f32.f64 	%f2503, %fd122;
	neg.f32 	%f2504, %f2503;
	setp.lt.s32 	%p335, %r7641, 0;
	selp.f32 	%f10400, %f2504, %f2503, %p335;
	bra.uni 	$L__BB0_2386;
$L__BB0_2385:
	mov.f32 	%f2505, 0f00000000;
	mul.rn.f32 	%f10400, %f853, %f2505;
	mov.b32 	%r19187, 0;
$L__BB0_2386:
	abs.f32 	%f996, %f862;
	setp.ltu.f32 	%p336, %f996, 0f47CE4780;
	mul.rn.f32 	%f2507, %f10400, %f10400;
	and.b32  	%r7646, %r19187, 1;
	setp.eq.b32 	%p337, %r7646, 1;
	selp.f32 	%f2508, 0f3F800000, %f10400, %p337;
	fma.rn.f32 	%f2509, %f2507, %f2508, 0f00000000;
	fma.rn.f32 	%f2510, %f2507, 0f37CBAC00, 0fBAB607ED;
	selp.f32 	%f2511, %f2510, 0fB94D4153, %p337;
	selp.f32 	%f2512, 0f3D2AAABB, 0f3C0885E4, %p337;
	fma.rn.f32 	%f2513, %f2511, %f2507, %f2512;
	selp.f32 	%f2514, 0fBEFFFFFF, 0fBE2AAAA8, %p337;
	fma.rn.f32 	%f2515, %f2513, %f2507, %f2514;
	fma.rn.f32 	%f2516, %f2515, %f2509, %f2508;
	and.b32  	%r7647, %r19187, 2;
	setp.eq.s32 	%p338, %r7647, 0;
	mov.f32 	%f2517, 0f00000000;
	sub.f32 	%f2518, %f2517, %f2516;
	selp.f32 	%f2506, %f2516, %f2518, %p338;
	// begin inline asm
	{  cvt.rn.f16.f32 %rs668, %f2506;}

	// end inline asm
	add.s64 	%rd3990, %rd1820, %rd1836;
	add.s64 	%rd3991, %rd3990, %rd1836;
	add.s64 	%rd3992, %rd3991, %rd1836;
	add.s64 	%rd3993, %rd3992, %rd1836;
	ld.global.u16 	%rs670, [%rd3993+32];
	add.s64 	%rd3994, %rd1821, %rd1836;
	add.s64 	%rd3995, %rd3994, %rd1836;
	add.s64 	%rd3996, %rd3995, %rd1836;
	add.s64 	%rd3997, %rd3996, %rd1836;
	ld.global.u16 	%rs673, [%rd3997+32];
	// begin inline asm
	{mul.f16 %rs669,%rs670,%rs667;
}
	// end inline asm
	// begin inline asm
	{mul.f16 %rs672,%rs673,%rs668;
}
	// end inline asm
	// begin inline asm
	{sub.f16 %rs675,%rs669,%rs672;
}
	// end inline asm
	st.shared.u16 	[%r3499+32], %rs675;
	// begin inline asm
	{mul.f16 %rs678,%rs670,%rs668;
}
	// end inline asm
	// begin inline asm
	{mul.f16 %rs681,%rs673,%rs667;
}
	// end inline asm
	// begin inline asm
	{add.f16 %rs684,%rs678,%rs681;
}
	// end inline asm
	st.shared.u16 	[%r3499+8224], %rs684;
	mov.u32 	%r19191, %r19963;
	mov.f32 	%f10401, %f10594;
	@%p336 bra 	$L__BB0_2394;
	setp.eq.f32 	%p339, %f996, 0f7F800000;
	@%p339 bra 	$L__BB0_2393;
	mov.b32 	%r3938, %f862;
	shl.b32 	%r7649, %r3938, 8;
	or.b32  	%r3939, %r7649, -2147483648;
	mov.b64 	%rd9526, 0;
	mov.b32 	%r19188, 0;
	mov.u64 	%rd9524, __cudart_i2opi_f;
	mov.u64 	%rd9525, %rd8;
$L__BB0_2389:
	.pragma "nounroll";
	ld.global.nc.u32 	%r7650, [%rd9524];
	mad.wide.u32 	%rd4000, %r7650, %r3939, %rd9526;
	shr.u64 	%rd9526, %rd4000, 32;
	st.local.u32 	[%rd9525], %rd4000;
	add.s32 	%r19188, %r19188, 1;
	add.s64 	%rd9525, %rd9525, 4;
	add.s64 	%rd9524, %rd9524, 4;
	setp.ne.s32 	%p340, %r19188, 6;
	@%p340 bra 	$L__BB0_2389;
	shr.u32 	%r7651, %r3938, 23;
	st.local.u32 	[%rd8+24], %rd9526;
	and.b32  	%r3942, %r7651, 31;
	and.b32  	%r7652, %r7651, 224;
	add.s32 	%r7653, %r7652, -128;
	shr.u32 	%r7654, %r7653, 5;
	mul.wide.u32 	%rd4001, %r7654, 4;
	sub.s64 	%rd2139, %rd8, %rd4001;
	ld.local.u32 	%r19189, [%rd2139+24];
	ld.local.u32 	%r19190, [%rd2139+20];
	setp.eq.s32 	%p341, %r3942, 0;
	@%p341 bra 	$L__BB0_2392;
	shf.l.wrap.b32 	%r19189, %r19190, %r19189, %r3942;
	ld.local.u32 	%r7655, [%rd2139+16];
	shf.l.wrap.b32 	%r19190, %r7655, %r19190, %r3942;
$L__BB0_2392:
	shr.u32 	%r7656, %r19189, 30;
	shf.l.wrap.b32 	%r7657, %r19190, %r19189, 2;
	shl.b32 	%r7658, %r19190, 2;
	shr.u32 	%r7659, %r7657, 31;
	add.s32 	%r7660, %r7659, %r7656;
	neg.s32 	%r7661, %r7660;
	setp.lt.s32 	%p342, %r3938, 0;
	selp.b32 	%r19191, %r7661, %r7660, %p342;
	xor.b32  	%r7662, %r7657, %r3938;
	shr.s32 	%r7663, %r7657, 31;
	xor.b32  	%r7664, %r7663, %r7657;
	xor.b32  	%r7665, %r7663, %r7658;
	cvt.u64.u32 	%rd4002, %r7664;
	shl.b64 	%rd4003, %rd4002, 32;
	cvt.u64.u32 	%rd4004, %r7665;
	or.b64  	%rd4005, %rd4003, %rd4004;
	cvt.rn.f64.s64 	%fd123, %rd4005;
	mul.f64 	%fd124, %fd123, 0d3BF921FB54442D19;
	cvt.rn.f32.f64 	%f2519, %fd124;
	neg.f32 	%f2520, %f2519;
	setp.lt.s32 	%p343, %r7662, 0;
	selp.f32 	%f10401, %f2520, %f2519, %p343;
	bra.uni 	$L__BB0_2394;
$L__BB0_2393:
	mov.f32 	%f2521, 0f00000000;
	mul.rn.f32 	%f10401, %f862, %f2521;
	mov.b32 	%r19191, 0;
$L__BB0_2394:
	abs.f32 	%f1000, %f862;
	setp.ltu.f32 	%p344, %f1000, 0f47CE4780;
	add.s32 	%r7667, %r19191, 1;
	mul.rn.f32 	%f2523, %f10401, %f10401;
	and.b32  	%r7668, %r19191, 1;
	setp.eq.b32 	%p345, %r7668, 1;
	selp.f32 	%f2524, %f10401, 0f3F800000, %p345;
	fma.rn.f32 	%f2525, %f2523, %f2524, 0f00000000;
	fma.rn.f32 	%f2526, %f2523, 0f37CBAC00, 0fBAB607ED;
	selp.f32 	%f2527, 0fB94D4153, %f2526, %p345;
	selp.f32 	%f2528, 0f3C0885E4, 0f3D2AAABB, %p345;
	fma.rn.f32 	%f2529, %f2527, %f2523, %f2528;
	selp.f32 	%f2530, 0fBE2AAAA8, 0fBEFFFFFF, %p345;
	fma.rn.f32 	%f2531, %f2529, %f2523, %f2530;
	fma.rn.f32 	%f2532, %f2531, %f2525, %f2524;
	and.b32  	%r7669, %r7667, 2;
	setp.eq.s32 	%p346, %r7669, 0;
	mov.f32 	%f2533, 0f00000000;
	sub.f32 	%f2534, %f2533, %f2532;
	selp.f32 	%f2522, %f2532, %f2534, %p346;
	// begin inline asm
	{  cvt.rn.f16.f32 %rs687, %f2522;}

	// end inline asm
	mov.u32 	%r19195, %r19963;
	mov.f32 	%f10402, %f10594;
	@%p344 bra 	$L__BB0_2402;
	setp.eq.f32 	%p347, %f1000, 0f7F800000;
	@%p347 bra 	$L__BB0_2401;
	mov.b32 	%r3951, %f862;
	shl.b32 	%r7671, %r3951, 8;
	or.b32  	%r3952, %r7671, -2147483648;
	mov.b64 	%rd9529, 0;
	mov.b32 	%r19192, 0;
	mov.u64 	%rd9527, __cudart_i2opi_f;
	mov.u64 	%rd9528, %rd7;
$L__BB0_2397:
	.pragma "nounroll";
	ld.global.nc.u32 	%r7672, [%rd9527];
	mad.wide.u32 	%rd4008, %r7672, %r3952, %rd9529;
	shr.u64 	%rd9529, %rd4008, 32;
	st.local.u32 	[%rd9528], %rd4008;
	add.s32 	%r19192, %r19192, 1;
	add.s64 	%rd9528, %rd9528, 4;
	add.s64 	%rd9527, %rd9527, 4;
	setp.ne.s32 	%p348, %r19192, 6;
	@%p348 bra 	$L__BB0_2397;
	shr.u32 	%r7673, %r3951, 23;
	st.local.u32 	[%rd7+24], %rd9529;
	and.b32  	%r3955, %r7673, 31;
	and.b32  	%r7674, %r7673, 224;
	add.s32 	%r7675, %r7674, -128;
	shr.u32 	%r7676, %r7675, 5;
	mul.wide.u32 	%rd4009, %r7676, 4;
	sub.s64 	%rd2146, %rd7, %rd4009;
	ld.local.u32 	%r19193, [%rd2146+24];
	ld.local.u32 	%r19194, [%rd2146+20];
	setp.eq.s32 	%p349, %r3955, 0;
	@%p349 bra 	$L__BB0_2400;
	shf.l.wrap.b32 	%r19193, %r19194, %r19193, %r3955;
	ld.local.u32 	%r7677, [%rd2146+16];
	shf.l.wrap.b32 	%r19194, %r7677, %r19194, %r3955;
$L__BB0_2400:
	shr.u32 	%r7678, %r19193, 30;
	shf.l.wrap.b32 	%r7679, %r19194, %r19193, 2;
	shl.b32 	%r7680, %r19194, 2;
	shr.u32 	%r7681, %r7679, 31;
	add.s32 	%r7682, %r7681, %r7678;
	neg.s32 	%r7683, %r7682;
	setp.lt.s32 	%p350, %r3951, 0;
	selp.b32 	%r19195, %r7683, %r7682, %p350;
	xor.b32  	%r7684, %r7679, %r3951;
	shr.s32 	%r7685, %r7679, 31;
	xor.b32  	%r7686, %r7685, %r7679;
	xor.b32  	%r7687, %r7685, %r7680;
	cvt.u64.u32 	%rd4010, %r7686;
	shl.b64 	%rd4011, %rd4010, 32;
	cvt.u64.u32 	%rd4012, %r7687;
	or.b64  	%rd4013, %rd4011, %rd4012;
	cvt.rn.f64.s64 	%fd125, %rd4013;
	mul.f64 	%fd126, %fd125, 0d3BF921FB54442D19;
	cvt.rn.f32.f64 	%f2535, %fd126;
	neg.f32 	%f2536, %f2535;
	setp.lt.s32 	%p351, %r7684, 0;
	selp.f32 	%f10402, %f2536, %f2535, %p351;
	bra.uni 	$L__BB0_2402;
$L__BB0_2401:
	mov.f32 	%f2537, 0f00000000;
	mul.rn.f32 	%f10402, %f862, %f2537;
	mov.b32 	%r19195, 0;
$L__BB0_2402:
	abs.f32 	%f1004, %f871;
	setp.ltu.f32 	%p352, %f1004, 0f47CE4780;
	mul.rn.f32 	%f2539, %f10402, %f10402;
	and.b32  	%r7689, %r19195, 1;
	setp.eq.b32 	%p353, %r7689, 1;
	selp.f32 	%f2540, 0f3F800000, %f10402, %p353;
	fma.rn.f32 	%f2541, %f2539, %f2540, 0f00000000;
	fma.rn.f32 	%f2542, %f2539, 0f37CBAC00, 0fBAB607ED;
	selp.f32 	%f2543, %f2542, 0fB94D4153, %p353;
	selp.f32 	%f2544, 0f3D2AAABB, 0f3C0885E4, %p353;
	fma.rn.f32 	%f2545, %f2543, %f2539, %f2544;
	selp.f32 	%f2546, 0fBEFFFFFF, 0fBE2AAAA8, %p353;
	fma.rn.f32 	%f2547, %f2545, %f2539, %f2546;
	fma.rn.f32 	%f2548, %f2547, %f2541, %f2540;
	and.b32  	%r7690, %r19195, 2;
	setp.eq.s32 	%p354, %r7690, 0;
	mov.f32 	%f2549, 0f00000000;
	sub.f32 	%f2550, %f2549, %f2548;
	selp.f32 	%f2538, %f2548, %f2550, %p354;
	// begin inline asm
	{  cvt.rn.f16.f32 %rs688, %f2538;}

	// end inline asm
	add.s64 	%rd4014, %rd1820, %rd1836;
	add.s64 	%rd4015, %rd4014, %rd1836;
	add.s64 	%rd4016, %rd4015, %rd1836;
	add.s64 	%rd4017, %rd4016, %rd1836;
	add.s64 	%rd4018, %rd4017, %rd1836;
	ld.global.u16 	%rs690, [%rd4018+32];
	add.s64 	%rd4019, %rd1821, %rd1836;
	add.s64 	%rd4020, %rd4019, %rd1836;
	add.s64 	%rd4021, %rd4020, %rd1836;
	add.s64 	%rd4022, %rd4021, %rd1836;
	add.s64 	%rd4023, %rd4022, %rd1836;
	ld.global.u16 	%rs693, [%rd4023+32];
	// begin inline asm
	{mul.f16 %rs689,%rs690,%rs687;
}
	// end inline asm
	// begin inline asm
	{mul.f16 %rs692,%rs693,%rs688;
}
	// end inline asm
	// begin inline asm
	{sub.f16 %rs695,%rs689,%rs692;
}
	// end inline asm
	st.shared.u16 	[%r3527+32], %rs695;
	// begin inline asm
	{mul.f16 %rs698,%rs690,%rs688;
}
	// end inline asm
	// begin inline asm
	{mul.f16 %rs701,%rs693,%rs687;
}
	// end inline asm
	// begin inline asm
	{add.f16 %rs704,%rs698,%rs701;
}
	// end inline asm
	st.shared.u16 	[%r3527+8224], %rs704;
	mov.u32 	%r19199, %r19971;
	mov.f32 	%f10403, %f10596;
	@%p352 bra 	$L__BB0_2410;
	setp.eq.f32 	%p355, %f1004, 0f7F800000;
	@%p355 bra 	$L__BB0_2409;
	mov.b32 	%r3964, %f871;
	shl.b32 	%r7692, %r3964, 8;
	or.b32  	%r3965, %r7692, -2147483648;
	mov.b64 	%rd9532, 0;
	mov.b32 	%r19196, 0;
	mov.u64 	%rd9530, __cudart_i2opi_f;
	mov.u64 	%rd9531, %rd8;
$L__BB0_2405:
	.pragma "nounroll";
	ld.global.nc.u32 	%r7693, [%rd9530];
	mad.wide.u32 	%rd4026, %r7693, %r3965, %rd9532;
	shr.u64 	%rd9532, %rd4026, 32;
	st.local.u32 	[%rd9531], %rd4026;
	add.s32 	%r19196, %r19196, 1;
	add.s64 	%rd9531, %rd9531, 4;
	add.s64 	%rd9530, %rd9530, 4;
	setp.ne.s32 	%p356, %r19196, 6;
	@%p356 bra 	$L__BB0_2405;
	shr.u32 	%r7694, %r3964, 23;
	st.local.u32 	[%rd8+24], %rd9532;
	and.b32  	%r3968, %r7694, 31;
	and.b32  	%r7695, %r7694, 224;
	add.s32 	%r7696, %r7695, -128;
	shr.u32 	%r7697, %r7696, 5;
	mul.wide.u32 	%rd4027, %r7697, 4;
	sub.s64 	%rd2153, %rd8, %rd4027;
	ld.local.u32 	%r19197, [%rd2153+24];
	ld.local.u32 	%r19198, [%rd2153+20];
	setp.eq.s32 	%p357, %r3968, 0;
	@%p357 bra 	$L__BB0_2408;
	shf.l.wrap.b32 	%r19197, %r19198, %r19197, %r3968;
	ld.local.u32 	%r7698, [%rd2153+16];
	shf.l.wrap.b32 	%r19198, %r7698, %r19198, %r3968;
$L__BB0_2408:
	shr.u32 	%r7699, %r19197, 30;
	shf.l.wrap.b32 	%r7700, %r19198, %r19197, 2;
	shl.b32 	%r7701, %r19198, 2;
	shr.u32 	%r7702, %r7700, 31;
	add.s32 	%r7703, %r7702, %r7699;
	neg.s32 	%r7704, %r7703;
	setp.lt.s32 	%p358, %r3964, 0;
	selp.b32 	%r19199, %r7704, %r7703, %p358;
	xor.b32  	%r7705, %r7700, %r3964;
	shr.s32 	%r7706, %r7700, 31;
	xor.b32  	%r7707, %r7706, %r7700;
	xor.b32  	%r7708, %r7706, %r7701;
	cvt.u64.u32 	%rd4028, %r7707;
	shl.b64 	%rd4029, %rd4028, 32;
	cvt.u64.u32 	%rd4030, %r7708;
	or.b64  	%rd4031, %rd4029, %rd4030;
	cvt.rn.f64.s64 	%fd127, %rd4031;
	mul.f64 	%fd128, %fd127, 0d3BF921FB54442D19;
	cvt.rn.f32.f64 	%f2551, %fd128;
	neg.f32 	%f2552, %f2551;
	setp.lt.s32 	%p359, %r7705, 0;
	selp.f32 	%f10403, %f2552, %f2551, %p359;
	bra.uni 	$L__BB0_2410;
$L__BB0_2409:
	mov.f32 	%f2553, 0f00000000;
	mul.rn.f32 	%f10403, %f871, %f2553;
	mov.b32 	%r19199, 0;
$L__BB0_2410:
	abs.f32 	%f1008, %f871;
	setp.ltu.f32 	%p360, %f1008, 0f47CE4780;
	add.s32 	%r7710, %r19199, 1;
	mul.rn.f32 	%f2555, %f10403, %f10403;
	and.b32  	%r7711, %r19199, 1;
	setp.eq.b32 	%p361, %r7711, 1;
	selp.f32 	%f2556, %f10403, 0f3F800000, %p361;
	fma.rn.f32 	%f2557, %f2555, %f2556, 0f00000000;
	fma.rn.f32 	%f2558, %f2555, 0f37CBAC00, 0fBAB607ED;
	selp.f32 	%f2559, 0fB94D4153, %f2558, %p361;
	selp.f32 	%f2560, 0f3C0885E4, 0f3D2AAABB, %p361;
	fma.rn.f32 	%f2561, %f2559, %f2555, %f2560;
	selp.f32 	%f2562, 0fBE2AAAA8, 0fBEFFFFFF, %p361;
	fma.rn.f32 	%f2563, %f2561, %f2555, %f2562;
	fma.rn.f32 	%f2564, %f2563, %f2557, %f2556;
	and.b32  	%r7712, %r7710, 2;
	setp.eq.s32 	%p362, %r7712, 0;
	mov.f32 	%f2565, 0f00000000;
	sub.f32 	%f2566, %f2565, %f2564;
	selp.f32 	%f2554, %f2564, %f2566, %p362;
	// begin inline asm
	{  cvt.rn.f16.f32 %rs707, %f2554;}

	// end inline asm
	mov.u32 	%r19203, %r19971;
	mov.f32 	%f10404, %f10596;
	@%p360 bra 	$L__BB0_2418;
	setp.eq.f32 	%p363, %f1008, 0f7F800000;
	@%p363 bra 	$L__BB0_2417;
	mov.b32 	%r3977, %f871;
	shl.b32 	%r7714, %r3977, 8;
	or.b32  	%r3978, %r7714, -2147483648;
	mov.b64 	%rd9535, 0;
	mov.b32 	%r19200, 0;
	mov.u64 	%rd9533, __cudart_i2opi_f;
	mov.u64 	%rd9534, %rd7;
$L__BB0_2413:
	.pragma "nounroll";
	ld.global.nc.u32 	%r7715, [%rd9533];
	mad.wide.u32 	%rd4034, %r7715, %r3978, %rd9535;
	shr.u64 	%rd9535, %rd4034, 32;
	st.local.u32 	[%rd9534], %rd4034;
	add.s32 	%r19200, %r19200, 1;
	add.s64 	%rd9534, %rd9534, 4;
	add.s64 	%rd9533, %rd9533, 4;
	setp.ne.s32 	%p364, %r19200, 6;
	@%p364 bra 	$L__BB0_2413;
	shr.u32 	%r7716, %r3977, 23;
	st.local.u32 	[%rd7+24], %rd9535;
	and.b32  	%r3981, %r7716, 31;
	and.b32  	%r7717, %r7716, 224;
	add.s32 	%r7718, %r7717, -128;
	shr.u32 	%r7719, %r7718, 5;
	mul.wide.u32 	%rd4035, %r7719, 4;
	sub.s64 	%rd2160, %rd7, %rd4035;
	ld.local.u32 	%r19201, [%rd2160+24];
	ld.local.u32 	%r19202, [%rd2160+20];
	setp.eq.s32 	%p365, %r3981, 0;
	@%p365 bra 	$L__BB0_2416;
	shf.l.wrap.b32 	%r19201, %r19202, %r19201, %r3981;
	ld.local.u32 	%r7720, [%rd2160+16];
	shf.l.wrap.b32 	%r19202, %r7720, %r19202, %r3981;
$L__BB0_2416:
	shr.u32 	%r7721, %r19201, 30;
	shf.l.wrap.b32 	%r7722, %r19202, %r19201, 2;
	shl.b32 	%r7723, %r19202, 2;
	shr.u32 	%r7724, %r7722, 31;
	add.s32 	%r7725, %r7724, %r7721;
	neg.s32 	%r7726, %r7725;
	setp.lt.s32 	%p366, %r3977, 0;
	selp.b32 	%r19203, %r7726, %r7725, %p366;
	xor.b32  	%r7727, %r7722, %r3977;
	shr.s32 	%r7728, %r7722, 31;
	xor.b32  	%r7729, %r7728, %r7722;
	xor.b32  	%r7730, %r7728, %r7723;
	cvt.u64.u32 	%rd4036, %r7729;
	shl.b64 	%rd4037, %rd4036, 32;
	cvt.u64.u32 	%rd4038, %r7730;
	or.b64  	%rd4039, %rd4037, %rd4038;
	cvt.rn.f64.s64 	%fd129, %rd4039;
	mul.f64 	%fd130, %fd129, 0d3BF921FB54442D19;
	cvt.rn.f32.f64 	%f2567, %fd130;
	neg.f32 	%f2568, %f2567;
	setp.lt.s32 	%p367, %r7727, 0;
	selp.f32 	%f10404, %f2568, %f2567, %p367;
	bra.uni 	$L__BB0_2418;
$L__BB0_2417:
	mov.f32 	%f2569, 0f00000000;
	mul.rn.f32 	%f10404, %f871, %f2569;
	mov.b32 	%r19203, 0;
$L__BB0_2418:
	abs.f32 	%f1012, %f880;
	setp.ltu.f32 	%p368, %f1012, 0f47CE4780;
	mul.rn.f32 	%f2571, %f10404, %f10404;
	and.b32  	%r7732, %r19203, 1;
	setp.eq.b32 	%p369, %r7732, 1;
	selp.f32 	%f2572, 0f3F800000, %f10404, %p369;
	fma.rn.f32 	%f2573, %f2571, %f2572, 0f00000000;
	fma.rn.f32 	%f2574, %f2571, 0f37CBAC00, 0fBAB607ED;
	selp.f32 	%f2575, %f2574, 0fB94D4153, %p369;
	selp.f32 	%f2576, 0f3D2AAABB, 0f3C0885E4, %p369;
	fma.rn.f32 	%f2577, %f2575, %f2571, %f2576;
	selp.f32 	%f2578, 0fBEFFFFFF, 0fBE2AAAA8, %p369;
	fma.rn.f32 	%f2579, %f2577, %f2571, %f2578;
	fma.rn.f32 	%f2580, %f2579, %f2573, %f2572;
	and.b32  	%r7733, %r19203, 2;
	setp.eq.s32 	%p370, %r7733, 0;
	mov.f32 	%f2581, 0f00000000;
	sub.f32 	%f2582, %f2581, %f2580;
	selp.f32 	%f2570, %f2580, %f2582, %p370;
	// begin inline asm
	{  cvt.rn.f16.f32 %rs708, %f2570;}

	// end inline asm
	add.s64 	%rd4040, %rd1820, %rd1836;
	add.s64 	%rd4041, %rd4040, %rd1836;
	add.s64 	%rd4042, %rd4041, %rd1836;
	add.s64 	%rd4043, %rd4042, %rd1836;
	add.s64 	%rd4044, %rd4043, %rd1836;
	add.s64 	%rd4045, %rd4044, %rd1836;
	ld.global.u16 	%rs710, [%rd4045+32];
	add.s64 	%rd4046, %rd1821, %rd1836;
	add.s64 	%rd4047, %rd4046, %rd1836;
	add.s64 	%rd4048, %rd4047, %rd1836;
	add.s64 	%rd4049, %rd4048, %rd1836;
	add.s64 	%rd4050, %rd4049, %rd1836;
	add.s64 	%rd4051, %rd4050, %rd1836;
	ld.global.u16 	%rs713, [%rd4051+32];
	// begin inline asm
	{mul.f16 %rs709,%rs710,%rs707;
}
	// end inline asm
	// begin inline asm
	{mul.f16 %rs712,%rs713,%rs708;
}
	// end inline asm
	// begin inline asm
	{sub.f16 %rs715,%rs709,%rs712;
}
	// end inline asm
	st.shared.u16 	[%r3555+32], %rs715;
	// begin inline asm
	{mul.f16 %rs718,%rs710,%rs708;
}
	// end inline asm
	// begin inline asm
	{mul.f16 %rs721,%rs713,%rs707;
}
	// end inline asm
	// begin inline asm
	{add.f16 %rs724,%rs718,%rs721;
}
	// end inline asm
	st.shared.u16 	[%r3555+8224], %rs724;
	mov.u32 	%r19207, %r19979;
	mov.f32 	%f10405, %f10598;
	@%p368 bra 	$L__BB0_2426;
	setp.eq.f32 	%p371, %f1012, 0f7F800000;
	@%p371 bra 	$L__BB0_2425;
	mov.b32 	%r3990, %f880;
	shl.b32 	%r7735, %r3990, 8;
	or.b32  	%r3991, %r7735, -2147483648;
	mov.b64 	%rd9538, 0;
	mov.b32 	%r19204, 0;
	mov.u64 	%rd9536, __cudart_i2opi_f;
	mov.u64 	%rd9537, %rd8;
$L__BB0_2421:
	.pragma "nounroll";
	ld.global.nc.u32 	%r7736, [%rd9536];
	mad.wide.u32 	%rd4054, %r7736, %r3991, %rd9538;
	shr.u64 	%rd9538, %rd4054, 32;
	st.local.u32 	[%rd9537], %rd4054;
	add.s32 	%r19204, %r19204, 1;
	add.s64 	%rd9537, %rd9537, 4;
	add.s64 	%rd9536, %rd9536, 4;
	setp.ne.s32 	%p372, %r19204, 6;
	@%p372 bra 	$L__BB0_2421;
	shr.u32 	%r7737, %r3990, 23;
	st.local.u32 	[%rd8+24], %rd9538;
	and.b32  	%r3994, %r7737, 31;
	and.b32  	%r7738, %r7737, 224;
	add.s32 	%r7739, %r7738, -128;
	shr.u32 	%r7740, %r7739, 5;
	mul.wide.u32 	%rd4055, %r7740, 4;
	sub.s64 	%rd2167, %rd8, %rd4055;
	ld.local.u32 	%r19205, [%rd2167+24];
	ld.local.u32 	%r19206, [%rd2167+20];
	setp.eq.s32 	%p373, %r3994, 0;
	@%p373 bra 	$L__BB0_2424;
	shf.l.wrap.b32 	%r19205, %r19206, %r19205, %r3994;
	ld.local.u32 	%r7741, [%rd2167+16];
	shf.l.wrap.b32 	%r19206, %r7741, %r19206, %r3994;
$L__BB0_2424:
	shr.u32 	%r7742, %r19205, 30;
	shf.l.wrap.b32 	%r7743, %r19206, %r19205, 2;
	shl.b32 	%r7744, %r19206, 2;
	shr.u32 	%r7745, %r7743, 31;
	add.s32 	%r7746, %r7745, %r7742;
	neg.s32 	%r7747, %r7746;
	setp.lt.s32 	%p374, %r3990, 0;
	selp.b32 	%r19207, %r7747, %r7746, %p374;
	xor.b32  	%r7748, %r7743, %r3990;
	shr.s32 	%r7749, %r7743, 31;
	xor.b32  	%r7750, %r7749, %r7743;
	xor.b32  	%r7751, %r7749, %r7744;
	cvt.u64.u32 	%rd4056, %r7750;
	shl.b64 	%rd4057, %rd4056, 32;
	cvt.u64.u32 	%rd4058, %r7751;
	or.b64  	%rd4059, %rd4057, %rd4058;
	cvt.rn.f64.s64 	%fd131, %rd4059;
	mul.f64 	%fd132, %fd131, 0d3BF921FB54442D19;
	cvt.rn.f32.f64 	%f2583, %fd132;
	neg.f32 	%f2584, %f2583;
	setp.lt.s32 	%p375, %r7748, 0;
	selp.f32 	%f10405, %f2584, %f2583, %p375;
	bra.uni 	$L__BB0_2426;
$L__BB0_2425:
	mov.f32 	%f2585, 0f00000000;
	mul.rn.f32 	%f10405, %f880, %f2585;
	mov.b32 	%r19207, 0;
$L__BB0_2426:
	abs.f32 	%f1016, %f880;
	setp.ltu.f32 	%p376, %f1016, 0f47CE4780;
	add.s32 	%r7753, %r19207, 1;
	mul.rn.f32 	%f2587, %f10405, %f10405;
	and.b32  	%r7754, %r19207, 1;
	setp.eq.b32 	%p377, %r7754, 1;
	selp.f32 	%f2588, %f10405, 0f3F800000, %p377;
	fma.rn.f32 	%f2589, %f2587, %f2588, 0f00000000;
	fma.rn.f32 	%f2590, %f2587, 0f37CBAC00, 0fBAB607ED;
	selp.f32 	%f2591, 0fB94D4153, %f2590, %p377;
	selp.f32 	%f2592, 0f3C0885E4, 0f3D2AAABB, %p377;
	fma.rn.f32 	%f2593, %f2591, %f2587, %f2592;
	selp.f32 	%f2594, 0fBE2AAAA8, 0fBEFFFFFF, %p377;
	fma.rn.f32 	%f2595, %f2593, %f2587, %f2594;
	fma.rn.f32 	%f2596, %f2595, %f2589, %f2588;
	and.b32  	%r7755, %r7753, 2;
	setp.eq.s32 	%p378, %r7755, 0;
	mov.f32 	%f2597, 0f00000000;
	sub.f32 	%f2598, %f2597, %f2596;
	selp.f32 	%f2586, %f2596, %f2598, %p378;
	// begin inline asm
	{  cvt.rn.f16.f32 %rs727, %f2586;}

	// end inline asm
	mov.u32 	%r19211, %r19979;
	mov.f32 	%f10406, %f10598;
	@%p376 bra 	$L__BB0_2434;
	setp.eq.f32 	%p379, %f1016, 0f7F800000;
	@%p379 bra 	$L__BB0_2433;
	mov.b32 	%r4003, %f880;
	shl.b32 	%r7757, %r4003, 8;
	or.b32  	%r4004, %r7757, -2147483648;
	mov.b64 	%rd9541, 0;
	mov.b32 	%r19208, 0;
	mov.u64 	%rd9539, __cudart_i2opi_f;
	mov.u64 	%rd9540, %rd7;
$L__BB0_2429:
	.pragma "nounroll";
	ld.global.nc.u32 	%r7758, [%rd9539];
	mad.wide.u32 	%rd4062, %r7758, %r4004, %rd9541;
	shr.u64 	%rd9541, %rd4062, 32;
	st.local.u32 	[%rd9540], %rd4062;
	add.s32 	%r19208, %r19208, 1;
	add.s64 	%rd9540, %rd9540, 4;
	add.s64 	%rd9539, %rd9539, 4;
	setp.ne.s32 	%p380, %r19208, 6;
	@%p380 bra 	$L__BB0_2429;
	shr.u32 	%r7759, %r4003, 23;
	st.local.u32 	[%rd7+24], %rd9541;
	and.b32  	%r4007, %r7759, 31;
	and.b32  	%r7760, %r7759, 224;
	add.s32 	%r7761, %r7760, -128;
	shr.u32 	%r7762, %r7761, 5;
	mul.wide.u32 	%rd4063, %r7762, 4;
	sub.s64 	%rd2174, %rd7, %rd4063;
	ld.local.u32 	%r19209, [%rd2174+24];
	ld.local.u32 	%r19210, [%rd2174+20];
	setp.eq.s32 	%p381, %r4007, 0;
	@%p381 bra 	$L__BB0_2432;
	shf.l.wrap.b32 	%r19209, %r19210, %r19209, %r4007;
	ld.local.u32 	%r7763, [%rd2174+16];
	shf.l.wrap.b32 	%r19210, %r7763, %r19210, %r4007;
$L__BB0_2432:
	shr.u32 	%r7764, %r19209, 30;
	shf.l.wrap.b32 	%r7765, %r19210, %r19209, 2;
	shl.b32 	%r7766, %r19210, 2;
	shr.u32 	%r7767, %r7765, 31;
	add.s32 	%r7768, %r7767, %r7764;
	neg.s32 	%r7769, %r7768;
	setp.lt.s32 	%p382, %r4003, 0;
	selp.b32 	%r19211, %r7769, %r7768, %p382;
	xor.b32  	%r7770, %r7765, %r4003;
	shr.s32 	%r7771, %r7765, 31;
	xor.b32  	%r7772, %r7771, %r7765;
	xor.b32  	%r7773, %r7771, %r7766;
	cvt.u64.u32 	%rd4064, %r7772;
	shl.b64 	%rd4065, %rd4064, 32;
	cvt.u64.u32 	%rd4066, %r7773;
	or.b64  	%rd4067, %rd4065, %rd4066;
	cvt.rn.f64.s64 	%fd133, %rd4067;
	mul.f64 	%fd134, %fd133, 0d3BF921FB54442D19;
	cvt.rn.f32.f64 	%f2599, %fd134;
	neg.f32 	%f2600, %f2599;
	setp.lt.s32 	%p383, %r7770, 0;
	selp.f32 	%f10406, %f2600, %f2599, %p383;
	bra.uni 	$L__BB0_2434;
$L__BB0_2433:
	mov.f32 	%f2601, 0f00000000;
	mul.rn.f32 	%f10406, %f880, %f2601;
	mov.b32 	%r19211, 0;
$L__BB0_2434:
	abs.f32 	%f1020, %f889;
	setp.ltu.f32 	%p384, %f1020, 0f47CE4780;
	mul.rn.f32 	%f2603, %f10406, %f10406;
	and.b32  	%r7775, %r19211, 1;
	setp.eq.b32 	%p385, %r7775, 1;
	selp.f32 	%f2604, 0f3F800000, %f10406, %p385;
	fma.rn.f32 	%f2605, %f2603, %f2604, 0f00000000;
	fma.rn.f32 	%f2606, %f2603, 0f37CBAC00, 0fBAB607ED;
	selp.f32 	%f2607, %f2606, 0fB94D4153, %p385;
	selp.f32 	%f2608, 0f3D2AAABB, 0f3C0885E4, %p385;
	fma.rn.f32 	%f2609, %f2607, %f2603, %f2608;
	selp.f32 	%f2610, 0fBEFFFFFF, 0fBE2AAAA8, %p385;
	fma.rn.f32 	%f2611, %f2609, %f2603, %f2610;
	fma.rn.f32 	%f2612, %f2611, %f2605, %f2604;
	and.b32  	%r7776, %r19211, 2;
	setp.eq.s32 	%p386, %r7776, 0;
	mov.f32 	%f2613, 0f00000000;
	sub.f32 	%f2614, %f2613, %f2612;
	selp.f32 	%f2602, %f2612, %f2614, %p386;
	// begin inline asm
	{  cvt.rn.f16.f32 %rs728, %f2602;}

	// end inline asm
	add.s64 	%rd4068, %rd1820, %rd1836;
	add.s64 	%rd4069, %rd4068, %rd1836;
	add.s64 	%rd4070, %rd4069, %rd1836;
	add.s64 	%rd4071, %rd4070, %rd1836;
	add.s64 	%rd4072, %rd4071, %rd1836;
	add.s64 	%rd4073, %rd4072, %rd1836;
	add.s64 	%rd4074, %rd4073, %rd1836;
	ld.global.u16 	%rs730, [%rd4074+32];
	add.s64 	%rd4075, %rd1821, %rd1836;
	add.s64 	%rd4076, %rd4075, %rd1836;
	add.s64 	%rd4077, %rd4076, %rd1836;
	add.s64 	%rd4078, %rd4077, %rd1836;
	add.s64 	%rd4079, %rd4078, %rd1836;
	add.s64 	%rd4080, %rd4079, %rd1836;
	add.s64 	%rd4081, %rd4080, %rd1836;
	ld.global.u16 	%rs733, [%rd4081+32];
	// begin inline asm
	{mul.f16 %rs729,%rs730,%rs727;
}
	// end inline asm
	// begin inline asm
	{mul.f16 %rs732,%rs733,%rs728;
}
	// end inline asm
	// begin inline asm
	{sub.f16 %rs735,%rs729,%rs732;
}
	// end inline asm
	st.shared.u16 	[%r3583+32], %rs735;
	// begin inline asm
	{mul.f16 %rs738,%rs730,%rs728;
}
	// end inline asm
	// begin inline asm
	{mul.f16 %rs741,%rs733,%rs727;
}
	// end inline asm
	// begin inline asm
	{add.f16 %rs744,%rs738,%rs741;
}
	// end inline asm
	st.shared.u16 	[%r3583+8224], %rs744;
	mov.u32 	%r19215, %r19987;
	mov.f32 	%f10407, %f10600;
	@%p384 bra 	$L__BB0_2442;
	setp.eq.f32 	%p387, %f1020, 0f7F800000;
	@%p387 bra 	$L__BB0_2441;
	mov.b32 	%r4016, %f889;
	shl.b32 	%r7778, %r4016, 8;
	or.b32  	%r4017, %r7778, -2147483648;
	mov.b64 	%rd9544, 0;
	mov.b32 	%r19212, 0;
	mov.u64 	%rd9542, __cudart_i2opi_f;
	mov.u64 	%rd9543, %rd8;
$L__BB0_2437:
	.pragma "nounroll";
	ld.global.nc.u32 	%r7779, [%rd9542];
	mad.wide.u32 	%rd4084, %r7779, %r4017, %rd9544;
	shr.u64 	%rd9544, %rd4084, 32;
	st.local.u32 	[%rd9543], %rd4084;
	add.s32 	%r19212, %r19212, 1;
	add.s64 	%rd9543, %rd9543, 4;
	add.s64 	%rd9542, %rd9542, 4;
	setp.ne.s32 	%p388, %r19212, 6;
	@%p388 bra 	$L__BB0_2437;
	shr.u32 	%r7780, %r4016, 23;
	st.local.u32 	[%rd8+24], %rd9544;
	and.b32  	%r4020, %r7780, 31;
	and.b32  	%r7781, %r7780, 224;
	add.s32 	%r7782, %r7781, -128;
	shr.u32 	%r7783, %r7782, 5;
	mul.wide.u32 	%rd4085, %r7783, 4;
	sub.s64 	%rd2181, %rd8, %rd4085;
	ld.local.u32 	%r19213, [%rd2181+24];
	ld.local.u32 	%r19214, [%rd2181+20];
	setp.eq.s32 	%p389, %r4020, 0;
	@%p389 bra 	$L__BB0_2440;
	shf.l.wrap.b32 	%r19213, %r19214, %r19213, %r4020;
	ld.local.u32 	%r7784, [%rd2181+16];
	shf.l.wrap.b32 	%r19214, %r7784, %r19214, %r4020;
$L__BB0_2440:
	shr.u32 	%r7785, %r19213, 30;
	shf.l.wrap.b32 	%r7786, %r19214, %r19213, 2;
	shl.b32 	%r7787, %r19214, 2;
	shr.u32 	%r7788, %r7786, 31;
	add.s32 	%r7789, %r7788, %r7785;
	neg.s32 	%r7790, %r7789;
	setp.lt.s32 	%p390, %r4016, 0;
	selp.b32 	%r19215, %r7790, %r7789, %p390;
	xor.b32  	%r7791, %r7786, %r4016;
	shr.s32 	%r7792, %r7786, 31;
	xor.b32  	%r7793, %r7792, %r7786;
	xor.b32  	%r7794, %r7792, %r7787;
	cvt.u64.u32 	%rd4086, %r7793;
	shl.b64 	%rd4087, %rd4086, 32;
	cvt.u64.u32 	%rd4088, %r7794;
	or.b64  	%rd4089, %rd4087, %rd4088;
	cvt.rn.f64.s64 	%fd135, %rd4089;
	mul.f64 	%fd136, %fd135, 0d3BF921FB54442D19;
	cvt.rn.f32.f64 	%f2615, %fd136;
	neg.f32 	%f2616, %f2615;
	setp.lt.s32 	%p391, %r7791, 0;
	selp.f32 	%f10407, %f2616, %f2615, %p391;
	bra.uni 	$L__BB0_2442;
$L__BB0_2441:
	mov.f32 	%f2617, 0f00000000;
	mul.rn.f32 	%f10407, %f889, %f2617;
	mov.b32 	%r19215, 0;
$L__BB0_2442:
	abs.f32 	%f1024, %f889;
	setp.ltu.f32 	%p392, %f1024, 0f47CE4780;
	add.s32 	%r7796, %r19215, 1;
	mul.rn.f32 	%f2619, %f10407, %f10407;
	and.b32  	%r7797, %r19215, 1;
	setp.eq.b32 	%p393, %r7797, 1;
	selp.f32 	%f2620, %f10407, 0f3F800000, %p393;
	fma.rn.f32 	%f2621, %f2619, %f2620, 0f00000000;
	fma.rn.f32 	%f2622, %f2619, 0f37CBAC00, 0fBAB607ED;
	selp.f32 	%f2623, 0fB94D4153, %f2622, %p393;
	selp.f32 	%f2624, 0f3C0885E4, 0f3D2AAABB, %p393;
	fma.rn.f32 	%f2625, %f2623, %f2619, %f2624;
	selp.f32 	%f2626, 0fBE2AAAA8, 0fBEFFFFFF, %p393;
	fma.rn.f32 	%f2627, %f2625, %f2619, %f2626;
	fma.rn.f32 	%f2628, %f2627, %f2621, %f2620;
	and.b32  	%r7798, %r7796, 2;
	setp.eq.s32 	%p394, %r7798, 0;
	mov.f32 	%f2629, 0f00000000;
	sub.f32 	%f2630, %f2629, %f2628;
	selp.f32 	%f2618, %f2628, %f2630, %p394;
	// begin inline asm
	{  cvt.rn.f16.f32 %rs747, %f2618;}

	// end inline asm
	mov.u32 	%r19219, %r19987;
	mov.f32 	%f10408, %f10600;
	@%p392 bra 	$L__BB0_2450;
	setp.eq.f32 	%p395, %f1024, 0f7F800000;
	@%p395 bra 	$L__BB0_2449;
	mov.b32 	%r4029, %f889;
	shl.b32 	%r7800, %r4029, 8;
	or.b32  	%r4030, %r7800, -2147483648;
	mov.b64 	%rd9547, 0;
	mov.b32 	%r19216, 0;
	mov.u64 	%rd9545, __cudart_i2opi_f;
	mov.u64 	%rd9546, %rd7;
$L__BB0_2445:
	.pragma "nounroll";
	ld.global.nc.u32 	%r7801, [%rd9545];
	mad.wide.u32 	%rd4092, %r7801, %r4030, %rd9547;
	shr.u64 	%rd9547, %rd4092, 32;
	st.local.u32 	[%rd9546], %rd4092;
	add.s32 	%r19216, %r19216, 1;
	add.s64 	%rd9546, %rd9546, 4;
	add.s64 	%rd9545, %rd9545, 4;
	setp.ne.s32 	%p396, %r19216, 6;
	@%p396 bra 	$L__BB0_2445;
	shr.u32 	%r7802, %r4029, 23;
	st.local.u32 	[%rd7+24], %rd9547;
	and.b32  	%r4033, %r7802, 31;
	and.b32  	%r7803, %r7802, 224;
	add.s32 	%r7804, %r7803, -128;
	shr.u32 	%r7805, %r7804, 5;
	mul.wide.u32 	%rd4093, %r7805, 4;
	sub.s64 	%rd2188, %rd7, %rd4093;
	ld.local.u32 	%r19217, [%rd2188+24];
	ld.local.u32 	%r19218, [%rd2188+20];
	setp.eq.s32 	%p397, %r4033, 0;
	@%p397 bra 	$L__BB0_2448;
	shf.l.wrap.b32 	%r19217, %r19218, %r19217, %r4033;
	ld.local.u32 	%r7806, [%rd2188+16];
	shf.l.wrap.b32 	%r19218, %r7806, %r19218, %r4033;
$L__BB0_2448:
	shr.u32 	%r7807, %r19217, 30;
	shf.l.wrap.b32 	%r7808, %r19218, %r19217, 2;
	shl.b32 	%r7809, %r19218, 2;
	shr.u32 	%r7810, %r7808, 31;
	add.s32 	%r7811, %r7810, %r7807;
	neg.s32 	%r7812, %r7811;
	setp.lt.s32 	%p398, %r4029, 0;
	selp.b32 	%r19219, %r7812, %r7811, %p398;
	xor.b32  	%r7813, %r7808, %r4029;
	shr.s32 	%r7814, %r7808, 31;
	xor.b32  	%r7815, %r7814, %r7808;
	xor.b32  	%r7816, %r7814, %r7809;
	cvt.u64.u32 	%rd4094, %r7815;
	shl.b64 	%rd4095, %rd4094, 32;
	cvt.u64.u32 	%rd4096, %r7816;
	or.b64  	%rd4097, %rd4095, %rd4096;
	cvt.rn.f64.s64 	%fd137, %rd4097;
	mul.f64 	%fd138, %fd137, 0d3BF921FB54442D19;
	cvt.rn.f32.f64 	%f2631, %fd138;
	neg.f32 	%f2632, %f2631;
	setp.lt.s32 	%p399, %r7813, 0;
	selp.f32 	%f10408, %f2632, %f2631, %p399;
	bra.uni 	$L__BB0_2450;
$L__BB0_2449:
	mov.f32 	%f2633, 0f00000000;
	mul.rn.f32 	%f10408, %f889, %f2633;
	mov.b32 	%r19219, 0;
$L__BB0_2450:
	abs.f32 	%f1028, %f898;
	setp.ltu.f32 	%p400, %f1028, 0f47CE4780;
	mul.rn.f32 	%f2635, %f10408, %f10408;
	and.b32  	%r7818, %r19219, 1;
	setp.eq.b32 	%p401, %r7818, 1;
	selp.f32 	%f2636, 0f3F800000, %f10408, %p401;
	fma.rn.f32 	%f2637, %f2635, %f2636, 0f00000000;
	fma.rn.f32 	%f2638, %f2635, 0f37CBAC00, 0fBAB607ED;
	selp.f32 	%f2639, %f2638, 0fB94D4153, %p401;
	selp.f32 	%f2640, 0f3D2AAABB, 0f3C0885E4, %p401;
	fma.rn.f32 	%f2641, %f2639, %f2635, %f2640;
	selp.f32 	%f2642, 0fBEFFFFFF, 0fBE2AAAA8, %p401;
	fma.rn.f32 	%f2643, %f2641, %f2635, %f2642;
	fma.rn.f32 	%f2644, %f2643, %f2637, %f2636;
	and.b32  	%r7819, %r19219, 2;
	setp.eq.s32 	%p402, %r7819, 0;
	mov.f32 	%f2645, 0f00000000;
	sub.f32 	%f2646, %f2645, %f2644;
	selp.f32 	%f2634, %f2644, %f2646, %p402;
	// begin inline asm
	{  cvt.rn.f16.f32 %rs748, %f2634;}

	// end inline asm
	add.s64 	%rd4098, %rd1820, %rd1836;
	add.s64 	%rd4099, %rd4098, %rd1836;
	add.s64 	%rd4100, %rd4099, %rd1836;
	add.s64 	%rd4101, %rd4100, %rd1836;
	add.s64 	%rd4102, %rd4101, %rd1836;
	add.s64 	%rd4103, %rd4102, %rd1836;
	add.s64 	%rd4104, %rd4103, %rd1836;
	add.s64 	%rd4105, %rd4104, %rd1836;
	ld.global.u16 	%rs750, [%rd4105+32];
	add.s64 	%rd4106, %rd1821, %rd1836;
	add.s64 	%rd4107, %rd4106, %rd1836;
	add.s64 	%rd4108, %rd4107, %rd1836;
	add.s64 	%rd4109, %rd4108, %rd1836;
	add.s64 	%rd4110, %rd4109, %rd1836;
	add.s64 	%rd4111, %rd4110, %rd1836;
	add.s64 	%rd4112, %rd4111, %rd1836;
	add.s64 	%rd4113, %rd4112, %rd1836;
	ld.global.u16 	%rs753, [%rd4113+32];
	// begin inline asm
	{mul.f16 %rs749,%rs750,%rs747;
}
	// end inline asm
	// begin inline asm
	{mul.f16 %rs752,%rs753,%rs748;
}
	// end inline asm
	// begin inline asm
	{sub.f16 %rs755,%rs749,%rs752;
}
	// end inline asm
	st.shared.u16 	[%r3611+32], %rs755;
	// begin inline asm
	{mul.f16 %rs758,%rs750,%rs748;
}
	// end inline asm
	// begin inline asm
	{mul.f16 %rs761,%rs753,%rs747;
}
	// end inline asm
	// begin inline asm
	{add.f16 %rs764,%rs758,%rs761;
}
	// end inline asm
	st.shared.u16 	[%r3611+8224], %rs764;
	mov.u32 	%r19223, %r19995;
	mov.f32 	%f10409, %f10602;
	@%p400 bra 	$L__BB0_2458;
	setp.eq.f32 	%p403, %f1028, 0f7F800000;
	@%p403 bra 	$L__BB0_2457;
	mov.b32 	%r4042, %f898;
	shl.b32 	%r7821, %r4042, 8;
	or.b32  	%r4043, %r7821, -2147483648;
	mov.b64 	%rd9550, 0;
	mov.b32 	%r19220, 0;
	mov.u64 	%rd9548, __cudart_i2opi_f;
	mov.u64 	%rd9549, %rd8;
$L__BB0_2453:
	.pragma "nounroll";
	ld.global.nc.u32 	%r7822, [%rd9548];
	mad.wide.u32 	%rd4116, %r7822, %r4043, %rd9550;
	shr.u64 	%rd9550, %rd4116, 32;
	st.local.u32 	[%rd9549], %rd4116;
	add.s32 	%r19220, %r19220, 1;
	add.s64 	%rd9549, %rd9549, 4;
	add.s64 	%rd9548, %rd9548, 4;
	setp.ne.s32 	%p404, %r19220, 6;
	@%p404 bra 	$L__BB0_2453;
	shr.u32 	%r7823, %r4042, 23;
	st.local.u32 	[%rd8+24], %rd9550;
	and.b32  	%r4046, %r7823, 31;
	and.b32  	%r7824, %r7823, 224;
	add.s32 	%r7825, %r7824, -128;
	shr.u32 	%r7826, %r7825, 5;
	mul.wide.u32 	%rd4117, %r7826, 4;
	sub.s64 	%rd2195, %rd8, %rd4117;
	ld.local.u32 	%r19221, [%rd2195+24];
	ld.local.u32 	%r19222, [%rd2195+20];
	setp.eq.s32 	%p405, %r4046, 0;
	@%p405 bra 	$L__BB0_2456;
	shf.l.wrap.b32 	%r19221, %r19222, %r19221, %r4046;
	ld.local.u32 	%r7827, [%rd2195+16];
	shf.l.wrap.b32 	%r19222, %r7827, %r19222, %r4046;
$L__BB0_2456:
	shr.u32 	%r7828, %r19221, 30;
	shf.l.wrap.b32 	%r7829, %r19222, %r19221, 2;
	shl.b32 	%r7830, %r19222, 2;
	shr.u32 	%r7831, %r7829, 31;
	add.s32 	%r7832, %r7831, %r7828;
	neg.s32 	%r7833, %r7832;
	setp.lt.s32 	%p406, %r4042, 0;
	selp.b32 	%r19223, %r7833, %r7832, %p406;
	xor.b32  	%r7834, %r7829, %r4042;
	shr.s32 	%r7835, %r7829, 31;
	xor.b32  	%r7836, %r7835, %r7829;
	xor.b32  	%r7837, %r7835, %r7830;
	cvt.u64.u32 	%rd4118, %r7836;
	shl.b64 	%rd4119, %rd4118, 32;
	cvt.u64.u32 	%rd4120, %r7837;
	or.b64  	%rd4121, %rd4119, %rd4120;
	cvt.rn.f64.s64 	%fd139, %rd4121;
	mul.f64 	%fd140, %fd139, 0d3BF921FB54442D19;
	cvt.rn.f32.f64 	%f2647, %fd140;
	neg.f32 	%f2648, %f2647;
	setp.lt.s32 	%p407, %r7834, 0;
	selp.f32 	%f10409, %f2648, %f2647, %p407;
	bra.uni 	$L__BB0_2458;
$L__BB0_2457:
	mov.f32 	%f2649, 0f00000000;
	mul.rn.f32 	%f10409, %f898, %f2649;
	mov.b32 	%r19223, 0;
$L__BB0_2458:
	abs.f32 	%f1032, %f898;
	setp.ltu.f32 	%p408, %f1032, 0f47CE4780;
	add.s32 	%r7839, %r19223, 1;
	mul.rn.f32 	%f2651, %f10409, %f10409;
	and.b32  	%r7840, %r19223, 1;
	setp.eq.b32 	%p409, %r7840, 1;
	selp.f32 	%f2652, %f10409, 0f3F800000, %p409;
	fma.rn.f32 	%f2653, %f2651, %f2652, 0f00000000;
	fma.rn.f32 	%f2654, %f2651, 0f37CBAC00, 0fBAB607ED;
	selp.f32 	%f2655, 0fB94D4153, %f2654, %p409;
	selp.f32 	%f2656, 0f3C0885E4, 0f3D2AAABB, %p409;
	fma.rn.f32 	%f2657, %f2655, %f2651, %f2656;
	selp.f32 	%f2658, 0fBE2AAAA8, 0fBEFFFFFF, %p409;
	fma.rn.f32 	%f2659, %f2657, %f2651, %f2658;
	fma.rn.f32 	%f2660, %f2659, %f2653, %f2652;
	and.b32  	%r7841, %r7839, 2;
	setp.eq.s32 	%p410, %r7841, 0;
	mov.f32 	%f2661, 0f00000000;
	sub.f32 	%f2662, %f2661, %f2660;
	selp.f32 	%f2650, %f2660, %f2662, %p410;
	// begin inline asm
	{  cvt.rn.f16.f32 %rs767, %f2650;}

	// end inline asm
	mov.u32 	%r19227, %r19995;
	mov.f32 	%f10410, %f10602;
	@%p408 bra 	$L__BB0_2466;
	setp.eq.f32 	%p411, %f1032, 0f7F800000;
	@%p411 bra 	$L__BB0_2465;
	mov.b32 	%r4055, %f898;
	shl.b32 	%r7843, %r4055, 8;
	or.b32  	%r4056, %r7843, -2147483648;
	mov.b64 	%rd9553, 0;
	mov.b32 	%r19224, 0;
	mov.u64 	%rd9551, __cudart_i2opi_f;
	mov.u64 	%rd9552, %rd7;
$L__BB0_2461:
	.pragma "nounroll";
	ld.global.nc.u32 	%r7844, [%rd9551];
	mad.wide.u32 	%rd4124, %r7844, %r4056, %rd9553;
	shr.u64 	%rd9553, %rd4124, 32;
	st.local.u32 	[%rd9552], %rd4124;
	add.s32 	%r19224, %r19224, 1;
	add.s64 	%rd9552, %rd9552, 4;
	add.s64 	%rd9551, %rd9551, 4;
	setp.ne.s32 	%p412, %r19224, 6;
	@%p412 bra 	$L__BB0_2461;
	shr.u32 	%r7845, %r4055, 23;
	st.local.u32 	[%rd7+24], %rd9553;
	and.b32  	%r4059, %r7845, 31;
	and.b32  	%r7846, %r7845, 224;
	add.s32 	%r7847, %r7846, -128;
	shr.u32 	%r7848, %r7847, 5;
	mul.wide.u32 	%rd4125, %r7848, 4;
	sub.s64 	%rd2202, %rd7, %rd4125;
	ld.local.u32 	%r19225, [%rd2202+24];
	ld.local.u32 	%r19226, [%rd2202+20];
	setp.eq.s32 	%p413, %r4059, 0;
	@%p413 bra 	$L__BB0_2464;
	shf.l.wrap.b32 	%r19225, %r19226, %r19225, %r4059;
	ld.local.u32 	%r7849, [%rd2202+16];
	shf.l.wrap.b32 	%r19226, %r7849, %r19226, %r4059;
$L__BB0_2464:
	shr.u32 	%r7850, %r19225, 30;
	shf.l.wrap.b32 	%r7851, %r19226, %r19225, 2;
	shl.b32 	%r7852, %r19226, 2;
	shr.u32 	%r7853, %r7851, 31;
	add.s32 	%r7854, %r7853, %r7850;
	neg.s32 	%r7855, %r7854;
	setp.lt.s32 	%p414, %r4055, 0;
	selp.b32 	%r19227, %r7855, %r7854, %p414;
	xor.b32  	%r7856, %r7851, %r4055;
	shr.s32 	%r7857, %r7851, 31;
	xor.b32  	%r7858, %r7857, %r7851;
	xor.b32  	%r7859, %r7857, %r7852;
	cvt.u64.u32 	%rd4126, %r7858;
	shl.b64 	%rd4127, %rd4126, 32;
	cvt.u64.u32 	%rd4128, %r7859;
	or.b64  	%rd4129, %rd4127, %rd4128;
	cvt.rn.f64.s64 	%fd141, %rd4129;
	mul.f64 	%fd142, %fd141, 0d3BF921FB54442D19;
	cvt.rn.f32.f64 	%f2663, %fd142;
	neg.f32 	%f2664, %f2663;
	setp.lt.s32 	%p415, %r7856, 0;
	selp.f32 	%f10410, %f2664, %f2663, %p415;
	bra.uni 	$L__BB0_2466;
$L__BB0_2465:
	mov.f32 	%f2665, 0f00000000;
	mul.rn.f32 	%f10410, %f898, %f2665;
	mov.b32 	%r19227, 0;
$L__BB0_2466:
	abs.f32 	%f1036, %f907;
	setp.ltu.f32 	%p416, %f1036, 0f47CE4780;
	mul.rn.f32 	%f2667, %f10410, %f10410;
	and.b32  	%r7861, %r19227, 1;
	setp.eq.b32 	%p417, %r7861, 1;
	selp.f32 	%f2668, 0f3F800000, %f10410, %p417;
	fma.rn.f32 	%f2669, %f2667, %f2668, 0f00000000;
	fma.rn.f32 	%f2670, %f2667, 0f37CBAC00, 0fBAB607ED;
	selp.f32 	%f2671, %f2670, 0fB94D4153, %p417;
	selp.f32 	%f2672, 0f3D2AAABB, 0f3C0885E4, %p417;
	fma.rn.f32 	%f2673, %f2671, %f2667, %f2672;
	selp.f32 	%f2674, 0fBEFFFFFF, 0fBE2AAAA8, %p417;
	fma.rn.f32 	%f2675, %f2673, %f2667, %f2674;
	fma.rn.f32 	%f2676, %f2675, %f2669, %f2668;
	and.b32  	%r7862, %r19227, 2;
	setp.eq.s32 	%p418, %r7862, 0;
	mov.f32 	%f2677, 0f00000000;
	sub.f32 	%f2678, %f2677, %f2676;
	selp.f32 	%f2666, %f2676, %f2678, %p418;
	// begin inline asm
	{  cvt.rn.f16.f32 %rs768, %f2666;}

	// end inline asm
	add.s64 	%rd4130, %rd1820, %rd1836;
	add.s64 	%rd4131, %rd4130, %rd1836;
	add.s64 	%rd4132, %rd4131, %rd1836;
	add.s64 	%rd4133, %rd4132, %rd1836;
	add.s64 	%rd4134, %rd4133, %rd1836;
	add.s64 	%rd4135, %rd4134, %rd1836;
	add.s64 	%rd4136, %rd4135, %rd1836;
	add.s64 	%rd4137, %rd4136, %rd1836;
	add.s64 	%rd4138, %rd4137, %rd1836;
	ld.global.u16 	%rs770, [%rd4138+32];
	add.s64 	%rd4139, %rd1821, %rd1836;
	add.s64 	%rd4140, %rd4139, %rd1836;
	add.s64 	%rd4141, %rd4140, %rd1836;
	add.s64 	%rd4142, %rd4141, %rd1836;
	add.s64 	%rd4143, %rd4142, %rd1836;
	add.s64 	%rd4144, %rd4143, %rd1836;
	add.s64 	%rd4145, %rd4144, %rd1836;
	add.s64 	%rd4146, %rd4145, %rd1836;
	add.s64 	%rd4147, %rd4146, %rd1836;
	ld.global.u16 	%rs773, [%rd4147+32];
	// begin inline asm
	{mul.f16 %rs769,%rs770,%rs767;
}
	// end inline asm
	// begin inline asm
	{mul.f16 %rs772,%rs773,%rs768;
}
	// end inline asm
	// begin inline asm
	{sub.f16 %rs775,%rs769,%rs772;
}
	// end inline asm
	st.shared.u16 	[%r3639+32], %rs775;
	// begin inline asm
	{mul.f16 %rs778,%rs770,%rs768;
}
	// end inline asm
	// begin inline asm
	{mul.f16 %rs781,%rs773,%rs767;
}
	// end inline asm
	// begin inline asm
	{add.f16 %rs784,%rs778,%rs781;
}
	// end inline asm
	st.shared.u16 	[%r3639+8224], %rs784;
	mov.u32 	%r19231, %r20003;
	mov.f32 	%f10411, %f10604;
	@%p416 bra 	$L__BB0_2474;
	setp.eq.f32 	%p419, %f1036, 0f7F800000;
	@%p419 bra 	$L__BB0_2473;
	mov.b32 	%r4068, %f907;
	shl.b32 	%r7864, %r4068, 8;
	or.b32  	%r4069, %r7864, -2147483648;
	mov.b64 	%rd9556, 0;
	mov.b32 	%r19228, 0;
	mov.u64 	%rd9554, __cudart_i2opi_f;
	mov.u64 	%rd9555, %rd8;
$L__BB0_2469:
	.pragma "nounroll";
	ld.global.nc.u32 	%r7865, [%rd9554];
	mad.wide.u32 	%rd4150, %r7865, %r4069, %rd9556;
	shr.u64 	%rd9556, %rd4150, 32;
	st.local.u32 	[%rd9555], %rd4150;
	add.s32 	%r19228, %r19228, 1;
	add.s64 	%rd9555, %rd9555, 4;
	add.s64 	%rd9554, %rd9554, 4;
	setp.ne.s32 	%p420, %r19228, 6;
	@%p420 bra 	$L__BB0_2469;
	shr.u32 	%r7866, %r4068, 23;
	st.local.u32 	[%rd8+24], %rd9556;
	and.b32  	%r4072, %r7866, 31;
	and.b32  	%r7867, %r7866, 224;
	add.s32 	%r7868, %r7867, -128;
	shr.u32 	%r7869, %r7868, 5;
	mul.wide.u32 	%rd4151, %r7869, 4;
	sub.s64 	%rd2209, %rd8, %rd4151;
	ld.local.u32 	%r19229, [%rd2209+24];
	ld.local.u32 	%r19230, [%rd2209+20];
	setp.eq.s32 	%p421, %r4072, 0;
	@%p421 bra 	$L__BB0_2472;
	shf.l.wrap.b32 	%r19229, %r19230, %r19229, %r4072;
	ld.local.u32 	%r7870, [%rd2209+16];
	shf.l.wrap.b32 	%r19230, %r7870, %r19230, %r4072;
$L__BB0_2472:
	shr.u32 	%r7871, %r19229, 30;
	shf.l.wrap.b32 	%r7872, %r19230, %r19229, 2;
	shl.b32 	%r7873, %r19230, 2;
	shr.u32 	%r7874, %r7872, 31;
	add.s32 	%r7875, %r7874, %r7871;
	neg.s32 	%r7876, %r7875;
	setp.lt.s32 	%p422, %r4068, 0;
	selp.b32 	%r19231, %r7876, %r7875, %p422;
	xor.b32  	%r7877, %r7872, %r4068;
	shr.s32 	%r7878, %r7872, 31;
	xor.b32  	%r7879, %r7878, %r7872;
	xor.b32  	%r7880, %r7878, %r7873;
	cvt.u64.u32 	%rd4152, %r7879;
	shl.b64 	%rd4153, %rd4152, 32;
	cvt.u64.u32 	%rd4154, %r7880;
	or.b64  	%rd4155, %rd4153, %rd4154;
	cvt.rn.f64.s64 	%fd143, %rd4155;
	mul.f64 	%fd144, %fd143, 0d3BF921FB54442D19;
	cvt.rn.f32.f64 	%f2679, %fd144;
	neg.f32 	%f2680, %f2679;
	setp.lt.s32 	%p423, %r7877, 0;
	selp.f32 	%f10411, %f2680, %f2679, %p423;
	bra.uni 	$L__BB0_2474;
$L__BB0_2473:
	mov.f32 	%f2681, 0f00000000;
	mul.rn.f32 	%f10411, %f907, %f2681;
	mov.b32 	%r19231, 0;
$L__BB0_2474:
	abs.f32 	%f1040, %f907;
	setp.ltu.f32 	%p424, %f1040, 0f47CE4780;
	add.s32 	%r7882, %r19231, 1;
	mul.rn.f32 	%f2683, %f10411, %f10411;
	and.b32  	%r7883, %r19231, 1;
	setp.eq.b32 	%p425, %r7883, 1;
	selp.f32 	%f2684, %f10411, 0f3F800000, %p425;
	fma.rn.f32 	%f2685, %f2683, %f2684, 0f00000000;
	fma.rn.f32 	%f2686, %f2683, 0f37CBAC00, 0fBAB607ED;
	selp.f32 	%f2687, 0fB94D4153, %f2686, %p425;
	selp.f32 	%f2688, 0f3C0885E4, 0f3D2AAABB, %p425;
	fma.rn.f32 	%f2689, %f2687, %f2683, %f2688;
	selp.f32 	%f2690, 0fBE2AAAA8, 0fBEFFFFFF, %p425;
	fma.rn.f32 	%f2691, %f2689, %f2683, %f2690;
	fma.rn.f32 	%f2692, %f2691, %f2685, %f2684;
	and.b32  	%r7884, %r7882, 2;
	setp.eq.s32 	%p426, %r7884, 0;
	mov.f32 	%f2693, 0f00000000;
	sub.f32 	%f2694, %f2693, %f2692;
	selp.f32 	%f2682, %f2692, %f2694, %p426;
	// begin inline asm
	{  cvt.rn.f16.f32 %rs787, %f2682;}

	// end inline asm
	mov.u32 	%r19235, %r20003;
	mov.f32 	%f10412, %f10604;
	@%p424 bra 	$L__BB0_2482;
	setp.eq.f32 	%p427, %f1040, 0f7F800000;
	@%p427 bra 	$L__BB0_2481;
	mov.b32 	%r4081, %f907;
	shl.b32 	%r7886, %r4081, 8;
	or.b32  	%r4082, %r7886, -2147483648;
	mov.b64 	%rd9559, 0;
	mov.b32 	%r19232, 0;
	mov.u64 	%rd9557, __cudart_i2opi_f;
	mov.u64 	%rd9558, %rd7;
$L__BB0_2477:
	.pragma "nounroll";
	ld.global.nc.u32 	%r7887, [%rd9557];
	mad.wide.u32 	%rd4158, %r7887, %r4082, %rd9559;
	shr.u64 	%rd9559, %rd4158, 32;
	st.local.u32 	[%rd9558], %rd4158;
	add.s32 	%r19232, %r19232, 1;
	add.s64 	%rd9558, %rd9558, 4;
	add.s64 	%rd9557, %rd9557, 4;
	setp.ne.s32 	%p428, %r19232, 6;
	@%p428 bra 	$L__BB0_2477;
	shr.u32 	%r7888, %r4081, 23;
	st.local.u32 	[%rd7+24], %rd9559;
	and.b32  	%r4085, %r7888, 31;
	and.b32  	%r7889, %r7888, 224;
	add.s32 	%r7890, %r7889, -128;
	shr.u32 	%r7891, %r7890, 5;
	mul.wide.u32 	%rd4159, %r7891, 4;
	sub.s64 	%rd2216, %rd7, %rd4159;
	ld.local.u32 	%r19233, [%rd2216+24];
	ld.local.u32 	%r19234, [%rd2216+20];
	setp.eq.s32 	%p429, %r4085, 0;
	@%p429 bra 	$L__BB0_2480;
	shf.l.wrap.b32 	%r19233, %r19234, %r19233, %r4085;
	ld.local.u32 	%r7892, [%rd2216+16];
	shf.l.wrap.b32 	%r19234, %r7892, %r19234, %r4085;
$L__BB0_2480:
	shr.u32 	%r7893, %r19233, 30;
	shf.l.wrap.b32 	%r7894, %r19234, %r19233, 2;
	shl.b32 	%r7895, %r19234, 2;
	shr.u32 	%r7896, %r7894, 31;
	add.s32 	%r7897, %r7896, %r7893;
	neg.s32 	%r7898, %r7897;
	setp.lt.s32 	%p430, %r4081, 0;
	selp.b32 	%r19235, %r7898, %r7897, %p430;
	xor.b32  	%r7899, %r7894, %r4081;
	shr.s32 	%r7900, %r7894, 31;
	xor.b32  	%r7901, %r7900, %r7894;
	xor.b32  	%r7902, %r7900, %r7895;
	cvt.u64.u32 	%rd4160, %r7901;
	shl.b64 	%rd4161, %rd4160, 32;
	cvt.u64.u32 	%rd4162, %r7902;
	or.b64  	%rd4163, %rd4161, %rd4162;
	cvt.rn.f64.s64 	%fd145, %rd4163;
	mul.f64 	%fd146, %fd145, 0d3BF921FB54442D19;
	cvt.rn.f32.f64 	%f2695, %fd146;
	neg.f32 	%f2696, %f2695;
	setp.lt.s32 	%p431, %r7899, 0;
	selp.f32 	%f10412, %f2696, %f2695, %p431;
	bra.uni 	$L__BB0_2482;
$L__BB0_2481:
	mov.f32 	%f2697, 0f00000000;
	mul.rn.f32 	%f10412, %f907, %f2697;
	mov.b32 	%r19235, 0;
$L__BB0_2482:
	abs.f32 	%f1044, %f916;
	setp.ltu.f32 	%p432, %f1044, 0f47CE4780;
	mul.rn.f32 	%f2699, %f10412, %f10412;
	and.b32  	%r7904, %r19235, 1;
	setp.eq.b32 	%p433, %r7904, 1;
	selp.f32 	%f2700, 0f3F800000, %f10412, %p433;
	fma.rn.f32 	%f2701, %f2699, %f2700, 0f00000000;
	fma.rn.f32 	%f2702, %f2699, 0f37CBAC00, 0fBAB607ED;
	selp.f32 	%f2703, %f2702, 0fB94D4153, %p433;
	selp.f32 	%f2704, 0f3D2AAABB, 0f3C0885E4, %p433;
	fma.rn.f32 	%f2705, %f2703, %f2699, %f2704;
	selp.f32 	%f2706, 0fBEFFFFFF, 0fBE2AAAA8, %p433;
	fma.rn.f32 	%f2707, %f2705, %f2699, %f2706;
	fma.rn.f32 	%f2708, %f2707, %f2701, %f2700;
	and.b32  	%r7905, %r19235, 2;
	setp.eq.s32 	%p434, %r7905, 0;
	mov.f32 	%f2709, 0f00000000;
	sub.f32 	%f2710, %f2709, %f2708;
	selp.f32 	%f2698, %f2708, %f2710, %p434;
	// begin inline asm
	{  cvt.rn.f16.f32 %rs788, %f2698;}

	// end inline asm
	add.s64 	%rd4164, %rd1820, %rd1836;
	add.s64 	%rd4165, %rd4164, %rd1836;
	add.s64 	%rd4166, %rd4165, %rd1836;
	add.s64 	%rd4167, %rd4166, %rd1836;
	add.s64 	%rd4168, %rd4167, %rd1836;
	add.s64 	%rd4169, %rd4168, %rd1836;
	add.s64 	%rd4170, %rd4169, %rd1836;
	add.s64 	%rd4171, %rd4170, %rd1836;
	add.s64 	%rd4172, %rd4171, %rd1836;
	add.s64 	%rd4173, %rd4172, %rd1836;
	ld.global.u16 	%rs790, [%rd4173+32];
	add.s64 	%rd4174, %rd1821, %rd1836;
	add.s64 	%rd4175, %rd4174, %rd1836;
	add.s64 	%rd4176, %rd4175, %rd1836;
	add.s64 	%rd4177, %rd4176, %rd1836;
	add.s64 	%rd4178, %rd4177, %rd1836;
	add.s64 	%rd4179, %rd4178, %rd1836;
	add.s64 	%rd4180, %rd4179, %rd1836;
	add.s64 	%rd4181, %rd4180, %rd1836;
	add.s64 	%rd4182, %rd4181, %rd1836;
	add.s64 	%rd4183, %rd4182, %rd1836;
	ld.global.u16 	%rs793, [%rd4183+32];
	// begin inline asm
	{mul.f16 %rs789,%rs790,%rs787;
}
	// end inline asm
	// begin inline asm
	{mul.f16 %rs792,%rs793,%rs788;
}
	// end inline asm
	// begin inline asm
	{sub.f16 %rs795,%rs789,%rs792;
}
	// end inline asm
	st.shared.u16 	[%r3667+32], %rs795;
	// begin inline asm
	{mul.f16 %rs798,%rs790,%rs788;
}
	// end inline asm
	// begin inline asm
	{mul.f16 %rs801,%rs793,%rs787;
}
	// end inline asm
	// begin inline asm
	{add.f16 %rs804,%rs798,%rs801;
}
	// end inline asm
	st.shared.u16 	[%r3667+8224], %rs804;
	mov.u32 	%r19239, %r20011;
	mov.f32 	%f10413, %f10606;
	@%p432 bra 	$L__BB0_2490;
	setp.eq.f32 	%p435, %f1044, 0f7F800000;
	@%p435 bra 	$L__BB0_2489;
	mov.b32 	%r4094, %f916;
	shl.b32 	%r7907, %r4094, 8;
	or.b32  	%r4095, %r7907, -2147483648;
	mov.b64 	%rd9562, 0;
	mov.b32 	%r19236, 0;
	mov.u64 	%rd9560, __cudart_i2opi_f;
	mov.u64 	%rd9561, %rd8;
$L__BB0_2485:
	.pragma "nounroll";
	ld.global.nc.u32 	%r7908, [%rd9560];
	mad.wide.u32 	%rd4186, %r7908, %r4095, %rd9562;
	shr.u64 	%rd9562, %rd4186, 32;
	st.local.u32 	[%rd9561], %rd4186;
	add.s32 	%r19236, %r19236, 1;
	add.s64 	%rd9561, %rd9561, 4;
	add.s64 	%rd9560, %rd9560, 4;
	setp.ne.s32 	%p436, %r19236, 6;
	@%p436 bra 	$L__BB0_2485;
	shr.u32 	%r7909, %r4094, 23;
	st.local.u32 	[%rd8+24], %rd9562;
	and.b32  	%r4098, %r7909, 31;
	and.b32  	%r7910, %r7909, 224;
	add.s32 	%r7911, %r7910, -128;
	shr.u32 	%r7912, %r7911, 5;
	mul.wide.u32 	%rd4187, %r7912, 4;
	sub.s64 	%rd2223, %rd8, %rd4187;
	ld.local.u32 	%r19237, [%rd2223+24];
	ld.local.u32 	%r19238, [%rd2223+20];
	setp.eq.s32 	%p437, %r4098, 0;
	@%p437 bra 	$L__BB0_2488;
	shf.l.wrap.b32 	%r19237, %r19238, %r19237, %r4098;
	ld.local.u32 	%r7913, [%rd2223+16];
	shf.l.wrap.b32 	%r19238, %r7913, %r19238, %r4098;
$L__BB0_2488:
	shr.u32 	%r7914, %r19237, 30;
	shf.l.wrap.b32 	%r7915, %r19238, %r19237, 2;
	shl.b32 	%r7916, %r19238, 2;
	shr.u32 	%r7917, %r7915, 31;
	add.s32 	%r7918, %r7917, %r7914;
	neg.s32 	%r7919, %r7918;
	setp.lt.s32 	%p438, %r4094, 0;
	selp.b32 	%r19239, %r7919, %r7918, %p438;
	xor.b32  	%r7920, %r7915, %r4094;
	shr.s32 	%r7921, %r7915, 31;
	xor.b32  	%r7922, %r7921, %r7915;
	xor.b32  	%r7923, %r7921, %r7916;
	cvt.u64.u32 	%rd4188, %r7922;
	shl.b64 	%rd4189, %rd4188, 32;
	cvt.u64.u32 	%rd4190, %r7923;
	or.b64  	%rd4191, %rd4189, %rd4190;
	cvt.rn.f64.s64 	%fd147, %rd4191;
	mul.f64 	%fd148, %fd147, 0d3BF921FB54442D19;
	cvt.rn.f32.f64 	%f2711, %fd148;
	neg.f32 	%f2712, %f2711;
	setp.lt.s32 	%p439, %r7920, 0;
	selp.f32 	%f10413, %f2712, %f2711, %p439;
	bra.uni 	$L__BB0_2490;
$L__BB0_2489:
	mov.f32 	%f2713, 0f00000000;
	mul.rn.f32 	%f10413, %f916, %f2713;
	mov.b32 	%r19239, 0;
$L__BB0_2490:
	abs.f32 	%f1048, %f916;
	setp.ltu.f32 	%p440, %f1048, 0f47CE4780;
	add.s32 	%r7925, %r19239, 1;
	mul.rn.f32 	%f2715, %f10413, %f10413;
	and.b32  	%r7926, %r19239, 1;
	setp.eq.b32 	%p441, %r7926, 1;
	selp.f32 	%f2716, %f10413, 0f3F800000, %p441;
	fma.rn.f32 	%f2717, %f2715, %f2716, 0f00000000;
	fma.rn.f32 	%f2718, %f2715, 0f37CBAC00, 0fBAB607ED;
	selp.f32 	%f2719, 0fB94D4153, %f2718, %p441;
	selp.f32 	%f2720, 0f3C0885E4, 0f3D2AAABB, %p441;
	fma.rn.f32 	%f2721, %f2719, %f2715, %f2720;
	selp.f32 	%f2722, 0fBE2AAAA8, 0fBEFFFFFF, %p441;
	fma.rn.f32 	%f2723, %f2721, %f2715, %f2722;
	fma.rn.f32 	%f2724, %f2723, %f2717, %f2716;
	and.b32  	%r7927, %r7925, 2;
	setp.eq.s32 	%p442, %r7927, 0;
	mov.f32 	%f2725, 0f00000000;
	sub.f32 	%f2726, %f2725, %f2724;
	selp.f32 	%f2714, %f2724, %f2726, %p442;
	// begin inline asm
	{  cvt.rn.f16.f32 %rs807, %f2714;}

	// end inline asm
	mov.u32 	%r19243, %r20011;
	mov.f32 	%f10414, %f10606;
	@%p440 bra 	$L__BB0_2498;
	setp.eq.f32 	%p443, %f1048, 0f7F800000;
	@%p443 bra 	$L__BB0_2497;
	mov.b32 	%r4107, %f916;
	shl.b32 	%r7929, %r4107, 8;
	or.b32  	%r4108, %r7929, -2147483648;
	mov.b64 	%rd9565, 0;
	mov.b32 	%r19240, 0;
	mov.u64 	%rd9563, __cudart_i2opi_f;
	mov.u64 	%rd9564, %rd7;
$L__BB0_2493:
	.pragma "nounroll";
	ld.global.nc.u32 	%r7930, [%rd9563];
	mad.wide.u32 	%rd4194, %r7930, %r4108, %rd9565;
	shr.u64 	%rd9565, %rd4194, 32;
	st.local.u32 	[%rd9564], %rd4194;
	add.s32 	%r19240, %r19240, 1;
	add.s64 	%rd9564, %rd9564, 4;
	add.s64 	%rd9563, %rd9563, 4;
	setp.ne.s32 	%p444, %r19240, 6;
	@%p444 bra 	$L__BB0_2493;
	shr.u32 	%r7931, %r4107, 23;
	st.local.u32 	[%rd7+24], %rd9565;
	and.b32  	%r4111, %r7931, 31;
	and.b32  	%r7932, %r7931, 224;
	add.s32 	%r7933, %r7932, -128;
	shr.u32 	%r7934, %r7933, 5;
	mul.wide.u32 	%rd4195, %r7934, 4;
	sub.s64 	%rd2230, %rd7, %rd4195;
	ld.local.u32 	%r19241, [%rd2230+24];
	ld.local.u32 	%r19242, [%rd2230+20];
	setp.eq.s32 	%p445, %r4111, 0;
	@%p445 bra 	$L__BB0_2496;
	shf.l.wrap.b32 	%r19241, %r19242, %r19241, %r4111;
	ld.local.u32 	%r7935, [%rd2230+16];
	shf.l.wrap.b32 	%r19242, %r7935, %r19242, %r4111;
$L__BB0_2496:
	shr.u32 	%r7936, %r19241, 30;
	shf.l.wrap.b32 	%r7937, %r19242, %r19241, 2;
	shl.b32 	%r7938, %r19242, 2;
	shr.u32 	%r7939, %r7937, 31;
	add.s32 	%r7940, %r7939, %r7936;
	neg.s32 	%r7941, %r7940;
	setp.lt.s32 	%p446, %r4107, 0;
	selp.b32 	%r19243, %r7941, %r7940, %p446;
	xor.b32  	%r7942, %r7937, %r4107;
	shr.s32 	%r7943, %r7937, 31;
	xor.b32  	%r7944, %r7943, %r7937;
	xor.b32  	%r7945, %r7943, %r7938;
	cvt.u64.u32 	%rd4196, %r7944;
	shl.b64 	%rd4197, %rd4196, 32;
	cvt.u64.u32 	%rd4198, %r7945;
	or.b64  	%rd4199, %rd4197, %rd4198;
	cvt.rn.f64.s64 	%fd149, %rd4199;
	mul.f64 	%fd150, %fd149, 0d3BF921FB54442D19;
	cvt.rn.f32.f64 	%f2727, %fd150;
	neg.f32 	%f2728, %f2727;
	setp.lt.s32 	%p447, %r7942, 0;
	selp.f32 	%f10414, %f2728, %f2727, %p447;
	bra.uni 	$L__BB0_2498;
$L__BB0_2497:
	mov.f32 	%f2729, 0f00000000;
	mul.rn.f32 	%f10414, %f916, %f2729;
	mov.b32 	%r19243, 0;
$L__BB0_2498:
	abs.f32 	%f1052, %f925;
	setp.ltu.f32 	%p448, %f1052, 0f47CE4780;
	mul.rn.f32 	%f2731, %f10414, %f10414;
	and.b32  	%r7947, %r19243, 1;
	setp.eq.b32 	%p449, %r7947, 1;
	selp.f32 	%f2732, 0f3F800000, %f10414, %p449;
	fma.rn.f32 	%f2733, %f2731, %f2732, 0f00000000;
	fma.rn.f32 	%f2734, %f2731, 0f37CBAC00, 0fBAB607ED;
	selp.f32 	%f2735, %f2734, 0fB94D4153, %p449;
	selp.f32 	%f2736, 0f3D2AAABB, 0f3C0885E4, %p449;
	fma.rn.f32 	%f2737, %f2735, %f2731, %f2736;
	selp.f32 	%f2738, 0fBEFFFFFF, 0fBE2AAAA8, %p449;
	fma.rn.f32 	%f2739, %f2737, %f2731, %f2738;
	fma.rn.f32 	%f2740, %f2739, %f2733, %f2732;
	and.b32  	%r7948, %r19243, 2;
	setp.eq.s32 	%p450, %r7948, 0;
	mov.f32 	%f2741, 0f00000000;
	sub.f32 	%f2742, %f2741, %f2740;
	selp.f32 	%f2730, %f2740, %f2742, %p450;
	// begin inline asm
	{  cvt.rn.f16.f32 %rs808, %f2730;}

	// end inline asm
	ld.global.u16 	%rs810, [%rd1997+32];
	ld.global.u16 	%rs813, [%rd1998+32];
	// begin inline asm
	{mul.f16 %rs809,%rs810,%rs807;
}
	// end inline asm
	// begin inline asm
	{mul.f16 %rs812,%rs813,%rs808;
}
	// end inline asm
	// begin inline asm
	{sub.f16 %rs815,%rs809,%rs812;
}
	// end inline asm
	st.shared.u16 	[%r3695+32], %rs815;
	// begin inline asm
	{mul.f16 %rs818,%rs810,%rs808;
}
	// end inline asm
	// begin inline asm
	{mul.f16 %rs821,%rs813,%rs807;
}
	// end inline asm
	// begin inline asm
	{add.f16 %rs824,%rs818,%rs821;
}
	// end inline asm
	st.shared.u16 	[%r3695+8224], %rs824;
	mov.u32 	%r19247, %r20019;
	mov.f32 	%f10415, %f10608;
	@%p448 bra 	$L__BB0_2506;
	setp.eq.f32 	%p451, %f1052, 0f7F800000;
	@%p451 bra 	$L__BB0_2505;
	mov.b32 	%r4120, %f925;
	shl.b32 	%r7950, %r4120, 8;
	or.b32  	%r4121, %r7950, -2147483648;
	mov.b64 	%rd9568, 0;
	mov.b32 	%r19244, 0;
	mov.u64 	%rd9566, __cudart_i2opi_f;
	mov.u64 	%rd9567, %rd8;
$L__BB0_2501:
	.pragma "nounroll";
	ld.global.nc.u32 	%r7951, [%rd9566];
	mad.wide.u32 	%rd4202, %r7951, %r4121, %rd9568;
	shr.u64 	%rd9568, %rd4202, 32;
	st.local.u32 	[%rd9567], %rd4202;
	add.s32 	%r19244, %r19244, 1;
	add.s64 	%rd9567, %rd9567, 4;
	add.s64 	%rd9566, %rd9566, 4;
	setp.ne.s32 	%p452, %r19244, 6;
	@%p452 bra 	$L__BB0_2501;
	shr.u32 	%r7952, %r4120, 23;
	st.local.u32 	[%rd8+24], %rd9568;
	and.b32  	%r4124, %r7952, 31;
	and.b32  	%r7953, %r7952, 224;
	add.s32 	%r7954, %r7953, -128;
	shr.u32 	%r7955, %r7954, 5;
	mul.wide.u32 	%rd4203, %r7955, 4;
	sub.s64 	%rd2237, %rd8, %rd4203;
	ld.local.u32 	%r19245, [%rd2237+24];
	ld.local.u32 	%r19246, [%rd2237+20];
	setp.eq.s32 	%p453, %r4124, 0;
	@%p453 bra 	$L__BB0_2504;
	shf.l.wrap.b32 	%r19245, %r19246, %r19245, %r4124;
	ld.local.u32 	%r7956, [%rd2237+16];
	shf.l.wrap.b32 	%r19246, %r7956, %r19246, %r4124;
$L__BB0_2504:
	shr.u32 	%r7957, %r19245, 30;
	shf.l.wrap.b32 	%r7958, %r19246, %r19245, 2;
	shl.b32 	%r7959, %r19246, 2;
	shr.u32 	%r7960, %r7958, 31;
	add.s32 	%r7961, %r7960, %r7957;
	neg.s32 	%r7962, %r7961;
	setp.lt.s32 	%p454, %r4120, 0;
	selp.b32 	%r19247, %r7962, %r7961, %p454;
	xor.b32  	%r7963, %r7958, %r4120;
	shr.s32 	%r7964, %r7958, 31;
	xor.b32  	%r7965, %r7964, %r7958;
	xor.b32  	%r7966, %r7964, %r7959;
	cvt.u64.u32 	%rd4204, %r7965;
	shl.b64 	%rd4205, %rd4204, 32;
	cvt.u64.u32 	%rd4206, %r7966;
	or.b64  	%rd4207, %rd4205, %rd4206;
	cvt.rn.f64.s64 	%fd151, %rd4207;
	mul.f64 	%fd152, %fd151, 0d3BF921FB54442D19;
	cvt.rn.f32.f64 	%f2743, %fd152;
	neg.f32 	%f2744, %f2743;
	setp.lt.s32 	%p455, %r7963, 0;
	selp.f32 	%f10415, %f2744, %f2743, %p455;
	bra.uni 	$L__BB0_2506;
$L__BB0_2505:
	mov.f32 	%f2745, 0f00000000;
	mul.rn.f32 	%f10415, %f925, %f2745;
	mov.b32 	%r19247, 0;
$L__BB0_2506:
	abs.f32 	%f1056, %f925;
	setp.ltu.f32 	%p456, %f1056, 0f47CE4780;
	add.s32 	%r7968, %r19247, 1;
	mul.rn.f32 	%f2747, %f10415, %f10415;
	and.b32  	%r7969, %r19247, 1;
	setp.eq.b32 	%p457, %r7969, 1;
	selp.f32 	%f2748, %f10415, 0f3F800000, %p457;
	fma.rn.f32 	%f2749, %f2747, %f2748, 0f00000000;
	fma.rn.f32 	%f2750, %f2747, 0f37CBAC00, 0fBAB607ED;
	selp.f32 	%f2751, 0fB94D4153, %f2750, %p457;
	selp.f32 	%f2752, 0f3C0885E4, 0f3D2AAABB, %p457;
	fma.rn.f32 	%f2753, %f2751, %f2747, %f2752;
	selp.f32 	%f2754, 0fBE2AAAA8, 0fBEFFFFFF, %p457;
	fma.rn.f32 	%f2755, %f2753, %f2747, %f2754;
	fma.rn.f32 	%f2756, %f2755, %f2749, %f2748;
	and.b32  	%r7970, %r7968, 2;
	setp.eq.s32 	%p458, %r7970, 0;
	mov.f32 	%f2757, 0f00000000;
	sub.f32 	%f2758, %f2757, %f2756;
	selp.f32 	%f2746, %f2756, %f2758, %p458;
	// begin inline asm
	{  cvt.rn.f16.f32 %rs827, %f2746;}

	// end inline asm
	mov.u32 	%r19251, %r20019;
	mov.f32 	%f10416, %f10608;
	@%p456 bra 	$L__BB0_2514;
	setp.eq.f32 	%p459, %f1056, 0f7F800000;
	@%p459 bra 	$L__BB0_2513;
	mov.b32 	%r4133, %f925;
	shl.b32 	%r7972, %r4133, 8;
	or.b32  	%r4134, %r7972, -2147483648;
	mov.b64 	%rd9571, 0;
	mov.b32 	%r19248, 0;
	mov.u64 	%rd9569, __cudart_i2opi_f;
	mov.u64 	%rd9570, %rd7;
$L__BB0_2509:
	.pragma "nounroll";
	ld.global.nc.u32 	%r7973, [%rd9569];
	mad.wide.u32 	%rd4210, %r7973, %r4134, %rd9571;
	shr.u64 	%rd9571, %rd4210, 32;
	st.local.u32 	[%rd9570], %rd4210;
	add.s32 	%r19248, %r19248, 1;
	add.s64 	%rd9570, %rd9570, 4;
	add.s64 	%rd9569, %rd9569, 4;
	setp.ne.s32 	%p460, %r19248, 6;
	@%p460 bra 	$L__BB0_2509;
	shr.u32 	%r7974, %r4133, 23;
	st.local.u32 	[%rd7+24], %rd9571;
	and.b32  	%r4137, %r7974, 31;
	and.b32  	%r7975, %r7974, 224;
	add.s32 	%r7976, %r7975, -128;
	shr.u32 	%r7977, %r7976, 5;
	mul.wide.u32 	%rd4211, %r7977, 4;
	sub.s64 	%rd2244, %rd7, %rd4211;
	ld.local.u32 	%r19249, [%rd2244+24];
	ld.local.u32 	%r19250, [%rd2244+20];
	setp.eq.s32 	%p461, %r4137, 0;
	@%p461 bra 	$L__BB0_2512;
	shf.l.wrap.b32 	%r19249, %r19250, %r19249, %r4137;
	ld.local.u32 	%r7978, [%rd2244+16];
	shf.l.wrap.b32 	%r19250, %r7978, %r19250, %r4137;
$L__BB0_2512:
	shr.u32 	%r7979, %r19249, 30;
	shf.l.wrap.b32 	%r7980, %r19250, %r19249, 2;
	shl.b32 	%r7981, %r19250, 2;
	shr.u32 	%r7982, %r7980, 31;
	add.s32 	%r7983, %r7982, %r7979;
	neg.s32 	%r7984, %r7983;
	setp.lt.s32 	%p462, %r4133, 0;
	selp.b32 	%r19251, %r7984, %r7983, %p462;
	xor.b32  	%r7985, %r7980, %r4133;
	shr.s32 	%r7986, %r7980, 31;
	xor.b32  	%r7987, %r7986, %r7980;
	xor.b32  	%r7988, %r7986, %r7981;
	cvt.u64.u32 	%rd4212, %r7987;
	shl.b64 	%rd4213, %rd4212, 32;
	cvt.u64.u32 	%rd4214, %r7988;
	or.b64  	%rd4215, %rd4213, %rd4214;
	cvt.rn.f64.s64 	%fd153, %rd4215;
	mul.f64 	%fd154, %fd153, 0d3BF921FB54442D19;
	cvt.rn.f32.f64 	%f2759, %fd154;
	neg.f32 	%f2760, %f2759;
	setp.lt.s32 	%p463, %r7985, 0;
	selp.f32 	%f10416, %f2760, %f2759, %p463;
	bra.uni 	$L__BB0_2514;
$L__BB0_2513:
	mov.f32 	%f2761, 0f00000000;
	mul.rn.f32 	%f10416, %f925, %f2761;
	mov.b32 	%r19251, 0;
$L__BB0_2514:
	abs.f32 	%f1060, %f934;
	setp.ltu.f32 	%p464, %f1060, 0f47CE4780;
	mul.rn.f32 	%f2763, %f10416, %f10416;
	and.b32  	%r7990, %r19251, 1;
	setp.eq.b32 	%p465, %r7990, 1;
	selp.f32 	%f2764, 0f3F800000, %f10416, %p465;
	fma.rn.f32 	%f2765, %f2763, %f2764, 0f00000000;
	fma.rn.f32 	%f2766, %f2763, 0f37CBAC00, 0fBAB607ED;
	selp.f32 	%f2767, %f2766, 0fB94D4153, %p465;
	selp.f32 	%f2768, 0f3D2AAABB, 0f3C0885E4, %p465;
	fma.rn.f32 	%f2769, %f2767, %f2763, %f2768;
	selp.f32 	%f2770, 0fBEFFFFFF, 0fBE2AAAA8, %p465;
	fma.rn.f32 	%f2771, %f2769, %f2763, %f2770;
	fma.rn.f32 	%f2772, %f2771, %f2765, %f2764;
	and.b32  	%r7991, %r19251, 2;
	setp.eq.s32 	%p466, %r7991, 0;
	mov.f32 	%f2773, 0f00000000;
	sub.f32 	%f2774, %f2773, %f2772;
	selp.f32 	%f2762, %f2772, %f2774, %p466;
	// begin inline asm
	{  cvt.rn.f16.f32 %rs828, %f2762;}

	// end inline asm
	ld.global.u16 	%rs830, [%rd2013+32];
	ld.global.u16 	%rs833, [%rd2014+32];
	// begin inline asm
	{mul.f16 %rs829,%rs830,%rs827;
}
	// end inline asm
	// begin inline asm
	{mul.f16 %rs832,%rs833,%rs828;
}
	// end inline asm
	// begin inline asm
	{sub.f16 %rs835,%rs829,%rs832;
}
	// end inline asm
	st.shared.u16 	[%r3723+32], %rs835;
	// begin inline asm
	{mul.f16 %rs838,%rs830,%rs828;
}
	// end inline asm
	// begin inline asm
	{mul.f16 %rs841,%rs833,%rs827;
}
	// end inline asm
	// begin inline asm
	{add.f16 %rs844,%rs838,%rs841;
}
	// end inline asm
	st.shared.u16 	[%r3723+8224], %rs844;
	mov.u32 	%r19255, %r20027;
	mov.f32 	%f10417, %f10610;
	@%p464 bra 	$L__BB0_2522;
	setp.eq.f32 	%p467, %f1060, 0f7F800000;
	@%p467 bra 	$L__BB0_2521;
	mov.b32 	%r4146, %f934;
	shl.b32 	%r7993, %r4146, 8;
	or.b32  	%r4147, %r7993, -2147483648;
	mov.b64 	%rd9574, 0;
	mov.b32 	%r19252, 0;
	mov.u64 	%rd9572, __cudart_i2opi_f;
	mov.u64 	%rd9573, %rd8;
$L__BB0_2517:
	.pragma "nounroll";
	ld.global.nc.u32 	%r7994, [%rd9572];
	mad.wide.u32 	%rd4218, %r7994, %r4147, %rd9574;
	shr.u64 	%rd9574, %rd4218, 32;
	st.local.u32 	[%rd9573], %rd4218;
	add.s32 	%r19252, %r19252, 1;
	add.s64 	%rd9573, %rd9573, 4;
	add.s64 	%rd9572, %rd9572, 4;
	setp.ne.s32 	%p468, %r19252, 6;
	@%p468 bra 	$L__BB0_2517;
	shr.u32 	%r7995, %r4146, 23;
	st.local.u32 	[%rd8+24], %rd9574;
	and.b32  	%r4150, %r7995, 31;
	and.b32  	%r7996, %r7995, 224;
	add.s32 	%r7997, %r7996, -128;
	shr.u32 	%r7998, %r7997, 5;
	mul.wide.u32 	%rd4219, %r7998, 4;
	sub.s64 	%rd2251, %rd8, %rd4219;
	ld.local.u32 	%r19253, [%rd2251+24];
	ld.local.u32 	%r19254, [%rd2251+20];
	setp.eq.s32 	%p469, %r4150, 0;
	@%p469 bra 	$L__BB0_2520;
	shf.l.wrap.b32 	%r19253, %r19254, %r19253, %r4150;
	ld.local.u32 	%r7999, [%rd2251+16];
	shf.l.wrap.b32 	%r19254, %r7999, %r19254, %r4150;
$L__BB0_2520:
	shr.u32 	%r8000, %r19253, 30;
	shf.l.wrap.b32 	%r8001, %r19254, %r19253, 2;
	shl.b32 	%r8002, %r19254, 2;
	shr.u32 	%r8003, %r8001, 31;
	add.s32 	%r8004, %r8003, %r8000;
	neg.s32 	%r8005, %r8004;
	setp.lt.s32 	%p470, %r4146, 0;
	selp.b32 	%r19255, %r8005, %r8004, %p470;
	xor.b32  	%r8006, %r8001, %r4146;
	shr.s32 	%r8007, %r8001, 31;
	xor.b32  	%r8008, %r8007, %r8001;
	xor.b32  	%r8009, %r8007, %r8002;
	cvt.u64.u32 	%rd4220, %r8008;
	shl.b64 	%rd4221, %rd4220, 32;
	cvt.u64.u32 	%rd4222, %r8009;
	or.b64  	%rd4223, %rd4221, %rd4222;
	cvt.rn.f64.s64 	%fd155, %rd4223;
	mul.f64 	%fd156, %fd155, 0d3BF921FB54442D19;
	cvt.rn.f32.f64 	%f2775, %fd156;
	neg.f32 	%f2776, %f2775;
	setp.lt.s32 	%p471, %r8006, 0;
	selp.f32 	%f10417, %f2776, %f2775, %p471;
	bra.uni 	$L__BB0_2522;
$L__BB0_2521:
	mov.f32 	%f2777, 0f00000000;
	mul.rn.f32 	%f10417, %f934, %f2777;
	mov.b32 	%r19255, 0;
$L__BB0_2522:
	abs.f32 	%f1064, %f934;
	setp.ltu.f32 	%p472, %f1064, 0f47CE4780;
	add.s32 	%r8011, %r19255, 1;
	mul.rn.f32 	%f2779, %f10417, %f10417;
	and.b32  	%r8012, %r19255, 1;
	setp.eq.b32 	%p473, %r8012, 1;
	selp.f32 	%f2780, %f10417, 0f3F800000, %p473;
	fma.rn.f32 	%f2781, %f2779, %f2780, 0f00000000;
	fma.rn.f32 	%f2782, %f2779, 0f37CBAC00, 0fBAB607ED;
	selp.f32 	%f2783, 0fB94D4153, %f2782, %p473;
	selp.f32 	%f2784, 0f3C0885E4, 0f3D2AAABB, %p473;
	fma.rn.f32 	%f2785, %f2783, %f2779, %f2784;
	selp.f32 	%f2786, 0fBE2AAAA8, 0fBEFFFFFF, %p473;
	fma.rn.f32 	%f2787, %f2785, %f2779, %f2786;
	fma.rn.f32 	%f2788, %f2787, %f2781, %f2780;
	and.b32  	%r8013, %r8011, 2;
	setp.eq.s32 	%p474, %r8013, 0;
	mov.f32 	%f2789, 0f00000000;
	sub.f32 	%f2790, %f2789, %f2788;
	selp.f32 	%f2778, %f2788, %f2790, %p474;
	// begin inline asm
	{  cvt.rn.f16.f32 %rs847, %f2778;}

	// end inline asm
	mov.u32 	%r19259, %r20027;
	mov.f32 	%f10418, %f10610;
	@%p472 bra 	$L__BB0_2530;
	setp.eq.f32 	%p475, %f1064, 0f7F800000;
	@%p475 bra 	$L__BB0_2529;
	mov.b32 	%r4159, %f934;
	shl.b32 	%r8015, %r4159, 8;
	or.b32  	%r4160, %r8015, -2147483648;
	mov.b64 	%rd9577, 0;
	mov.b32 	%r19256, 0;
	mov.u64 	%rd9575, __cudart_i2opi_f;
	mov.u64 	%rd9576, %rd7;
$L__BB0_2525:
	.pragma "nounroll";
	ld.global.nc.u32 	%r8016, [%rd9575];
	mad.wide.u32 	%rd4226, %r8016, %r4160, %rd9577;
	shr.u64 	%rd9577, %rd4226, 32;
	st.local.u32 	[%rd9576], %rd4226;
	add.s32 	%r19256, %r19256, 1;
	add.s64 	%rd9576, %rd9576, 4;
	add.s64 	%rd9575, %rd9575, 4;
	setp.ne.s32 	%p476, %r19256, 6;
	@%p476 bra 	$L__BB0_2525;
	shr.u32 	%r8017, %r4159, 23;
	st.local.u32 	[%rd7+24], %rd9577;
	and.b32  	%r4163, %r8017, 31;
	and.b32  	%r8018, %r8017, 224;
	add.s32 	%r8019, %r8018, -128;
	shr.u32 	%r8020, %r8019, 5;
	mul.wide.u32 	%rd4227, %r8020, 4;
	sub.s64 	%rd2258, %rd7, %rd4227;
	ld.local.u32 	%r19257, [%rd2258+24];
	ld.local.u32 	%r19258, [%rd2258+20];
	setp.eq.s32 	%p477, %r4163, 0;
	@%p477 bra 	$L__BB0_2528;
	shf.l.wrap.b32 	%r19257, %r19258, %r19257, %r4163;
	ld.local.u32 	%r8021, [%rd2258+16];
	shf.l.wrap.b32 	%r19258, %r8021, %r19258, %r4163;
$L__BB0_2528:
	shr.u32 	%r8022, %r19257, 30;
	shf.l.wrap.b32 	%r8023, %r19258, %r19257, 2;
	shl.b32 	%r8024, %r19258, 2;
	shr.u32 	%r8025, %r8023, 31;
	add.s32 	%r8026, %r8025, %r8022;
	neg.s32 	%r8027, %r8026;
	setp.lt.s32 	%p478, %r4159, 0;
	selp.b32 	%r19259, %r8027, %r8026, %p478;
	xor.b32  	%r8028, %r8023, %r4159;
	shr.s32 	%r8029, %r8023, 31;
	xor.b32  	%r8030, %r8029, %r8023;
	xor.b32  	%r8031, %r8029, %r8024;
	cvt.u64.u32 	%rd4228, %r8030;
	shl.b64 	%rd4229, %rd4228, 32;
	cvt.u64.u32 	%rd4230, %r8031;
	or.b64  	%rd4231, %rd4229, %rd4230;
	cvt.rn.f64.s64 	%fd157, %rd4231;
	mul.f64 	%fd158, %fd157, 0d3BF921FB54442D19;
	cvt.rn.f32.f64 	%f2791, %fd158;
	neg.f32 	%f2792, %f2791;
	setp.lt.s32 	%p479, %r8028, 0;
	selp.f32 	%f10418, %f2792, %f2791, %p479;
	bra.uni 	$L__BB0_2530;
$L__BB0_2529:
	mov.f32 	%f2793, 0f00000000;
	mul.rn.f32 	%f10418, %f934, %f2793;
	mov.b32 	%r19259, 0;
$L__BB0_2530:
	mul.rn.f32 	%f2795, %f10418, %f10418;
	and.b32  	%r8033, %r19259, 1;
	setp.eq.b32 	%p481, %r8033, 1;
	selp.f32 	%f2796, 0f3F800000, %f10418, %p481;
	fma.rn.f32 	%f2797, %f2795, %f2796, 0f00000000;
	fma.rn.f32 	%f2798, %f2795, 0f37CBAC00, 0fBAB607ED;
	selp.f32 	%f2799, %f2798, 0fB94D4153, %p481;
	selp.f32 	%f2800, 0f3D2AAABB, 0f3C0885E4, %p481;
	fma.rn.f32 	%f2801, %f2799, %f2795, %f2800;
	selp.f32 	%f2802, 0fBEFFFFFF, 0fBE2AAAA8, %p481;
	fma.rn.f32 	%f2803, %f2801, %f2795, %f2802;
	fma.rn.f32 	%f2804, %f2803, %f2797, %f2796;
	and.b32  	%r8034, %r19259, 2;
	setp.eq.s32 	%p482, %r8034, 0;
	mov.f32 	%f2805, 0f00000000;
	sub.f32 	%f2806, %f2805, %f2804;
	selp.f32 	%f2794, %f2804, %f2806, %p482;
	// begin inline asm
	{  cvt.rn.f16.f32 %rs848, %f2794;}

	// end inline asm
	ld.global.u16 	%rs850, [%rd2029+32];
	ld.global.u16 	%rs853, [%rd2030+32];
	// begin inline asm
	{mul.f16 %rs849,%rs850,%rs847;
}
	// end inline asm
	// begin inline asm
	{mul.f16 %rs852,%rs853,%rs848;
}
	// end inline asm
	// begin inline asm
	{sub.f16 %rs855,%rs849,%rs852;
}
	// end inline asm
	st.shared.u16 	[%r3751+32], %rs855;
	// begin inline asm
	{mul.f16 %rs858,%rs850,%rs848;
}
	// end inline asm
	// begin inline asm
	{mul.f16 %rs861,%rs853,%rs847;
}
	// end inline asm
	// begin inline asm
	{add.f16 %rs864,%rs858,%rs861;
}
	// end inline asm
	st.shared.u16 	[%r3751+8224], %rs864;
	mov.u32 	%r19263, %r20035;
	mov.f32 	%f10419, %f10612;
	@%p226 bra 	$L__BB0_2538;
	setp.eq.f32 	%p483, %f945, 0f7F800000;
	@%p483 bra 	$L__BB0_2537;
	mov.b32 	%r4172, %f943;
	shl.b32 	%r8036, %r4172, 8;
	or.b32  	%r4173, %r8036, -2147483648;
	mov.b64 	%rd9580, 0;
	mov.b32 	%r19260, 0;
	mov.u64 	%rd9578, __cudart_i2opi_f;
	mov.u64 	%rd9579, %rd8;
$L__BB0_2533:
	.pragma "nounroll";
	ld.global.nc.u32 	%r8037, [%rd9578];
	mad.wide.u32 	%rd4234, %r8037, %r4173, %rd9580;
	shr.u64 	%rd9580, %rd4234, 32;
	st.local.u32 	[%rd9579], %rd4234;
	add.s32 	%r19260, %r19260, 1;
	add.s64 	%rd9579, %rd9579, 4;
	add.s64 	%rd9578, %rd9578, 4;
	setp.ne.s32 	%p484, %r19260, 6;
	@%p484 bra 	$L__BB0_2533;
	shr.u32 	%r8038, %r4172, 23;
	st.local.u32 	[%rd8+24], %rd9580;
	and.b32  	%r4176, %r8038, 31;
	and.b32  	%r8039, %r8038, 224;
	add.s32 	%r8040, %r8039, -128;
	shr.u32 	%r8041, %r8040, 5;
	mul.wide.u32 	%rd4235, %r8041, 4;
	sub.s64 	%rd2265, %rd8, %rd4235;
	ld.local.u32 	%r19261, [%rd2265+24];
	ld.local.u32 	%r19262, [%rd2265+20];
	setp.eq.s32 	%p485, %r4176, 0;
	@%p485 bra 	$L__BB0_2536;
	shf.l.wrap.b32 	%r19261, %r19262, %r19261, %r4176;
	ld.local.u32 	%r8042, [%rd2265+16];
	shf.l.wrap.b32 	%r19262, %r8042, %r19262, %r4176;
$L__BB0_2536:
	shr.u32 	%r8043, %r19261, 30;
	shf.l.wrap.b32 	%r8044, %r19262, %r19261, 2;
	shl.b32 	%r8045, %r19262, 2;
	shr.u32 	%r8046, %r8044, 31;
	add.s32 	%r8047, %r8046, %r8043;
	neg.s32 	%r8048, %r8047;
	setp.lt.s32 	%p486, %r4172, 0;
	selp.b32 	%r19263, %r8048, %r8047, %p486;
	xor.b32  	%r8049, %r8044, %r4172;
	shr.s32 	%r8050, %r8044, 31;
	xor.b32  	%r8051, %r8050, %r8044;
	xor.b32  	%r8052, %r8050, %r8045;
	cvt.u64.u32 	%rd4236, %r8051;
	shl.b64 	%rd4237, %rd4236, 32;
	cvt.u64.u32 	%rd4238, %r8052;
	or.b64  	%rd4239, %rd4237, %rd4238;
	cvt.rn.f64.s64 	%fd159, %rd4239;
	mul.f64 	%fd160, %fd159, 0d3BF921FB54442D19;
	cvt.rn.f32.f64 	%f2807, %fd160;
	neg.f32 	%f2808, %f2807;
	setp.lt.s32 	%p487, %r8049, 0;
	selp.f32 	%f10419, %f2808, %f2807, %p487;
	bra.uni 	$L__BB0_2538;
$L__BB0_2537:
	mov.f32 	%f2809, 0f00000000;
	mul.rn.f32 	%f10419, %f943, %f2809;
	mov.b32 	%r19263, 0;
$L__BB0_2538:
	add.s32 	%r8054, %r19263, 1;
	mul.rn.f32 	%f2811, %f10419, %f10419;
	and.b32  	%r8055, %r19263, 1;
	setp.eq.b32 	%p489, %r8055, 1;
	selp.f32 	%f2812, %f10419, 0f3F800000, %p489;
	fma.rn.f32 	%f2813, %f2811, %f2812, 0f00000000;
	fma.rn.f32 	%f2814, %f2811, 0f37CBAC00, 0fBAB607ED;
	selp.f32 	%f2815, 0fB94D4153, %f2814, %p489;
	selp.f32 	%f2816, 0f3C0885E4, 0f3D2AAABB, %p489;
	fma.rn.f32 	%f2817, %f2815, %f2811, %f2816;
	selp.f32 	%f2818, 0fBE2AAAA8, 0fBEFFFFFF, %p489;
	fma.rn.f32 	%f2819, %f2817, %f2811, %f2818;
	fma.rn.f32 	%f2820, %f2819, %f2813, %f2812;
	and.b32  	%r8056, %r8054, 2;
	setp.eq.s32 	%p490, %r8056, 0;
	mov.f32 	%f2821, 0f00000000;
	sub.f32 	%f2822, %f2821, %f2820;
	selp.f32 	%f2810, %f2820, %f2822, %p490;
	// begin inline asm
	{  cvt.rn.f16.f32 %rs867, %f2810;}

	// end inline asm
	mov.u32 	%r19267, %r20035;
	mov.f32 	%f10420, %f10612;
	@%p226 bra 	$L__BB0_2546;
	setp.eq.f32 	%p491, %f945, 0f7F800000;
	@%p491 bra 	$L__BB0_2545;
	mov.b32 	%r4185, %f943;
	shl.b32 	%r8058, %r4185, 8;
	or.b32  	%r4186, %r8058, -2147483648;
	mov.b64 	%rd9583, 0;
	mov.b32 	%r19264, 0;
	mov.u64 	%rd9581, __cudart_i2opi_f;
	mov.u64 	%rd9582, %rd7;
$L__BB0_2541:
	.pragma "nounroll";
	ld.global.nc.u32 	%r8059, [%rd9581];
	mad.wide.u32 	%rd4242, %r8059, %r4186, %rd9583;
	shr.u64 	%rd9583, %rd4242, 32;
	st.local.u32 	[%rd9582], %rd4242;
	add.s32 	%r19264, %r19264, 1;
	add.s64 	%rd9582, %rd9582, 4;
	add.s64 	%rd9581, %rd9581, 4;
	setp.ne.s32 	%p492, %r19264, 6;
	@%p492 bra 	$L__BB0_2541;
	shr.u32 	%r8060, %r4185, 23;
	st.local.u32 	[%rd7+24], %rd9583;
	and.b32  	%r4189, %r8060, 31;
	and.b32  	%r8061, %r8060, 224;
	add.s32 	%r8062, %r8061, -128;
	shr.u32 	%r8063, %r8062, 5;
	mul.wide.u32 	%rd4243, %r8063, 4;
	sub.s64 	%rd2272, %rd7, %rd4243;
	ld.local.u32 	%r19265, [%rd2272+24];
	ld.local.u32 	%r19266, [%rd2272+20];
	setp.eq.s32 	%p493, %r4189, 0;
	@%p493 bra 	$L__BB0_2544;
	shf.l.wrap.b32 	%r19265, %r19266, %r19265, %r4189;
	ld.local.u32 	%r8064, [%rd2272+16];
	shf.l.wrap.b32 	%r19266, %r8064, %r19266, %r4189;
$L__BB0_2544:
	shr.u32 	%r8065, %r19265, 30;
	shf.l.wrap.b32 	%r8066, %r19266, %r19265, 2;
	shl.b32 	%r8067, %r19266, 2;
	shr.u32 	%r8068, %r8066, 31;
	add.s32 	%r8069, %r8068, %r8065;
	neg.s32 	%r8070, %r8069;
	setp.lt.s32 	%p494, %r4185, 0;
	selp.b32 	%r19267, %r8070, %r8069, %p494;
	xor.b32  	%r8071, %r8066, %r4185;
	shr.s32 	%r8072, %r8066, 31;
	xor.b32  	%r8073, %r8072, %r8066;
	xor.b32  	%r8074, %r8072, %r8067;
	cvt.u64.u32 	%rd4244, %r8073;
	shl.b64 	%rd4245, %rd4244, 32;
	cvt.u64.u32 	%rd4246, %r8074;
	or.b64  	%rd4247, %rd4245, %rd4246;
	cvt.rn.f64.s64 	%fd161, %rd4247;
	mul.f64 	%fd162, %fd161, 0d3BF921FB54442D19;
	cvt.rn.f32.f64 	%f2823, %fd162;
	neg.f32 	%f2824, %f2823;
	setp.lt.s32 	%p495, %r8071, 0;
	selp.f32 	%f10420, %f2824, %f2823, %p495;
	bra.uni 	$L__BB0_2546;
$L__BB0_2545:
	mov.f32 	%f2825, 0f00000000;
	mul.rn.f32 	%f10420, %f943, %f2825;
	mov.b32 	%r19267, 0;
$L__BB0_2546:
	mul.rn.f32 	%f2827, %f10420, %f10420;
	and.b32  	%r8076, %r19267, 1;
	setp.eq.b32 	%p497, %r8076, 1;
	selp.f32 	%f2828, 0f3F800000, %f10420, %p497;
	fma.rn.f32 	%f2829, %f2827, %f2828, 0f00000000;
	fma.rn.f32 	%f2830, %f2827, 0f37CBAC00, 0fBAB607ED;
	selp.f32 	%f2831, %f2830, 0fB94D4153, %p497;
	selp.f32 	%f2832, 0f3D2AAABB, 0f3C0885E4, %p497;
	fma.rn.f32 	%f2833, %f2831, %f2827, %f2832;
	selp.f32 	%f2834, 0fBEFFFFFF, 0fBE2AAAA8, %p497;
	fma.rn.f32 	%f2835, %f2833, %f2827, %f2834;
	fma.rn.f32 	%f2836, %f2835, %f2829, %f2828;
	and.b32  	%r8077, %r19267, 2;
	setp.eq.s32 	%p498, %r8077, 0;
	mov.f32 	%f2837, 0f00000000;
	sub.f32 	%f2838, %f2837, %f2836;
	selp.f32 	%f2826, %f2836, %f2838, %p498;
	// begin inline asm
	{  cvt.rn.f16.f32 %rs868, %f2826;}

	// end inline asm
	ld.global.u16 	%rs870, [%rd2045+32];
	ld.global.u16 	%rs873, [%rd2046+32];
	// begin inline asm
	{mul.f16 %rs869,%rs870,%rs867;
}
	// end inline asm
	// begin inline asm
	{mul.f16 %rs872,%rs873,%rs868;
}
	// end inline asm
	// begin inline asm
	{sub.f16 %rs875,%rs869,%rs872;
}
	// end inline asm
	st.shared.u16 	[%r3779+32], %rs875;
	// begin inline asm
	{mul.f16 %rs878,%rs870,%rs868;
}
	// end inline asm
	// begin inline asm
	{mul.f16 %rs881,%rs873,%rs867;
}
	// end inline asm
	// begin inline asm
	{add.f16 %rs884,%rs878,%rs881;
}
	// end inline asm
	st.shared.u16 	[%r3779+8224], %rs884;
	mov.u32 	%r19271, %r20043;
	mov.f32 	%f10421, %f10614;
	@%p242 bra 	$L__BB0_2554;
	setp.eq.f32 	%p499, %f954, 0f7F800000;
	@%p499 bra 	$L__BB0_2553;
	mov.b32 	%r4198, %f952;
	shl.b32 	%r8079, %r4198, 8;
	or.b32  	%r4199, %r8079, -2147483648;
	mov.b64 	%rd9586, 0;
	mov.b32 	%r19268, 0;
	mov.u64 	%rd9584, __cudart_i2opi_f;
	mov.u64 	%rd9585, %rd8;
$L__BB0_2549:
	.pragma "nounroll";
	ld.global.nc.u32 	%r8080, [%rd9584];
	mad.wide.u32 	%rd4250, %r8080, %r4199, %rd9586;
	shr.u64 	%rd9586, %rd4250, 32;
	st.local.u32 	[%rd9585], %rd4250;
	add.s32 	%r19268, %r19268, 1;
	add.s64 	%rd9585, %rd9585, 4;
	add.s64 	%rd9584, %rd9584, 4;
	setp.ne.s32 	%p500, %r19268, 6;
	@%p500 bra 	$L__BB0_2549;
	shr.u32 	%r8081, %r4198, 23;
	st.local.u32 	[%rd8+24], %rd9586;
	and.b32  	%r4202, %r8081, 31;
	and.b32  	%r8082, %r8081, 224;
	add.s32 	%r8083, %r8082, -128;
	shr.u32 	%r8084, %r8083, 5;
	mul.wide.u32 	%rd4251, %r8084, 4;
	sub.s64 	%rd2279, %rd8, %rd4251;
	ld.local.u32 	%r19269, [%rd2279+24];
	ld.local.u32 	%r19270, [%rd2279+20];
	setp.eq.s32 	%p501, %r4202, 0;
	@%p501 bra 	$L__BB0_2552;
	shf.l.wrap.b32 	%r19269, %r19270, %r19269, %r4202;
	ld.local.u32 	%r8085, [%rd2279+16];
	shf.l.wrap.b32 	%r19270, %r8085, %r19270, %r4202;
$L__BB0_2552:
	shr.u32 	%r8086, %r19269, 30;
	shf.l.wrap.b32 	%r8087, %r19270, %r19269, 2;
	shl.b32 	%r8088, %r19270, 2;
	shr.u32 	%r8089, %r8087, 31;
	add.s32 	%r8090, %r8089, %r8086;
	neg.s32 	%r8091, %r8090;
	setp.lt.s32 	%p502, %r4198, 0;
	selp.b32 	%r19271, %r8091, %r8090, %p502;
	xor.b32  	%r8092, %r8087, %r4198;
	shr.s32 	%r8093, %r8087, 31;
	xor.b32  	%r8094, %r8093, %r8087;
	xor.b32  	%r8095, %r8093, %r8088;
	cvt.u64.u32 	%rd4252, %r8094;
	shl.b64 	%rd4253, %rd4252, 32;
	cvt.u64.u32 	%rd4254, %r8095;
	or.b64  	%rd4255, %rd4253, %rd4254;
	cvt.rn.f64.s64 	%fd163, %rd4255;
	mul.f64 	%fd164, %fd163, 0d3BF921FB54442D19;
	cvt.rn.f32.f64 	%f2839, %fd164;
	neg.f32 	%f2840, %f2839;
	setp.lt.s32 	%p503, %r8092, 0;
	selp.f32 	%f10421, %f2840, %f2839, %p503;
	bra.uni 	$L__BB0_2554;
$L__BB0_2553:
	mov.f32 	%f2841, 0f00000000;
	mul.rn.f32 	%f10421, %f952, %f2841;
	mov.b32 	%r19271, 0;
$L__BB0_2554:
	add.s32 	%r8097, %r19271, 1;
	mul.rn.f32 	%f2843, %f10421, %f10421;
	and.b32  	%r8098, %r19271, 1;
	setp.eq.b32 	%p505, %r8098, 1;
	selp.f32 	%f2844, %f10421, 0f3F800000, %p505;
	fma.rn.f32 	%f2845, %f2843, %f2844, 0f00000000;
	fma.rn.f32 	%f2846, %f2843, 0f37CBAC00, 0fBAB607ED;
	selp.f32 	%f2847, 0fB94D4153, %f2846, %p505;
	selp.f32 	%f2848, 0f3C0885E4, 0f3D2AAABB, %p505;
	fma.rn.f32 	%f2849, %f2847, %f2843, %f2848;
	selp.f32 	%f2850, 0fBE2AAAA8, 0fBEFFFFFF, %p505;
	fma.rn.f32 	%f2851, %f2849, %f2843, %f2850;
	fma.rn.f32 	%f2852, %f2851, %f2845, %f2844;
	and.b32  	%r8099, %r8097, 2;
	setp.eq.s32 	%p506, %r8099, 0;
	mov.f32 	%f2853, 0f00000000;
	sub.f32 	%f2854, %f2853, %f2852;
	selp.f32 	%f2842, %f2852, %f2854, %p506;
	// begin inline asm
	{  cvt.rn.f16.f32 %rs887, %f2842;}

	// end inline asm
	mov.u32 	%r19275, %r20043;
	mov.f32 	%f10422, %f10614;
	@%p242 bra 	$L__BB0_2562;
	setp.eq.f32 	%p507, %f954, 0f7F800000;
	@%p507 bra 	$L__BB0_2561;
	mov.b32 	%r4211, %f952;
	shl.b32 	%r8101, %r4211, 8;
	or.b32  	%r4212, %r8101, -2147483648;
	mov.b64 	%rd9589, 0;
	mov.b32 	%r19272, 0;
	mov.u64 	%rd9587, __cudart_i2opi_f;
	mov.u64 	%rd9588, %rd7;
$L__BB0_2557:
	.pragma "nounroll";
	ld.global.nc.u32 	%r8102, [%rd9587];
	mad.wide.u32 	%rd4258, %r8102, %r4212, %rd9589;
	shr.u64 	%rd9589, %rd4258, 32;
	st.local.u32 	[%rd9588], %rd4258;
	add.s32 	%r19272, %r19272, 1;
	add.s64 	%rd9588, %rd9588, 4;
	add.s64 	%rd9587, %rd9587, 4;
	setp.ne.s32 	%p508, %r19272, 6;
	@%p508 bra 	$L__BB0_2557;
	shr.u32 	%r8103, %r4211, 23;
	st.local.u32 	[%rd7+24], %rd9589;
	and.b32  	%r4215, %r8103, 31;
	and.b32  	%r8104, %r8103, 224;
	add.s32 	%r8105, %r8104, -128;
	shr.u32 	%r8106, %r8105, 5;
	mul.wide.u32 	%rd4259, %r8106, 4;
	sub.s64 	%rd2286, %rd7, %rd4259;
	ld.local.u32 	%r19273, [%rd2286+24];
	ld.local.u32 	%r19274, [%rd2286+20];
	setp.eq.s32 	%p509, %r4215, 0;
	@%p509 bra 	$L__BB0_2560;
	shf.l.wrap.b32 	%r19273, %r19274, %r19273, %r4215;
	ld.local.u32 	%r8107, [%rd2286+16];
	shf.l.wrap.b32 	%r19274, %r8107, %r19274, %r4215;
$L__BB0_2560:
	shr.u32 	%r8108, %r19273, 30;
	shf.l.wrap.b32 	%r8109, %r19274, %r19273, 2;
	shl.b32 	%r8110, %r19274, 2;
	shr.u32 	%r8111, %r8109, 31;
	add.s32 	%r8112, %r8111, %r8108;
	neg.s32 	%r8113, %r8112;
	setp.lt.s32 	%p510, %r4211, 0;
	selp.b32 	%r19275, %r8113, %r8112, %p510;
	xor.b32  	%r8114, %r8109, %r4211;
	shr.s32 	%r8115, %r8109, 31;
	xor.b32  	%r8116, %r8115, %r8109;
	xor.b32  	%r8117, %r8115, %r8110;
	cvt.u64.u32 	%rd4260, %r8116;
	shl.b64 	%rd4261, %rd4260, 32;
	cvt.u64.u32 	%rd4262, %r8117;
	or.b64  	%rd4263, %rd4261, %rd4262;
	cvt.rn.f64.s64 	%fd165, %rd4263;
	mul.f64 	%fd166, %fd165, 0d3BF921FB54442D19;
	cvt.rn.f32.f64 	%f2855, %fd166;
	neg.f32 	%f2856, %f2855;
	setp.lt.s32 	%p511, %r8114, 0;
	selp.f32 	%f10422, %f2856, %f2855, %p511;
	bra.uni 	$L__BB0_2562;
$L__BB0_2561:
	mov.f32 	%f2857, 0f00000000;
	mul.rn.f32 	%f10422, %f952, %f2857;
	mov.b32 	%r19275, 0;
$L__BB0_2562:
	mul.rn.f32 	%f2859, %f10422, %f10422;
	and.b32  	%r8119, %r19275, 1;
	setp.eq.b32 	%p513, %r8119, 1;
	selp.f32 	%f2860, 0f3F800000, %f10422, %p513;
	fma.rn.f32 	%f2861, %f2859, %f2860, 0f00000000;
	fma.rn.f32 	%f2862, %f2859, 0f37CBAC00, 0fBAB607ED;
	selp.f32 	%f2863, %f2862, 0fB94D4153, %p513;
	selp.f32 	%f2864, 0f3D2AAABB, 0f3C0885E4, %p513;
	fma.rn.f32 	%f2865, %f2863, %f2859, %f2864;
	selp.f32 	%f2866, 0fBEFFFFFF, 0fBE2AAAA8, %p513;
	fma.rn.f32 	%f2867, %f2865, %f2859, %f2866;
	fma.rn.f32 	%f2868, %f2867, %f2861, %f2860;
	and.b32  	%r8120, %r19275, 2;
	setp.eq.s32 	%p514, %r8120, 0;
	mov.f32 	%f2869, 0f00000000;
	sub.f32 	%f2870, %f2869, %f2868;
	selp.f32 	%f2858, %f2868, %f2870, %p514;
	// begin inline asm
	{  cvt.rn.f16.f32 %rs888, %f2858;}

	// end inline asm
	ld.global.u16 	%rs890, [%rd2061+32];
	ld.global.u16 	%rs893, [%rd2062+32];
	// begin inline asm
	{mul.f16 %rs889,%rs890,%rs887;
}
	// end inline asm
	// begin inline asm
	{mul.f16 %rs892,%rs893,%rs888;
}
	// end inline asm
	// begin inline asm
	{sub.f16 %rs895,%rs889,%rs892;
}
	// end inline asm
	st.shared.u16 	[%r3807+32], %rs895;
	// begin inline asm
	{mul.f16 %rs898,%rs890,%rs888;
}
	// end inline asm
	// begin inline asm
	{mul.f16 %rs901,%rs893,%rs887;
}
	// end inline asm
	// begin inline asm
	{add.f16 %rs904,%rs898,%rs901;
}
	// end inline asm
	st.shared.u16 	[%r3807+8224], %rs904;
	mov.u32 	%r19279, %r19923;
	mov.f32 	%f10423, %f10584;
	@%p256 bra 	$L__BB0_2570;
	setp.eq.f32 	%p515, %f819, 0f7F800000;
	@%p515 bra 	$L__BB0_2569;
	mov.b32 	%r4224, %f817;
	shl.b32 	%r8122, %r4224, 8;
	or.b32  	%r4225, %r8122, -2147483648;
	mov.b64 	%rd9592, 0;
	mov.b32 	%r19276, 0;
	mov.u64 	%rd9590, __cudart_i2opi_f;
	mov.u64 	%rd9591, %rd8;
$L__BB0_2565:
	.pragma "nounroll";
	ld.global.nc.u32 	%r8123, [%rd9590];
	mad.wide.u32 	%rd4266, %r8123, %r4225, %rd9592;
	shr.u64 	%rd9592, %rd4266, 32;
	st.local.u32 	[%rd9591], %rd4266;
	add.s32 	%r19276, %r19276, 1;
	add.s64 	%rd9591, %rd9591, 4;
	add.s64 	%rd9590, %rd9590, 4;
	setp.ne.s32 	%p516, %r19276, 6;
	@%p516 bra 	$L__BB0_2565;
	shr.u32 	%r8124, %r4224, 23;
	st.local.u32 	[%rd8+24], %rd9592;
	and.b32  	%r4228, %r8124, 31;
	and.b32  	%r8125, %r8124, 224;
	add.s32 	%r8126, %r8125, -128;
	shr.u32 	%r8127, %r8126, 5;
	mul.wide.u32 	%rd4267, %r8127, 4;
	sub.s64 	%rd2293, %rd8, %rd4267;
	ld.local.u32 	%r19277, [%rd2293+24];
	ld.local.u32 	%r19278, [%rd2293+20];
	setp.eq.s32 	%p517, %r4228, 0;
	@%p517 bra 	$L__BB0_2568;
	shf.l.wrap.b32 	%r19277, %r19278, %r19277, %r4228;
	ld.local.u32 	%r8128, [%rd2293+16];
	shf.l.wrap.b32 	%r19278, %r8128, %r19278, %r4228;
$L__BB0_2568:
	shr.u32 	%r8129, %r19277, 30;
	shf.l.wrap.b32 	%r8130, %r19278, %r19277, 2;
	shl.b32 	%r8131, %r19278, 2;
	shr.u32 	%r8132, %r8130, 31;
	add.s32 	%r8133, %r8132, %r8129;
	neg.s32 	%r8134, %r8133;
	setp.lt.s32 	%p518, %r4224, 0;
	selp.b32 	%r19279, %r8134, %r8133, %p518;
	xor.b32  	%r8135, %r8130, %r4224;
	shr.s32 	%r8136, %r8130, 31;
	xor.b32  	%r8137, %r8136, %r8130;
	xor.b32  	%r8138, %r8136, %r8131;
	cvt.u64.u32 	%rd4268, %r8137;
	shl.b64 	%rd4269, %rd4268, 32;
	cvt.u64.u32 	%rd4270, %r8138;
	or.b64  	%rd4271, %rd4269, %rd4270;
	cvt.rn.f64.s64 	%fd167, %rd4271;
	mul.f64 	%fd168, %fd167, 0d3BF921FB54442D19;
	cvt.rn.f32.f64 	%f2871, %fd168;
	neg.f32 	%f2872, %f2871;
	setp.lt.s32 	%p519, %r8135, 0;
	selp.f32 	%f10423, %f2872, %f2871, %p519;
	bra.uni 	$L__BB0_2570;
$L__BB0_2569:
	mov.f32 	%f2873, 0f00000000;
	mul.rn.f32 	%f10423, %f817, %f2873;
	mov.b32 	%r19279, 0;
$L__BB0_2570:
	add.s32 	%r8140, %r19279, 1;
	mul.rn.f32 	%f2875, %f10423, %f10423;
	and.b32  	%r8141, %r19279, 1;
	setp.eq.b32 	%p521, %r8141, 1;
	selp.f32 	%f2876, %f10423, 0f3F800000, %p521;
	fma.rn.f32 	%f2877, %f2875, %f2876, 0f00000000;
	fma.rn.f32 	%f2878, %f2875, 0f37CBAC00, 0fBAB607ED;
	selp.f32 	%f2879, 0fB94D4153, %f2878, %p521;
	selp.f32 	%f2880, 0f3C0885E4, 0f3D2AAABB, %p521;
	fma.rn.f32 	%f2881, %f2879, %f2875, %f2880;
	selp.f32 	%f2882, 0fBE2AAAA8, 0fBEFFFFFF, %p521;
	fma.rn.f32 	%f2883, %f2881, %f2875, %f2882;
	fma.rn.f32 	%f2884, %f2883, %f2877, %f2876;
	and.b32  	%r8142, %r8140, 2;
	setp.eq.s32 	%p522, %r8142, 0;
	mov.f32 	%f2885, 0f00000000;
	sub.f32 	%f2886, %f2885, %f2884;
	selp.f32 	%f2874, %f2884, %f2886, %p522;
	// begin inline asm
	{  cvt.rn.f16.f32 %rs907, %f2874;}

	// end inline asm
	mov.u32 	%r19283, %r19923;
	mov.f32 	%f10424, %f10584;
	@%p256 bra 	$L__BB0_2578;
	setp.eq.f32 	%p523, %f819, 0f7F800000;
	@%p523 bra 	$L__BB0_2577;
	mov.b32 	%r4237, %f817;
	shl.b32 	%r8144, %r4237, 8;
	or.b32  	%r4238, %r8144, -2147483648;
	mov.b64 	%rd9595, 0;
	mov.b32 	%r19280, 0;
	mov.u64 	%rd9593, __cudart_i2opi_f;
	mov.u64 	%rd9594, %rd7;
$L__BB0_2573:
	.pragma "nounroll";
	ld.global.nc.u32 	%r8145, [%rd9593];
	mad.wide.u32 	%rd4274, %r8145, %r4238, %rd9595;
	shr.u64 	%rd9595, %rd4274, 32;
	st.local.u32 	[%rd9594], %rd4274;
	add.s32 	%r19280, %r19280, 1;
	add.s64 	%rd9594, %rd9594, 4;
	add.s64 	%rd9593, %rd9593, 4;
	setp.ne.s32 	%p524, %r19280, 6;
	@%p524 bra 	$L__BB0_2573;
	shr.u32 	%r8146, %r4237, 23;
	st.local.u32 	[%rd7+24], %rd9595;
	and.b32  	%r4241, %r8146, 31;
	and.b32  	%r8147, %r8146, 224;
	add.s32 	%r8148, %r8147, -128;
	shr.u32 	%r8149, %r8148, 5;
	mul.wide.u32 	%rd4275, %r8149, 4;
	sub.s64 	%rd2300, %rd7, %rd4275;
	ld.local.u32 	%r19281, [%rd2300+24];
	ld.local.u32 	%r19282, [%rd2300+20];
	setp.eq.s32 	%p525, %r4241, 0;
	@%p525 bra 	$L__BB0_2576;
	shf.l.wrap.b32 	%r19281, %r19282, %r19281, %r4241;
	ld.local.u32 	%r8150, [%rd2300+16];
	shf.l.wrap.b32 	%r19282, %r8150, %r19282, %r4241;
$L__BB0_2576:
	shr.u32 	%r8151, %r19281, 30;
	shf.l.wrap.b32 	%r8152, %r19282, %r19281, 2;
	shl.b32 	%r8153, %r19282, 2;
	shr.u32 	%r8154, %r8152, 31;
	add.s32 	%r8155, %r8154, %r8151;
	neg.s32 	%r8156, %r8155;
	setp.lt.s32 	%p526, %r4237, 0;
	selp.b32 	%r19283, %r8156, %r8155, %p526;
	xor.b32  	%r8157, %r8152, %r4237;
	shr.s32 	%r8158, %r8152, 31;
	xor.b32  	%r8159, %r8158, %r8152;
	xor.b32  	%r8160, %r8158, %r8153;
	cvt.u64.u32 	%rd4276, %r8159;
	shl.b64 	%rd4277, %rd4276, 32;
	cvt.u64.u32 	%rd4278, %r8160;
	or.b64  	%rd4279, %rd4277, %rd4278;
	cvt.rn.f64.s64 	%fd169, %rd4279;
	mul.f64 	%fd170, %fd169, 0d3BF921FB54442D19;
	cvt.rn.f32.f64 	%f2887, %fd170;
	neg.f32 	%f2888, %f2887;
	setp.lt.s32 	%p527, %r8157, 0;
	selp.f32 	%f10424, %f2888, %f2887, %p527;
	bra.uni 	$L__BB0_2578;
$L__BB0_2577:
	mov.f32 	%f2889, 0f00000000;
	mul.rn.f32 	%f10424, %f817, %f2889;
	mov.b32 	%r19283, 0;
$L__BB0_2578:
	mul.rn.f32 	%f2891, %f10424, %f10424;
	and.b32  	%r8162, %r19283, 1;
	setp.eq.b32 	%p529, %r8162, 1;
	selp.f32 	%f2892, 0f3F800000, %f10424, %p529;
	fma.rn.f32 	%f2893, %f2891, %f2892, 0f00000000;
	fma.rn.f32 	%f2894, %f2891, 0f37CBAC00, 0fBAB607ED;
	selp.f32 	%f2895, %f2894, 0fB94D4153, %p529;
	selp.f32 	%f2896, 0f3D2AAABB, 0f3C0885E4, %p529;
	fma.rn.f32 	%f2897, %f2895, %f2891, %f2896;
	selp.f32 	%f2898, 0fBEFFFFFF, 0fBE2AAAA8, %p529;
	fma.rn.f32 	%f2899, %f2897, %f2891, %f2898;
	fma.rn.f32 	%f2900, %f2899, %f2893, %f2892;
	and.b32  	%r8163, %r19283, 2;
	setp.eq.s32 	%p530, %r8163, 0;
	mov.f32 	%f2901, 0f00000000;
	sub.f32 	%f2902, %f2901, %f2900;
	selp.f32 	%f2890, %f2900, %f2902, %p530;
	// begin inline asm
	{  cvt.rn.f16.f32 %rs908, %f2890;}

	// end inline asm
	ld.global.u16 	%rs910, [%rd1820+64];
	ld.global.u16 	%rs913, [%rd1821+64];
	// begin inline asm
	{mul.f16 %rs909,%rs910,%rs907;
}
	// end inline asm
	// begin inline asm
	{mul.f16 %rs912,%rs913,%rs908;
}
	// end inline asm
	// begin inline asm
	{sub.f16 %rs915,%rs909,%rs912;
}
	// end inline asm
	st.shared.u16 	[%r3386+64], %rs915;
	// begin inline asm
	{mul.f16 %rs918,%rs910,%rs908;
}
	// end inline asm
	// begin inline asm
	{mul.f16 %rs921,%rs913,%rs907;
}
	// end inline asm
	// begin inline asm
	{add.f16 %rs924,%rs918,%rs921;
}
	// end inline asm
	st.shared.u16 	[%r3386+8256], %rs924;
	mov.u32 	%r19287, %r19931;
	mov.f32 	%f10425, %f10586;
	@%p272 bra 	$L__BB0_2586;
	setp.eq.f32 	%p531, %f828, 0f7F800000;
	@%p531 bra 	$L__BB0_2585;
	mov.b32 	%r4250, %f826;
	shl.b32 	%r8165, %r4250, 8;
	or.b32  	%r4251, %r8165, -2147483648;
	mov.b64 	%rd9598, 0;
	mov.b32 	%r19284, 0;
	mov.u64 	%rd9596, __cudart_i2opi_f;
	mov.u64 	%rd9597, %rd8;
$L__BB0_2581:
	.pragma "nounroll";
	ld.global.nc.u32 	%r8166, [%rd9596];
	mad.wide.u32 	%rd4282, %r8166, %r4251, %rd9598;
	shr.u64 	%rd9598, %rd4282, 32;
	st.local.u32 	[%rd9597], %rd4282;
	add.s32 	%r19284, %r19284, 1;
	add.s64 	%rd9597, %rd9597, 4;
	add.s64 	%rd9596, %rd9596, 4;
	setp.ne.s32 	%p532, %r19284, 6;
	@%p532 bra 	$L__BB0_2581;
	shr.u32 	%r8167, %r4250, 23;
	st.local.u32 	[%rd8+24], %rd9598;
	and.b32  	%r4254, %r8167, 31;
	and.b32  	%r8168, %r8167, 224;
	add.s32 	%r8169, %r8168, -128;
	shr.u32 	%r8170, %r8169, 5;
	mul.wide.u32 	%rd4283, %r8170, 4;
	sub.s64 	%rd2307, %rd8, %rd4283;
	ld.local.u32 	%r19285, [%rd2307+24];
	ld.local.u32 	%r19286, [%rd2307+20];
	setp.eq.s32 	%p533, %r4254, 0;
	@%p533 bra 	$L__BB0_2584;
	shf.l.wrap.b32 	%r19285, %r19286, %r19285, %r4254;
	ld.local.u32 	%r8171, [%rd2307+16];
	shf.l.wrap.b32 	%r19286, %r8171, %r19286, %r4254;
$L__BB0_2584:
	shr.u32 	%r8172, %r19285, 30;
	shf.l.wrap.b32 	%r8173, %r19286, %r19285, 2;
	shl.b32 	%r8174, %r19286, 2;
	shr.u32 	%r8175, %r8173, 31;
	add.s32 	%r8176, %r8175, %r8172;
	neg.s32 	%r8177, %r8176;
	setp.lt.s32 	%p534, %r4250, 0;
	selp.b32 	%r19287, %r8177, %r8176, %p534;
	xor.b32  	%r8178, %r8173, %r4250;
	shr.s32 	%r8179, %r8173, 31;
	xor.b32  	%r8180, %r8179, %r8173;
	xor.b32  	%r8181, %r8179, %r8174;
	cvt.u64.u32 	%rd4284, %r8180;
	shl.b64 	%rd4285, %rd4284, 32;
	cvt.u64.u32 	%rd4286, %r8181;
	or.b64  	%rd4287, %rd4285, %rd4286;
	cvt.rn.f64.s64 	%fd171, %rd4287;
	mul.f64 	%fd172, %fd171, 0d3BF921FB54442D19;
	cvt.rn.f32.f64 	%f2903, %fd172;
	neg.f32 	%f2904, %f2903;
	setp.lt.s32 	%p535, %r8178, 0;
	selp.f32 	%f10425, %f2904, %f2903, %p535;
	bra.uni 	$L__BB0_2586;
$L__BB0_2585:
	mov.f32 	%f2905, 0f00000000;
	mul.rn.f32 	%f10425, %f826, %f2905;
	mov.b32 	%r19287, 0;
$L__BB0_2586:
	setp.ltu.f32 	%p536, %f828, 0f47CE4780;
	add.s32 	%r8183, %r19287, 1;
	mul.rn.f32 	%f2907, %f10425, %f10425;
	and.b32  	%r8184, %r19287, 1;
	setp.eq.b32 	%p537, %r8184, 1;
	selp.f32 	%f2908, %f10425, 0f3F800000, %p537;
	fma.rn.f32 	%f2909, %f2907, %f2908, 0f00000000;
	fma.rn.f32 	%f2910, %f2907, 0f37CBAC00, 0fBAB607ED;
	selp.f32 	%f2911, 0fB94D4153, %f2910, %p537;
	selp.f32 	%f2912, 0f3C0885E4, 0f3D2AAABB, %p537;
	fma.rn.f32 	%f2913, %f2911, %f2907, %f2912;
	selp.f32 	%f2914, 0fBE2AAAA8, 0fBEFFFFFF, %p537;
	fma.rn.f32 	%f2915, %f2913, %f2907, %f2914;
	fma.rn.f32 	%f2916, %f2915, %f2909, %f2908;
	and.b32  	%r8185, %r8183, 2;
	setp.eq.s32 	%p538, %r8185, 0;
	mov.f32 	%f2917, 0f00000000;
	sub.f32 	%f2918, %f2917, %f2916;
	selp.f32 	%f2906, %f2916, %f2918, %p538;
	// begin inline asm
	{  cvt.rn.f16.f32 %rs927, %f2906;}

	// end inline asm
	mov.u32 	%r19291, %r19931;
	mov.f32 	%f10426, %f10586;
	@%p536 bra 	$L__BB0_2594;
	setp.eq.f32 	%p539, %f828, 0f7F800000;
	@%p539 bra 	$L__BB0_2593;
	mov.b32 	%r4263, %f826;
	shl.b32 	%r8187, %r4263, 8;
	or.b32  	%r4264, %r8187, -2147483648;
	mov.b64 	%rd9601, 0;
	mov.b32 	%r19288, 0;
	mov.u64 	%rd9599, __cudart_i2opi_f;
	mov.u64 	%rd9600, %rd7;
$L__BB0_2589:
	.pragma "nounroll";
	ld.global.nc.u32 	%r8188, [%rd9599];
	mad.wide.u32 	%rd4290, %r8188, %r4264, %rd9601;
	shr.u64 	%rd9601, %rd4290, 32;
	st.local.u32 	[%rd9600], %rd4290;
	add.s32 	%r19288, %r19288, 1;
	add.s64 	%rd9600, %rd9600, 4;
	add.s64 	%rd9599, %rd9599, 4;
	setp.ne.s32 	%p540, %r19288, 6;
	@%p540 bra 	$L__BB0_2589;
	shr.u32 	%r8189, %r4263, 23;
	st.local.u32 	[%rd7+24], %rd9601;
	and.b32  	%r4267, %r8189, 31;
	and.b32  	%r8190, %r8189, 224;
	add.s32 	%r8191, %r8190, -128;
	shr.u32 	%r8192, %r8191, 5;
	mul.wide.u32 	%rd4291, %r8192, 4;
	sub.s64 	%rd2314, %rd7, %rd4291;
	ld.local.u32 	%r19289, [%rd2314+24];
	ld.local.u32 	%r19290, [%rd2314+20];
	setp.eq.s32 	%p541, %r4267, 0;
	@%p541 bra 	$L__BB0_2592;
	shf.l.wrap.b32 	%r19289, %r19290, %r19289, %r4267;
	ld.local.u32 	%r8193, [%rd2314+16];
	shf.l.wrap.b32 	%r19290, %r8193, %r19290, %r4267;
$L__BB0_2592:
	shr.u32 	%r8194, %r19289, 30;
	shf.l.wrap.b32 	%r8195, %r19290, %r19289, 2;
	shl.b32 	%r8196, %r19290, 2;
	shr.u32 	%r8197, %r8195, 31;
	add.s32 	%r8198, %r8197, %r8194;
	neg.s32 	%r8199, %r8198;
	setp.lt.s32 	%p542, %r4263, 0;
	selp.b32 	%r19291, %r8199, %r8198, %p542;
	xor.b32  	%r8200, %r8195, %r4263;
	shr.s32 	%r8201, %r8195, 31;
	xor.b32  	%r8202, %r8201, %r8195;
	xor.b32  	%r8203, %r8201, %r8196;
	cvt.u64.u32 	%rd4292, %r8202;
	shl.b64 	%rd4293, %rd4292, 32;
	cvt.u64.u32 	%rd4294, %r8203;
	or.b64  	%rd4295, %rd4293, %rd4294;
	cvt.rn.f64.s64 	%fd173, %rd4295;
	mul.f64 	%fd174, %fd173, 0d3BF921FB54442D19;
	cvt.rn.f32.f64 	%f2919, %fd174;
	neg.f32 	%f2920, %f2919;
	setp.lt.s32 	%p543, %r8200, 0;
	selp.f32 	%f10426, %f2920, %f2919, %p543;
	bra.uni 	$L__BB0_2594;
$L__BB0_2593:
	mov.f32 	%f2921, 0f00000000;
	mul.rn.f32 	%f10426, %f826, %f2921;
	mov.b32 	%r19291, 0;
$L__BB0_2594:
	abs.f32 	%f1092, %f835;
	setp.ltu.f32 	%p544, %f1092, 0f47CE4780;
	mul.rn.f32 	%f2923, %f10426, %f10426;
	and.b32  	%r8205, %r19291, 1;
	setp.eq.b32 	%p545, %r8205, 1;
	selp.f32 	%f2924, 0f3F800000, %f10426, %p545;
	fma.rn.f32 	%f2925, %f2923, %f2924, 0f00000000;
	fma.rn.f32 	%f2926, %f2923, 0f37CBAC00, 0fBAB607ED;
	selp.f32 	%f2927, %f2926, 0fB94D4153, %p545;
	selp.f32 	%f2928, 0f3D2AAABB, 0f3C0885E4, %p545;
	fma.rn.f32 	%f2929, %f2927, %f2923, %f2928;
	selp.f32 	%f2930, 0fBEFFFFFF, 0fBE2AAAA8, %p545;
	fma.rn.f32 	%f2931, %f2929, %f2923, %f2930;
	fma.rn.f32 	%f2932, %f2931, %f2925, %f2924;
	and.b32  	%r8206, %r19291, 2;
	setp.eq.s32 	%p546, %r8206, 0;
	mov.f32 	%f2933, 0f00000000;
	sub.f32 	%f2934, %f2933, %f2932;
	selp.f32 	%f2922, %f2932, %f2934, %p546;
	// begin inline asm
	{  cvt.rn.f16.f32 %rs928, %f2922;}

	// end inline asm
	add.s64 	%rd4296, %rd1820, %rd1836;
	ld.global.u16 	%rs930, [%rd4296+64];
	add.s64 	%rd4297, %rd1821, %rd1836;
	ld.global.u16 	%rs933, [%rd4297+64];
	// begin inline asm
	{mul.f16 %rs929,%rs930,%rs927;
}
	// end inline asm
	// begin inline asm
	{mul.f16 %rs932,%rs933,%rs928;
}
	// end inline asm
	// begin inline asm
	{sub.f16 %rs935,%rs929,%rs932;
}
	// end inline asm
	st.shared.u16 	[%r3414+96], %rs935;
	// begin inline asm
	{mul.f16 %rs938,%rs930,%rs928;
}
	// end inline asm
	// begin inline asm
	{mul.f16 %rs941,%rs933,%rs927;
}
	// end inline asm
	// begin inline asm
	{add.f16 %rs944,%rs938,%rs941;
}
	// end inline asm
	st.shared.u16 	[%r3414+8288], %rs944;
	mov.u32 	%r19295, %r19939;
	mov.f32 	%f10427, %f10588;
	@%p544 bra 	$L__BB0_2602;
	setp.eq.f32 	%p547, %f1092, 0f7F800000;
	@%p547 bra 	$L__BB0_2601;
	mov.b32 	%r4276, %f835;
	shl.b32 	%r8208, %r4276, 8;
	or.b32  	%r4277, %r8208, -2147483648;
	mov.b64 	%rd9604, 0;
	mov.b32 	%r19292, 0;
	mov.u64 	%rd9602, __cudart_i2opi_f;
	mov.u64 	%rd9603, %rd8;
$L__BB0_2597:
	.pragma "nounroll";
	ld.global.nc.u32 	%r8209, [%rd9602];
	mad.wide.u32 	%rd4300, %r8209, %r4277, %rd9604;
	shr.u64 	%rd9604, %rd4300, 32;
	st.local.u32 	[%rd9603], %rd4300;
	add.s32 	%r19292, %r19292, 1;
	add.s64 	%rd9603, %rd9603, 4;
	add.s64 	%rd9602, %rd9602, 4;
	setp.ne.s32 	%p548, %r19292, 6;
	@%p548 bra 	$L__BB0_2597;
	shr.u32 	%r8210, %r4276, 23;
	st.local.u32 	[%rd8+24], %rd9604;
	and.b32  	%r4280, %r8210, 31;
	and.b32  	%r8211, %r8210, 224;
	add.s32 	%r8212, %r8211, -128;
	shr.u32 	%r8213, %r8212, 5;
	mul.wide.u32 	%rd4301, %r8213, 4;
	sub.s64 	%rd2321, %rd8, %rd4301;
	ld.local.u32 	%r19293, [%rd2321+24];
	ld.local.u32 	%r19294, [%rd2321+20];
	setp.eq.s32 	%p549, %r4280, 0;
	@%p549 bra 	$L__BB0_2600;
	shf.l.wrap.b32 	%r19293, %r19294, %r19293, %r4280;
	ld.local.u32 	%r8214, [%rd2321+16];
	shf.l.wrap.b32 	%r19294, %r8214, %r19294, %r4280;
$L__BB0_2600:
	shr.u32 	%r8215, %r19293, 30;
	shf.l.wrap.b32 	%r8216, %r19294, %r19293, 2;
	shl.b32 	%r8217, %r19294, 2;
	shr.u32 	%r8218, %r8216, 31;
	add.s32 	%r8219, %r8218, %r8215;
	neg.s32 	%r8220, %r8219;
	setp.lt.s32 	%p550, %r4276, 0;
	selp.b32 	%r19295, %r8220, %r8219, %p550;
	xor.b32  	%r8221, %r8216, %r4276;
	shr.s32 	%r8222, %r8216, 31;
	xor.b32  	%r8223, %r8222, %r8216;
	xor.b32  	%r8224, %r8222, %r8217;
	cvt.u64.u32 	%rd4302, %r8223;
	shl.b64 	%rd4303, %rd4302, 32;
	cvt.u64.u32 	%rd4304, %r8224;
	or.b64  	%rd4305, %rd4303, %rd4304;
	cvt.rn.f64.s64 	%fd175, %rd4305;
	mul.f64 	%fd176, %fd175, 0d3BF921FB54442D19;
	cvt.rn.f32.f64 	%f2935, %fd176;
	neg.f32 	%f2936, %f2935;
	setp.lt.s32 	%p551, %r8221, 0;
	selp.f32 	%f10427, %f2936, %f2935, %p551;
	bra.uni 	$L__BB0_2602;
$L__BB0_2601:
	mov.f32 	%f2937, 0f00000000;
	mul.rn.f32 	%f10427, %f835, %f2937;
	mov.b32 	%r19295, 0;
$L__BB0_2602:
	add.s32 	%r8226, %r19295, 1;
	mul.rn.f32 	%f2939, %f10427, %f10427;
	and.b32  	%r8227, %r19295, 1;
	setp.eq.b32 	%p553, %r8227, 1;
	selp.f32 	%f2940, %f10427, 0f3F800000, %p553;
	fma.rn.f32 	%f2941, %f2939, %f2940, 0f00000000;
	fma.rn.f32 	%f2942, %f2939, 0f37CBAC00, 0fBAB607ED;
	selp.f32 	%f2943, 0fB94D4153, %f2942, %p553;
	selp.f32 	%f2944, 0f3C0885E4, 0f3D2AAABB, %p553;
	fma.rn.f32 	%f2945, %f2943, %f2939, %f2944;
	selp.f32 	%f2946, 0fBE2AAAA8, 0fBEFFFFFF, %p553;
	fma.rn.f32 	%f2947, %f2945, %f2939, %f2946;
	fma.rn.f32 	%f2948, %f2947, %f2941, %f2940;
	and.b32  	%r8228, %r8226, 2;
	setp.eq.s32 	%p554, %r8228, 0;
	mov.f32 	%f2949, 0f00000000;
	sub.f32 	%f2950, %f2949, %f2948;
	selp.f32 	%f2938, %f2948, %f2950, %p554;
	// begin inline asm
	{  cvt.rn.f16.f32 %rs947, %f2938;}

	// end inline asm
	mov.u32 	%r19299, %r19939;
	mov.f32 	%f10428, %f10588;
	@%p544 bra 	$L__BB0_2610;
	setp.eq.f32 	%p555, %f1092, 0f7F800000;
	@%p555 bra 	$L__BB0_2609;
	mov.b32 	%r4289, %f835;
	shl.b32 	%r8230, %r4289, 8;
	or.b32  	%r4290, %r8230, -2147483648;
	mov.b64 	%rd9607, 0;
	mov.b32 	%r19296, 0;
	mov.u64 	%rd9605, __cudart_i2opi_f;
	mov.u64 	%rd9606, %rd7;
$L__BB0_2605:
	.pragma "nounroll";
	ld.global.nc.u32 	%r8231, [%rd9605];
	mad.wide.u32 	%rd4308, %r8231, %r4290, %rd9607;
	shr.u64 	%rd9607, %rd4308, 32;
	st.local.u32 	[%rd9606], %rd4308;
	add.s32 	%r19296, %r19296, 1;
	add.s64 	%rd9606, %rd9606, 4;
	add.s64 	%rd9605, %rd9605, 4;
	setp.ne.s32 	%p556, %r19296, 6;
	@%p556 bra 	$L__BB0_2605;
	shr.u32 	%r8232, %r4289, 23;
	st.local.u32 	[%rd7+24], %rd9607;
	and.b32  	%r4293, %r8232, 31;
	and.b32  	%r8233, %r8232, 224;
	add.s32 	%r8234, %r8233, -128;
	shr.u32 	%r8235, %r8234, 5;
	mul.wide.u32 	%rd4309, %r8235, 4;
	sub.s64 	%rd2328, %rd7, %rd4309;
	ld.local.u32 	%r19297, [%rd2328+24];
	ld.local.u32 	%r19298, [%rd2328+20];
	setp.eq.s32 	%p557, %r4293, 0;
	@%p557 bra 	$L__BB0_2608;
	shf.l.wrap.b32 	%r19297, %r19298, %r19297, %r4293;
	ld.local.u32 	%r8236, [%rd2328+16];
	shf.l.wrap.b32 	%r19298, %r8236, %r19298, %r4293;
$L__BB0_2608:
	shr.u32 	%r8237, %r19297, 30;
	shf.l.wrap.b32 	%r8238, %r19298, %r19297, 2;
	shl.b32 	%r8239, %r19298, 2;
	shr.u32 	%r8240, %r8238, 31;
	add.s32 	%r8241, %r8240, %r8237;
	neg.s32 	%r8242, %r8241;
	setp.lt.s32 	%p558, %r4289, 0;
	selp.b32 	%r19299, %r8242, %r8241, %p558;
	xor.b32  	%r8243, %r8238, %r4289;
	shr.s32 	%r8244, %r8238, 31;
	xor.b32  	%r8245, %r8244, %r8238;
	xor.b32  	%r8246, %r8244, %r8239;
	cvt.u64.u32 	%rd4310, %r8245;
	shl.b64 	%rd4311, %rd4310, 32;
	cvt.u64.u32 	%rd4312, %r8246;
	or.b64  	%rd4313, %rd4311, %rd4312;
	cvt.rn.f64.s64 	%fd177, %rd4313;
	mul.f64 	%fd178, %fd177, 0d3BF921FB54442D19;
	cvt.rn.f32.f64 	%f2951, %fd178;
	neg.f32 	%f2952, %f2951;
	setp.lt.s32 	%p559, %r8243, 0;
	selp.f32 	%f10428, %f2952, %f2951, %p559;
	bra.uni 	$L__BB0_2610;
$L__BB0_2609:
	mov.f32 	%f2953, 0f00000000;
	mul.rn.f32 	%f10428, %f835, %f2953;
	mov.b32 	%r19299, 0;
$L__BB0_2610:
	abs.f32 	%f1099, %f844;
	setp.ltu.f32 	%p560, %f1099, 0f47CE4780;
	mul.rn.f32 	%f2955, %f10428, %f10428;
	and.b32  	%r8248, %r19299, 1;
	setp.eq.b32 	%p561, %r8248, 1;
	selp.f32 	%f2956, 0f3F800000, %f10428, %p561;
	fma.rn.f32 	%f2957, %f2955, %f2956, 0f00000000;
	fma.rn.f32 	%f2958, %f2955, 0f37CBAC00, 0fBAB607ED;
	selp.f32 	%f2959, %f2958, 0fB94D4153, %p561;
	selp.f32 	%f2960, 0f3D2AAABB, 0f3C0885E4, %p561;
	fma.rn.f32 	%f2961, %f2959, %f2955, %f2960;
	selp.f32 	%f2962, 0fBEFFFFFF, 0fBE2AAAA8, %p561;
	fma.rn.f32 	%f2963, %f2961, %f2955, %f2962;
	fma.rn.f32 	%f2964, %f2963, %f2957, %f2956;
	and.b32  	%r8249, %r19299, 2;
	setp.eq.s32 	%p562, %r8249, 0;
	mov.f32 	%f2965, 0f00000000;
	sub.f32 	%f2966, %f2965, %f2964;
	selp.f32 	%f2954, %f2964, %f2966, %p562;
	// begin inline asm
	{  cvt.rn.f16.f32 %rs948, %f2954;}

	// end inline asm
	add.s64 	%rd4314, %rd1820, %rd1836;
	add.s64 	%rd4315, %rd4314, %rd1836;
	ld.global.u16 	%rs950, [%rd4315+64];
	add.s64 	%rd4316, %rd1821, %rd1836;
	add.s64 	%rd4317, %rd4316, %rd1836;
	ld.global.u16 	%rs953, [%rd4317+64];
	// begin inline asm
	{mul.f16 %rs949,%rs950,%rs947;
}
	// end inline asm
	// begin inline asm
	{mul.f16 %rs952,%rs953,%rs948;
}
	// end inline asm
	// begin inline asm
	{sub.f16 %rs955,%rs949,%rs952;
}
	// end inline asm
	st.shared.u16 	[%r3443+64], %rs955;
	// begin inline asm
	{mul.f16 %rs958,%rs950,%rs948;
}
	// end inline asm
	// begin inline asm
	{mul.f16 %rs961,%rs953,%rs947;
}
	// end inline asm
	// begin inline asm
	{add.f16 %rs964,%rs958,%rs961;
}
	// end inline asm
	st.shared.u16 	[%r3443+8256], %rs964;
	mov.u32 	%r19303, %r19947;
	mov.f32 	%f10429, %f10590;
	@%p560 bra 	$L__BB0_2618;
	setp.eq.f32 	%p563, %f1099, 0f7F800000;
	@%p563 bra 	$L__BB0_2617;
	mov.b32 	%r4302, %f844;
	shl.b32 	%r8251, %r4302, 8;
	or.b32  	%r4303, %r8251, -2147483648;
	mov.b64 	%rd9610, 0;
	mov.b32 	%r19300, 0;
	mov.u64 	%rd9608, __cudart_i2opi_f;
	mov.u64 	%rd9609, %rd8;
$L__BB0_2613:
	.pragma "nounroll";
	ld.global.nc.u32 	%r8252, [%rd9608];
	mad.wide.u32 	%rd4320, %r8252, %r4303, %rd9610;
	shr.u64 	%rd9610, %rd4320, 32;
	st.local.u32 	[%rd9609], %rd4320;
	add.s32 	%r19300, %r19300, 1;
	add.s64 	%rd9609, %rd9609, 4;
	add.s64 	%rd9608, %rd9608, 4;
	setp.ne.s32 	%p564, %r19300, 6;
	@%p564 bra 	$L__BB0_2613;
	shr.u32 	%r8253, %r4302, 23;
	st.local.u32 	[%rd8+24], %rd9610;
	and.b32  	%r4306, %r8253, 31;
	and.b32  	%r8254, %r8253, 224;
	add.s32 	%r8255, %r8254, -128;
	shr.u32 	%r8256, %r8255, 5;
	mul.wide.u32 	%rd4321, %r8256, 4;
	sub.s64 	%rd2335, %rd8, %rd4321;
	ld.local.u32 	%r19301, [%rd2335+24];
	ld.local.u32 	%r19302, [%rd2335+20];
	setp.eq.s32 	%p565, %r4306, 0;
	@%p565 bra 	$L__BB0_2616;
	shf.l.wrap.b32 	%r19301, %r19302, %r19301, %r4306;
	ld.local.u32 	%r8257, [%rd2335+16];
	shf.l.wrap.b32 	%r19302, %r8257, %r19302, %r4306;
$L__BB0_2616:
	shr.u32 	%r8258, %r19301, 30;
	shf.l.wrap.b32 	%r8259, %r19302, %r19301, 2;
	shl.b32 	%r8260, %r19302, 2;
	shr.u32 	%r8261, %r8259, 31;
	add.s32 	%r8262, %r8261, %r8258;
	neg.s32 	%r8263, %r8262;
	setp.lt.s32 	%p566, %r4302, 0;
	selp.b32 	%r19303, %r8263, %r8262, %p566;
	xor.b32  	%r8264, %r8259, %r4302;
	shr.s32 	%r8265, %r8259, 31;
	xor.b32  	%r8266, %r8265, %r8259;
	xor.b32  	%r8267, %r8265, %r8260;
	cvt.u64.u32 	%rd4322, %r8266;
	shl.b64 	%rd4323, %rd4322, 32;
	cvt.u64.u32 	%rd4324, %r8267;
	or.b64  	%rd4325, %rd4323, %rd4324;
	cvt.rn.f64.s64 	%fd179, %rd4325;
	mul.f64 	%fd180, %fd179, 0d3BF921FB54442D19;
	cvt.rn.f32.f64 	%f2967, %fd180;
	neg.f32 	%f2968, %f2967;
	setp.lt.s32 	%p567, %r8264, 0;
	selp.f32 	%f10429, %f2968, %f2967, %p567;
	bra.uni 	$L__BB0_2618;
$L__BB0_2617:
	mov.f32 	%f2969, 0f00000000;
	mul.rn.f32 	%f10429, %f844, %f2969;
	mov.b32 	%r19303, 0;
$L__BB0_2618:
	abs.f32 	%f1103, %f844;
	setp.ltu.f32 	%p568, %f1103, 0f47CE4780;
	add.s32 	%r8269, %r19303, 1;
	mul.rn.f32 	%f2971, %f10429, %f10429;
	and.b32  	%r8270, %r19303, 1;
	setp.eq.b32 	%p569, %r8270, 1;
	selp.f32 	%f2972, %f10429, 0f3F800000, %p569;
	fma.rn.f32 	%f2973, %f2971, %f2972, 0f00000000;
	fma.rn.f32 	%f2974, %f2971, 0f37CBAC00, 0fBAB607ED;
	selp.f32 	%f2975, 0fB94D4153, %f2974, %p569;
	selp.f32 	%f2976, 0f3C0885E4, 0f3D2AAABB, %p569;
	fma.rn.f32 	%f2977, %f2975, %f2971, %f2976;
	selp.f32 	%f2978, 0fBE2AAAA8, 0fBEFFFFFF, %p569;
	fma.rn.f32 	%f2979, %f2977, %f2971, %f2978;
	fma.rn.f32 	%f2980, %f2979, %f2973, %f2972;
	and.b32  	%r8271, %r8269, 2;
	setp.eq.s32 	%p570, %r8271, 0;
	mov.f32 	%f2981, 0f00000000;
	sub.f32 	%f2982, %f2981, %f2980;
	selp.f32 	%f2970, %f2980, %f2982, %p570;
	// begin inline asm
	{  cvt.rn.f16.f32 %rs967, %f2970;}

	// end inline asm
	mov.u32 	%r19307, %r19947;
	mov.f32 	%f10430, %f10590;
	@%p568 bra 	$L__BB0_2626;
	setp.eq.f32 	%p571, %f1103, 0f7F800000;
	@%p571 bra 	$L__BB0_2625;
	mov.b32 	%r4315, %f844;
	shl.b32 	%r8273, %r4315, 8;
	or.b32  	%r4316, %r8273, -2147483648;
	mov.b64 	%rd9613, 0;
	mov.b32 	%r19304, 0;
	mov.u64 	%rd9611, __cudart_i2opi_f;
	mov.u64 	%rd9612, %rd7;
$L__BB0_2621:
	.pragma "nounroll";
	ld.global.nc.u32 	%r8274, [%rd9611];
	mad.wide.u32 	%rd4328, %r8274, %r4316, %rd9613;
	shr.u64 	%rd9613, %rd4328, 32;
	st.local.u32 	[%rd9612], %rd4328;
	add.s32 	%r19304, %r19304, 1;
	add.s64 	%rd9612, %rd9612, 4;
	add.s64 	%rd9611, %rd9611, 4;
	setp.ne.s32 	%p572, %r19304, 6;
	@%p572 bra 	$L__BB0_2621;
	shr.u32 	%r8275, %r4315, 23;
	st.local.u32 	[%rd7+24], %rd9613;
	and.b32  	%r4319, %r8275, 31;
	and.b32  	%r8276, %r8275, 224;
	add.s32 	%r8277, %r8276, -128;
	shr.u32 	%r8278, %r8277, 5;
	mul.wide.u32 	%rd4329, %r8278, 4;
	sub.s64 	%rd2342, %rd7, %rd4329;
	ld.local.u32 	%r19305, [%rd2342+24];
	ld.local.u32 	%r19306, [%rd2342+20];
	setp.eq.s32 	%p573, %r4319, 0;
	@%p573 bra 	$L__BB0_2624;
	shf.l.wrap.b32 	%r19305, %r19306, %r19305, %r4319;
	ld.local.u32 	%r8279, [%rd2342+16];
	shf.l.wrap.b32 	%r19306, %r8279, %r19306, %r4319;
$L__BB0_2624:
	shr.u32 	%r8280, %r19305, 30;
	shf.l.wrap.b32 	%r8281, %r19306, %r19305, 2;
	shl.b32 	%r8282, %r19306, 2;
	shr.u32 	%r8283, %r8281, 31;
	add.s32 	%r8284, %r8283, %r8280;
	neg.s32 	%r8285, %r8284;
	setp.lt.s32 	%p574, %r4315, 0;
	selp.b32 	%r19307, %r8285, %r8284, %p574;
	xor.b32  	%r8286, %r8281, %r4315;
	shr.s32 	%r8287, %r8281, 31;
	xor.b32  	%r8288, %r8287, %r8281;
	xor.b32  	%r8289, %r8287, %r8282;
	cvt.u64.u32 	%rd4330, %r8288;
	shl.b64 	%rd4331, %rd4330, 32;
	cvt.u64.u32 	%rd4332, %r8289;
	or.b64  	%rd4333, %rd4331, %rd4332;
	cvt.rn.f64.s64 	%fd181, %rd4333;
	mul.f64 	%fd182, %fd181, 0d3BF921FB54442D19;
	cvt.rn.f32.f64 	%f2983, %fd182;
	neg.f32 	%f2984, %f2983;
	setp.lt.s32 	%p575, %r8286, 0;
	selp.f32 	%f10430, %f2984, %f2983, %p575;
	bra.uni 	$L__BB0_2626;
$L__BB0_2625:
	mov.f32 	%f2985, 0f00000000;
	mul.rn.f32 	%f10430, %f844, %f2985;
	mov.b32 	%r19307, 0;
$L__BB0_2626:
	abs.f32 	%f1107, %f853;
	setp.ltu.f32 	%p576, %f1107, 0f47CE4780;
	mul.rn.f32 	%f2987, %f10430, %f10430;
	and.b32  	%r8291, %r19307, 1;
	setp.eq.b32 	%p577, %r8291, 1;
	selp.f32 	%f2988, 0f3F800000, %f10430, %p577;
	fma.rn.f32 	%f2989, %f2987, %f2988, 0f00000000;
	fma.rn.f32 	%f2990, %f2987, 0f37CBAC00, 0fBAB607ED;
	selp.f32 	%f2991, %f2990, 0fB94D4153, %p577;
	selp.f32 	%f2992, 0f3D2AAABB, 0f3C0885E4, %p577;
	fma.rn.f32 	%f2993, %f2991, %f2987, %f2992;
	selp.f32 	%f2994, 0fBEFFFFFF, 0fBE2AAAA8, %p577;
	fma.rn.f32 	%f2995, %f2993, %f2987, %f2994;
	fma.rn.f32 	%f2996, %f2995, %f2989, %f2988;
	and.b32  	%r8292, %r19307, 2;
	setp.eq.s32 	%p578, %r8292, 0;
	mov.f32 	%f2997, 0f00000000;
	sub.f32 	%f2998, %f2997, %f2996;
	selp.f32 	%f2986, %f2996, %f2998, %p578;
	// begin inline asm
	{  cvt.rn.f16.f32 %rs968, %f2986;}

	// end inline asm
	add.s64 	%rd4334, %rd1820, %rd1836;
	add.s64 	%rd4335, %rd4334, %rd1836;
	add.s64 	%rd4336, %rd4335, %rd1836;
	ld.global.u16 	%rs970, [%rd4336+64];
	add.s64 	%rd4337, %rd1821, %rd1836;
	add.s64 	%rd4338, %rd4337, %rd1836;
	add.s64 	%rd4339, %rd4338, %rd1836;
	ld.global.u16 	%rs973, [%rd4339+64];
	// begin inline asm
	{mul.f16 %rs969,%rs970,%rs967;
}
	// end inline asm
	// begin inline asm
	{mul.f16 %rs972,%rs973,%rs968;
}
	// end inline asm
	// begin inline asm
	{sub.f16 %rs975,%rs969,%rs972;
}
	// end inline asm
	st.shared.u16 	[%r3471+64], %rs975;
	// begin inline asm
	{mul.f16 %rs978,%rs970,%rs968;
}
	// end inline asm
	// begin inline asm
	{mul.f16 %rs981,%rs973,%rs967;
}
	// end inline asm
	// begin inline asm
	{add.f16 %rs984,%rs978,%rs981;
}
	// end inline asm
	st.shared.u16 	[%r3471+8256], %rs984;
	mov.u32 	%r19311, %r19955;
	mov.f32 	%f10431, %f10592;
	@%p576 bra 	$L__BB0_2634;
	setp.eq.f32 	%p579, %f1107, 0f7F800000;
	@%p579 bra 	$L__BB0_2633;
	mov.b32 	%r4328, %f853;
	shl.b32 	%r8294, %r4328, 8;
	or.b32  	%r4329, %r8294, -2147483648;
	mov.b64 	%rd9616, 0;
	mov.b32 	%r19308, 0;
	mov.u64 	%rd9614, __cudart_i2opi_f;
	mov.u64 	%rd9615, %rd8;
$L__BB0_2629:
	.pragma "nounroll";
	ld.global.nc.u32 	%r8295, [%rd9614];
	mad.wide.u32 	%rd4342, %r8295, %r4329, %rd9616;
	shr.u64 	%rd9616, %rd4342, 32;
	st.local.u32 	[%rd9615], %rd4342;
	add.s32 	%r19308, %r19308, 1;
	add.s64 	%rd9615, %rd9615, 4;
	add.s64 	%rd9614, %rd9614, 4;
	setp.ne.s32 	%p580, %r19308, 6;
	@%p580 bra 	$L__BB0_2629;
	shr.u32 	%r8296, %r4328, 23;
	st.local.u32 	[%rd8+24], %rd9616;
	and.b32  	%r4332, %r8296, 31;
	and.b32  	%r8297, %r8296, 224;
	add.s32 	%r8298, %r8297, -128;
	shr.u32 	%r8299, %r8298, 5;
	mul.wide.u32 	%rd4343, %r8299, 4;
	sub.s64 	%rd2349, %rd8, %rd4343;
	ld.local.u32 	%r19309, [%rd2349+24];
	ld.local.u32 	%r19310, [%rd2349+20];
	setp.eq.s32 	%p581, %r4332, 0;
	@%p581 bra 	$L__BB0_2632;
	shf.l.wrap.b32 	%r19309, %r19310, %r19309, %r4332;
	ld.local.u32 	%r8300, [%rd2349+16];
	shf.l.wrap.b32 	%r19310, %r8300, %r19310, %r4332;
$L__BB0_2632:
	shr.u32 	%r8301, %r19309, 30;
	shf.l.wrap.b32 	%r8302, %r19310, %r19309, 2;
	shl.b32 	%r8303, %r19310, 2;
	shr.u32 	%r8304, %r8302, 31;
	add.s32 	%r8305, %r8304, %r8301;
	neg.s32 	%r8306, %r8305;
	setp.lt.s32 	%p582, %r4328, 0;
	selp.b32 	%r19311, %r8306, %r8305, %p582;
	xor.b32  	%r8307, %r8302, %r4328;
	shr.s32 	%r8308, %r8302, 31;
	xor.b32  	%r8309, %r8308, %r8302;
	xor.b32  	%r8310, %r8308, %r8303;
	cvt.u64.u32 	%rd4344, %r8309;
	shl.b64 	%rd4345, %rd4344, 32;
	cvt.u64.u32 	%rd4346, %r8310;
	or.b64  	%rd4347, %rd4345, %rd4346;
	cvt.rn.f64.s64 	%fd183, %rd4347;
	mul.f64 	%fd184, %fd183, 0d3BF921FB54442D19;
	cvt.rn.f32.f64 	%f2999, %fd184;
	neg.f32 	%f3000, %f2999;
	setp.lt.s32 	%p583, %r8307, 0;
	selp.f32 	%f10431, %f3000, %f2999, %p583;
	bra.uni 	$L__BB0_2634;
$L__BB0_2633:
	mov.f32 	%f3001, 0f00000000;
	mul.rn.f32 	%f10431, %f853, %f3001;
	mov.b32 	%r19311, 0;
$L__BB0_2634:
	abs.f32 	%f1111, %f853;
	setp.ltu.f32 	%p584, %f1111, 0f47CE4780;
	add.s32 	%r8312, %r19311, 1;
	mul.rn.f32 	%f3003, %f10431, %f10431;
	and.b32  	%r8313, %r19311, 1;
	setp.eq.b32 	%p585, %r8313, 1;
	selp.f32 	%f3004, %f10431, 0f3F800000, %p585;
	fma.rn.f32 	%f3005, %f3003, %f3004, 0f00000000;
	fma.rn.f32 	%f3006, %f3003, 0f37CBAC00, 0fBAB607ED;
	selp.f32 	%f3007, 0fB94D4153, %f3006, %p585;
	selp.f32 	%f3008, 0f3C0885E4, 0f3D2AAABB, %p585;
	fma.rn.f32 	%f3009, %f3007, %f3003, %f3008;
	selp.f32 	%f3010, 0fBE2AAAA8, 0fBEFFFFFF, %p585;
	fma.rn.f32 	%f3011, %f3009, %f3003, %f3010;
	fma.rn.f32 	%f3012, %f3011, %f3005, %f3004;
	and.b32  	%r8314, %r8312, 2;
	setp.eq.s32 	%p586, %r8314, 0;
	mov.f32 	%f3013, 0f00000000;
	sub.f32 	%f3014, %f3013, %f3012;
	selp.f32 	%f3002, %f3012, %f3014, %p586;
	// begin inline asm
	{  cvt.rn.f16.f32 %rs987, %f3002;}

	// end inline asm
	mov.u32 	%r19315, %r19955;
	mov.f32 	%f10432, %f10592;
	@%p584 bra 	$L__BB0_2642;
	setp.eq.f32 	%p587, %f1111, 0f7F800000;
	@%p587 bra 	$L__BB0_2641;
	mov.b32 	%r4341, %f853;
	shl.b32 	%r8316, %r4341, 8;
	or.b32  	%r4342, %r8316, -2147483648;
	mov.b64 	%rd9619, 0;
	mov.b32 	%r19312, 0;
	mov.u64 	%rd9617, __cudart_i2opi_f;
	mov.u64 	%rd9618, %rd7;
$L__BB0_2637:
	.pragma "nounroll";
	ld.global.nc.u32 	%r8317, [%rd9617];
	mad.wide.u32 	%rd4350, %r8317, %r4342, %rd9619;
	shr.u64 	%rd9619, %rd4350, 32;
	st.local.u32 	[%rd9618], %rd4350;
	add.s32 	%r19312, %r19312, 1;
	add.s64 	%rd9618, %rd9618, 4;
	add.s64 	%rd9617, %rd9617, 4;
	setp.ne.s32 	%p588, %r19312, 6;
	@%p588 bra 	$L__BB0_2637;
	shr.u32 	%r8318, %r4341, 23;
	st.local.u32 	[%rd7+24], %rd9619;
	and.b32  	%r4345, %r8318, 31;
	and.b32  	%r8319, %r8318, 224;
	add.s32 	%r8320, %r8319, -128;
	shr.u32 	%r8321, %r8320, 5;
	mul.wide.u32 	%rd4351, %r8321, 4;
	sub.s64 	%rd2356, %rd7, %rd4351;
	ld.local.u32 	%r19313, [%rd2356+24];
	ld.local.u32 	%r19314, [%rd2356+20];
	setp.eq.s32 	%p589, %r4345, 0;
	@%p589 bra 	$L__BB0_2640;
	shf.l.wrap.b32 	%r19313, %r19314, %r19313, %r4345;
	ld.local.u32 	%r8322, [%rd2356+16];
	shf.l.wrap.b32 	%r19314, %r8322, %r19314, %r4345;
$L__BB0_2640:
	shr.u32 	%r8323, %r19313, 30;
	shf.l.wrap.b32 	%r8324, %r19314, %r19313, 2;
	shl.b32 	%r8325, %r19314, 2;
	shr.u32 	%r8326, %r8324, 31;
	add.s32 	%r8327, %r8326, %r8323;
	neg.s32 	%r8328, %r8327;
	setp.lt.s32 	%p590, %r4341, 0;
	selp.b32 	%r19315, %r8328, %r8327, %p590;
	xor.b32  	%r8329, %r8324, %r4341;
	shr.s32 	%r8330, %r8324, 31;
	xor.b32  	%r8331, %r8330, %r8324;
	xor.b32  	%r8332, %r8330, %r8325;
	cvt.u64.u32 	%rd4352, %r8331;
	shl.b64 	%rd4353, %rd4352, 32;
	cvt.u64.u32 	%rd4354, %r8332;
	or.b64  	%rd4355, %rd4353, %rd4354;
	cvt.rn.f64.s64 	%fd185, %rd4355;
	mul.f64 	%fd186, %fd185, 0d3BF921FB54442D19;
	cvt.rn.f32.f64 	%f3015, %fd186;
	neg.f32 	%f3016, %f3015;
	setp.lt.s32 	%p591, %r8329, 0;
	selp.f32 	%f10432, %f3016, %f3015, %p591;
	bra.uni 	$L__BB0_2642;
$L__BB0_2641:
	mov.f32 	%f3017, 0f00000000;
	mul.rn.f32 	%f10432, %f853, %f3017;
	mov.b32 	%r19315, 0;
$L__BB0_2642:
	abs.f32 	%f1115, %f862;
	setp.ltu.f32 	%p592, %f1115, 0f47CE4780;
	mul.rn.f32 	%f3019, %f10432, %f10432;
	and.b32  	%r8334, %r19315, 1;
	setp.eq.b32 	%p593, %r8334, 1;
	selp.f32 	%f3020, 0f3F800000, %f10432, %p593;
	fma.rn.f32 	%f3021, %f3019, %f3020, 0f00000000;
	fma.rn.f32 	%f3022, %f3019, 0f37CBAC00, 0fBAB607ED;
	selp.f32 	%f3023, %f3022, 0fB94D4153, %p593;
	selp.f32 	%f3024, 0f3D2AAABB, 0f3C0885E4, %p593;
	fma.rn.f32 	%f3025, %f3023, %f3019, %f3024;
	selp.f32 	%f3026, 0fBEFFFFFF, 0fBE2AAAA8, %p593;
	fma.rn.f32 	%f3027, %f3025, %f3019, %f3026;
	fma.rn.f32 	%f3028, %f3027, %f3021, %f3020;
	and.b32  	%r8335, %r19315, 2;
	setp.eq.s32 	%p594, %r8335, 0;
	mov.f32 	%f3029, 0f00000000;
	sub.f32 	%f3030, %f3029, %f3028;
	selp.f32 	%f3018, %f3028, %f3030, %p594;
	// begin inline asm
	{  cvt.rn.f16.f32 %rs988, %f3018;}

	// end inline asm
	add.s64 	%rd4356, %rd1820, %rd1836;
	add.s64 	%rd4357, %rd4356, %rd1836;
	add.s64 	%rd4358, %rd4357, %rd1836;
	add.s64 	%rd4359, %rd4358, %rd1836;
	ld.global.u16 	%rs990, [%rd4359+64];
	add.s64 	%rd4360, %rd1821, %rd1836;
	add.s64 	%rd4361, %rd4360, %rd1836;
	add.s64 	%rd4362, %rd4361, %rd1836;
	add.s64 	%rd4363, %rd4362, %rd1836;
	ld.global.u16 	%rs993, [%rd4363+64];
	// begin inline asm
	{mul.f16 %rs989,%rs990,%rs987;
}
	// end inline asm
	// begin inline asm
	{mul.f16 %rs992,%rs993,%rs988;
}
	// end inline asm
	// begin inline asm
	{sub.f16 %rs995,%rs989,%rs992;
}
	// end inline asm
	st.shared.u16 	[%r3499+64], %rs995;
	// begin inline asm
	{mul.f16 %rs998,%rs990,%rs988;
}
	// end inline asm
	// begin inline asm
	{mul.f16 %rs1001,%rs993,%rs987;
}
	// end inline asm
	// begin inline asm
	{add.f16 %rs1004,%rs998,%rs1001;
}
	// end inline asm
	st.shared.u16 	[%r3499+8256], %rs1004;
	mov.u32 	%r19319, %r19963;
	mov.f32 	%f10433, %f10594;
	@%p592 bra 	$L__BB0_2650;
	setp.eq.f32 	%p595, %f1115, 0f7F800000;
	@%p595 bra 	$L__BB0_2649;
	mov.b32 	%r4354, %f862;
	shl.b32 	%r8337, %r4354, 8;
	or.b32  	%r4355, %r8337, -2147483648;
	mov.b64 	%rd9622, 0;
	mov.b32 	%r19316, 0;
	mov.u64 	%rd9620, __cudart_i2opi_f;
	mov.u64 	%rd9621, %rd8;
$L__BB0_2645:
	.pragma "nounroll";
	ld.global.nc.u32 	%r8338, [%rd9620];
	mad.wide.u32 	%rd4366, %r8338, %r4355, %rd9622;
	shr.u64 	%rd9622, %rd4366, 32;
	st.local.u32 	[%rd9621], %rd4366;
	add.s32 	%r19316, %r19316, 1;
	add.s64 	%rd9621, %rd9621, 4;
	add.s64 	%rd9620, %rd9620, 4;
	setp.ne.s32 	%p596, %r19316, 6;
	@%p596 bra 	$L__BB0_2645;
	shr.u32 	%r8339, %r4354, 23;
	st.local.u32 	[%rd8+24], %rd9622;
	and.b32  	%r4358, %r8339, 31;
	and.b32  	%r8340, %r8339, 224;
	add.s32 	%r8341, %r8340, -128;
	shr.u32 	%r8342, %r8341, 5;
	mul.wide.u32 	%rd4367, %r8342, 4;
	sub.s64 	%rd2363, %rd8, %rd4367;
	ld.local.u32 	%r19317, [%rd2363+24];
	ld.local.u32 	%r19318, [%rd2363+20];
	setp.eq.s32 	%p597, %r4358, 0;
	@%p597 bra 	$L__BB0_2648;
	shf.l.wrap.b32 	%r19317, %r19318, %r19317, %r4358;
	ld.local.u32 	%r8343, [%rd2363+16];
	shf.l.wrap.b32 	%r19318, %r8343, %r19318, %r4358;
$L__BB0_2648:
	shr.u32 	%r8344, %r19317, 30;
	shf.l.wrap.b32 	%r8345, %r19318, %r19317, 2;
	shl.b32 	%r8346, %r19318, 2;
	shr.u32 	%r8347, %r8345, 31;
	add.s32 	%r8348, %r8347, %r8344;
	neg.s32 	%r8349, %r8348;
	setp.lt.s32 	%p598, %r4354, 0;
	selp.b32 	%r19319, %r8349, %r8348, %p598;
	xor.b32  	%r8350, %r8345, %r4354;
	shr.s32 	%r8351, %r8345, 31;
	xor.b32  	%r8352, %r8351, %r8345;
	xor.b32  	%r8353, %r8351, %r8346;
	cvt.u64.u32 	%rd4368, %r8352;
	shl.b64 	%rd4369, %rd4368, 32;
	cvt.u64.u32 	%rd4370, %r8353;
	or.b64  	%rd4371, %rd4369, %rd4370;
	cvt.rn.f64.s64 	%fd187, %rd4371;
	mul.f64 	%fd188, %fd187, 0d3BF921FB54442D19;
	cvt.rn.f32.f64 	%f3031, %fd188;
	neg.f32 	%f3032, %f3031;
	setp.lt.s32 	%p599, %r8350, 0;
	selp.f32 	%f10433, %f3032, %f3031, %p599;
	bra.uni 	$L__BB0_2650;
$L__BB0_2649:
	mov.f32 	%f3033, 0f00000000;
	mul.rn.f32 	%f10433, %f862, %f3033;
	mov.b32 	%r19319, 0;
$L__BB0_2650:
	abs.f32 	%f1119, %f862;
	setp.ltu.f32 	%p600, %f1119, 0f47CE4780;
	add.s32 	%r8355, %r19319, 1;
	mul.rn.f32 	%f3035, %f10433, %f10433;
	and.b32  	%r8356, %r19319, 1;
	setp.eq.b32 	%p601, %r8356, 1;
	selp.f32 	%f3036, %f10433, 0f3F800000, %p601;
	fma.rn.f32 	%f3037, %f3035, %f3036, 0f00000000;
	fma.rn.f32 	%f3038, %f3035, 0f37CBAC00, 0fBAB607ED;
	selp.f32 	%f3039, 0fB94D4153, %f3038, %p601;
	selp.f32 	%f3040, 0f3C0885E4, 0f3D2AAABB, %p601;
	fma.rn.f32 	%f3041, %f3039, %f3035, %f3040;
	selp.f32 	%f3042, 0fBE2AAAA8, 0fBEFFFFFF, %p601;
	fma.rn.f32 	%f3043, %f3041, %f3035, %f3042;
	fma.rn.f32 	%f3044, %f3043, %f3037, %f3036;
	and.b32  	%r8357, %r8355, 2;
	setp.eq.s32 	%p602, %r8357, 0;
	mov.f32 	%f3045, 0f00000000;
	sub.f32 	%f3046, %f3045, %f3044;
	selp.f32 	%f3034, %f3044, %f3046, %p602;
	// begin inline asm
	{  cvt.rn.f16.f32 %rs1007, %f3034;}

	// end inline asm
	mov.u32 	%r19323, %r19963;
	mov.f32 	%f10434, %f10594;
	@%p600 bra 	$L__BB0_2658;
	setp.eq.f32 	%p603, %f1119, 0f7F800000;
	@%p603 bra 	$L__BB0_2657;
	mov.b32 	%r4367, %f862;
	shl.b32 	%r8359, %r4367, 8;
	or.b32  	%r4368, %r8359, -2147483648;
	mov.b64 	%rd9625, 0;
	mov.b32 	%r19320, 0;
	mov.u64 	%rd9623, __cudart_i2opi_f;
	mov.u64 	%rd9624, %rd7;
$L__BB0_2653:
	.pragma "nounroll";
	ld.global.nc.u32 	%r8360, [%rd9623];
	mad.wide.u32 	%rd4374, %r8360, %r4368, %rd9625;
	shr.u64 	%rd9625, %rd4374, 32;
	st.local.u32 	[%rd9624], %rd4374;
	add.s32 	%r19320, %r19320, 1;
	add.s64 	%rd9624, %rd9624, 4;
	add.s64 	%rd9623, %rd9623, 4;
	setp.ne.s32 	%p604, %r19320, 6;
	@%p604 bra 	$L__BB0_2653;
	shr.u32 	%r8361, %r4367, 23;
	st.local.u32 	[%rd7+24], %rd9625;
	and.b32  	%r4371, %r8361, 31;
	and.b32  	%r8362, %r8361, 224;
	add.s32 	%r8363, %r8362, -128;
	shr.u32 	%r8364, %r8363, 5;
	mul.wide.u32 	%rd4375, %r8364, 4;
	sub.s64 	%rd2370, %rd7, %rd4375;
	ld.local.u32 	%r19321, [%rd2370+24];
	ld.local.u32 	%r19322, [%rd2370+20];
	setp.eq.s32 	%p605, %r4371, 0;
	@%p605 bra 	$L__BB0_2656;
	shf.l.wrap.b32 	%r19321, %r19322, %r19321, %r4371;
	ld.local.u32 	%r8365, [%rd2370+16];
	shf.l.wrap.b32 	%r19322, %r8365, %r19322, %r4371;
$L__BB0_2656:
	shr.u32 	%r8366, %r19321, 30;
	shf.l.wrap.b32 	%r8367, %r19322, %r19321, 2;
	shl.b32 	%r8368, %r19322, 2;
	shr.u32 	%r8369, %r8367, 31;
	add.s32 	%r8370, %r8369, %r8366;
	neg.s32 	%r8371, %r8370;
	setp.lt.s32 	%p606, %r4367, 0;
	selp.b32 	%r19323, %r8371, %r8370, %p606;
	xor.b32  	%r8372, %r8367, %r4367;
	shr.s32 	%r8373, %r8367, 31;
	xor.b32  	%r8374, %r8373, %r8367;
	xor.b32  	%r8375, %r8373, %r8368;
	cvt.u64.u32 	%rd4376, %r8374;
	shl.b64 	%rd4377, %rd4376, 32;
	cvt.u64.u32 	%rd4378, %r8375;
	or.b64  	%rd4379, %rd4377, %rd4378;
	cvt.rn.f64.s64 	%fd189, %rd4379;
	mul.f64 	%fd190, %fd189, 0d3BF921FB54442D19;
	cvt.rn.f32.f64 	%f3047, %fd190;
	neg.f32 	%f3048, %f3047;
	setp.lt.s32 	%p607, %r8372, 0;
	selp.f32 	%f10434, %f3048, %f3047, %p607;
	bra.uni 	$L__BB0_2658;
$L__BB0_2657:
	mov.f32 	%f3049, 0f00000000;
	mul.rn.f32 	%f10434, %f862, %f3049;
	mov.b32 	%r19323, 0;
$L__BB0_2658:
	abs.f32 	%f1123, %f871;
	setp.ltu.f32 	%p608, %f1123, 0f47CE4780;
	mul.rn.f32 	%f3051, %f10434, %f10434;
	and.b32  	%r8377, %r19323, 1;
	setp.eq.b32 	%p609, %r8377, 1;
	selp.f32 	%f3052, 0f3F800000, %f10434, %p609;
	fma.rn.f32 	%f3053, %f3051, %f3052, 0f00000000;
	fma.rn.f32 	%f3054, %f3051, 0f37CBAC00, 0fBAB607ED;
	selp.f32 	%f3055, %f3054, 0fB94D4153, %p609;
	selp.f32 	%f3056, 0f3D2AAABB, 0f3C0885E4, %p609;
	fma.rn.f32 	%f3057, %f3055, %f3051, %f3056;
	selp.f32 	%f3058, 0fBEFFFFFF, 0fBE2AAAA8, %p609;
	fma.rn.f32 	%f3059, %f3057, %f3051, %f3058;
	fma.rn.f32 	%f3060, %f3059, %f3053, %f3052;
	and.b32  	%r8378, %r19323, 2;
	setp.eq.s32 	%p610, %r8378, 0;
	mov.f32 	%f3061, 0f00000000;
	sub.f32 	%f3062, %f3061, %f3060;
	selp.f32 	%f3050, %f3060, %f3062, %p610;
	// begin inline asm
	{  cvt.rn.f16.f32 %rs1008, %f3050;}

	// end inline asm
	add.s64 	%rd4380, %rd1820, %rd1836;
	add.s64 	%rd4381, %rd4380, %rd1836;
	add.s64 	%rd4382, %rd4381, %rd1836;
	add.s64 	%rd4383, %rd4382, %rd1836;
	add.s64 	%rd4384, %rd4383, %rd1836;
	ld.global.u16 	%rs1010, [%rd4384+64];
	add.s64 	%rd4385, %rd1821, %rd1836;
	add.s64 	%rd4386, %rd4385, %rd1836;
	add.s64 	%rd4387, %rd4386, %rd1836;
	add.s64 	%rd4388, %rd4387, %rd1836;
	add.s64 	%rd4389, %rd4388, %rd1836;
	ld.global.u16 	%rs1013, [%rd4389+64];
	// begin inline asm
	{mul.f16 %rs1009,%rs1010,%rs1007;
}
	// end inline asm
	// begin inline asm
	{mul.f16 %rs1012,%rs1013,%rs1008;
}
	// end inline asm
	// begin inline asm
	{sub.f16 %rs1015,%rs1009,%rs1012;
}
	// end inline asm
	st.shared.u16 	[%r3527+64], %rs1015;
	// begin inline asm
	{mul.f16 %rs1018,%rs1010,%rs1008;
}
	// end inline asm
	// begin inline asm
	{mul.f16 %rs1021,%rs1013,%rs1007;
}
	// end inline asm
	// begin inline asm
	{add.f16 %rs1024,%rs1018,%rs1021;
}
	// end inline asm
	st.shared.u16 	[%r3527+8256], %rs1024;
	mov.u32 	%r19327, %r19971;
	mov.f32 	%f10435, %f10596;
	@%p608 bra 	$L__BB0_2666;
	setp.eq.f32 	%p611, %f1123, 0f7F800000;
	@%p611 bra 	$L__BB0_2665;
	mov.b32 	%r4380, %f871;
	shl.b32 	%r8380, %r4380, 8;
	or.b32  	%r4381, %r8380, -2147483648;
	mov.b64 	%rd9628, 0;
	mov.b32 	%r19324, 0;
	mov.u64 	%rd9626, __cudart_i2opi_f;
	mov.u64 	%rd9627, %rd8;
$L__BB0_2661:
	.pragma "nounroll";
	ld.global.nc.u32 	%r8381, [%rd9626];
	mad.wide.u32 	%rd4392, %r8381, %r4381, %rd9628;
	shr.u64 	%rd9628, %rd4392, 32;
	st.local.u32 	[%rd9627], %rd4392;
	add.s32 	%r19324, %r19324, 1;
	add.s64 	%rd9627, %rd9627, 4;
	add.s64 	%rd9626, %rd9626, 4;
	setp.ne.s32 	%p612, %r19324, 6;
	@%p612 bra 	$L__BB0_2661;
	shr.u32 	%r8382, %r4380, 23;
	st.local.u32 	[%rd8+24], %rd9628;
	and.b32  	%r4384, %r8382, 31;
	and.b32  	%r8383, %r8382, 224;
	add.s32 	%r8384, %r8383, -128;
	shr.u32 	%r8385, %r8384, 5;
	mul.wide.u32 	%rd4393, %r8385, 4;
	sub.s64 	%rd2377, %rd8, %rd4393;
	ld.local.u32 	%r19325, [%rd2377+24];
	ld.local.u32 	%r19326, [%rd2377+20];
	setp.eq.s32 	%p613, %r4384, 0;
	@%p613 bra 	$L__BB0_2664;
	shf.l.wrap.b32 	%r19325, %r19326, %r19325, %r4384;
	ld.local.u32 	%r8386, [%rd2377+16];
	shf.l.wrap.b32 	%r19326, %r8386, %r19326, %r4384;
$L__BB0_2664:
	shr.u32 	%r8387, %r19325, 30;
	shf.l.wrap.b32 	%r8388, %r19326, %r19325, 2;
	shl.b32 	%r8389, %r19326, 2;
	shr.u32 	%r8390, %r8388, 31;
	add.s32 	%r8391, %r8390, %r8387;
	neg.s32 	%r8392, %r8391;
	setp.lt.s32 	%p614, %r4380, 0;
	selp.b32 	%r19327, %r8392, %r8391, %p614;
	xor.b32  	%r8393, %r8388, %r4380;
	shr.s32 	%r8394, %r8388, 31;
	xor.b32  	%r8395, %r8394, %r8388;
	xor.b32  	%r8396, %r8394, %r8389;
	cvt.u64.u32 	%rd4394, %r8395;
	shl.b64 	%rd4395, %rd4394, 32;
	cvt.u64.u32 	%rd4396, %r8396;
	or.b64  	%rd4397, %rd4395, %rd4396;
	cvt.rn.f64.s64 	%fd191, %rd4397;
	mul.f64 	%fd192, %fd191, 0d3BF921FB54442D19;
	cvt.rn.f32.f64 	%f3063, %fd192;
	neg.f32 	%f3064, %f3063;
	setp.lt.s32 	%p615, %r8393, 0;
	selp.f32 	%f10435, %f3064, %f3063, %p615;
	bra.uni 	$L__BB0_2666;
$L__BB0_2665:
	mov.f32 	%f3065, 0f00000000;
	mul.rn.f32 	%f10435, %f871, %f3065;
	mov.b32 	%r19327, 0;
$L__BB0_2666:
	abs.f32 	%f1127, %f871;
	setp.ltu.f32 	%p616, %f1127, 0f47CE4780;
	add.s32 	%r8398, %r19327, 1;
	mul.rn.f32 	%f3067, %f10435, %f10435;
	and.b32  	%r8399, %r19327, 1;
	setp.eq.b32 	%p617, %r8399, 1;
	selp.f32 	%f3068, %f10435, 0f3F800000, %p617;
	fma.rn.f32 	%f3069, %f3067, %f3068, 0f00000000;
	fma.rn.f32 	%f3070, %f3067, 0f37CBAC00, 0fBAB607ED;
	selp.f32 	%f3071, 0fB94D4153, %f3070, %p617;
	selp.f32 	%f3072, 0f3C0885E4, 0f3D2AAABB, %p617;
	fma.rn.f32 	%f3073, %f3071, %f3067, %f3072;
	selp.f32 	%f3074, 0fBE2AAAA8, 0fBEFFFFFF, %p617;
	fma.rn.f32 	%f3075, %f3073, %f3067, %f3074;
	fma.rn.f32 	%f3076, %f3075, %f3069, %f3068;
	and.b32  	%r8400, %r8398, 2;
	setp.eq.s32 	%p618, %r8400, 0;
	mov.f32 	%f3077, 0f00000000;
	sub.f32 	%f3078, %f3077, %f3076;
	selp.f32 	%f3066, %f3076, %f3078, %p618;
	// begin inline asm
	{  cvt.rn.f16.f32 %rs1027, %f3066;}

	// end inline asm
	mov.u32 	%r19331, %r19971;
	mov.f32 	%f10436, %f10596;
	@%p616 bra 	$L__BB0_2674;
	setp.eq.f32 	%p619, %f1127, 0f7F800000;
	@%p619 bra 	$L__BB0_2673;
	mov.b32 	%r4393, %f871;
	shl.b32 	%r8402, %r4393, 8;
	or.b32  	%r4394, %r8402, -2147483648;
	mov.b64 	%rd9631, 0;
	mov.b32 	%r19328, 0;
	mov.u64 	%rd9629, __cudart_i2opi_f;
	mov.u64 	%rd9630, %rd7;
$L__BB0_2669:
	.pragma "nounroll";
	ld.global.nc.u32 	%r8403, [%rd9629];
	mad.wide.u32 	%rd4400, %r8403, %r4394, %rd9631;
	shr.u64 	%rd9631, %rd4400, 32;
	st.local.u32 	[%rd9630], %rd4400;
	add.s32 	%r19328, %r19328, 1;
	add.s64 	%rd9630, %rd9630, 4;
	add.s64 	%rd9629, %rd9629, 4;
	setp.ne.s32 	%p620, %r19328, 6;
	@%p620 bra 	$L__BB0_2669;
	shr.u32 	%r8404, %r4393, 23;
	st.local.u32 	[%rd7+24], %rd9631;
	and.b32  	%r4397, %r8404, 31;
	and.b32  	%r8405, %r8404, 224;
	add.s32 	%r8406, %r8405, -128;
	shr.u32 	%r8407, %r8406, 5;
	mul.wide.u32 	%rd4401, %r8407, 4;
	sub.s64 	%rd2384, %rd7, %rd4401;
	ld.local.u32 	%r19329, [%rd2384+24];
	ld.local.u32 	%r19330, [%rd2384+20];
	setp.eq.s32 	%p621, %r4397, 0;
	@%p621 bra 	$L__BB0_2672;
	shf.l.wrap.b32 	%r19329, %r19330, %r19329, %r4397;
	ld.local.u32 	%r8408, [%rd2384+16];
	shf.l.wrap.b32 	%r19330, %r8408, %r19330, %r4397;
$L__BB0_2672:
	shr.u32 	%r8409, %r19329, 30;
	shf.l.wrap.b32 	%r8410, %r19330, %r19329, 2;
	shl.b32 	%r8411, %r19330, 2;
	shr.u32 	%r8412, %r8410, 31;
	add.s32 	%r8413, %r8412, %r8409;
	neg.s32 	%r8414, %r8413;
	setp.lt.s32 	%p622, %r4393, 0;
	selp.b32 	%r19331, %r8414, %r8413, %p622;
	xor.b32  	%r8415, %r8410, %r4393;
	shr.s32 	%r8416, %r8410, 31;
	xor.b32  	%r8417, %r8416, %r8410;
	xor.b32  	%r8418, %r8416, %r8411;
	cvt.u64.u32 	%rd4402, %r8417;
	shl.b64 	%rd4403, %rd4402, 32;
	cvt.u64.u32 	%rd4404, %r8418;
	or.b64  	%rd4405, %rd4403, %rd4404;
	cvt.rn.f64.s64 	%fd193, %rd4405;
	mul.f64 	%fd194, %fd193, 0d3BF921FB54442D19;
	cvt.rn.f32.f64 	%f3079, %fd194;
	neg.f32 	%f3080, %f3079;
	setp.lt.s32 	%p623, %r8415, 0;
	selp.f32 	%f10436, %f3080, %f3079, %p623;
	bra.uni 	$L__BB0_2674;
$L__BB0_2673:
	mov.f32 	%f3081, 0f00000000;
	mul.rn.f32 	%f10436, %f871, %f3081;
	mov.b32 	%r19331, 0;
$L__BB0_2674:
	abs.f32 	%f1131, %f880;
	setp.ltu.f32 	%p624, %f1131, 0f47CE4780;
	mul.rn.f32 	%f3083, %f10436, %f10436;
	and.b32  	%r8420, %r19331, 1;
	setp.eq.b32 	%p625, %r8420, 1;
	selp.f32 	%f3084, 0f3F800000, %f10436, %p625;
	fma.rn.f32 	%f3085, %f3083, %f3084, 0f00000000;
	fma.rn.f32 	%f3086, %f3083, 0f37CBAC00, 0fBAB607ED;
	selp.f32 	%f3087, %f3086, 0fB94D4153, %p625;
	selp.f32 	%f3088, 0f3D2AAABB, 0f3C0885E4, %p625;
	fma.rn.f32 	%f3089, %f3087, %f3083, %f3088;
	selp.f32 	%f3090, 0fBEFFFFFF, 0fBE2AAAA8, %p625;
	fma.rn.f32 	%f3091, %f3089, %f3083, %f3090;
	fma.rn.f32 	%f3092, %f3091, %f3085, %f3084;
	and.b32  	%r8421, %r19331, 2;
	setp.eq.s32 	%p626, %r8421, 0;
	mov.f32 	%f3093, 0f00000000;
	sub.f32 	%f3094, %f3093, %f3092;
	selp.f32 	%f3082, %f3092, %f3094, %p626;
	// begin inline asm
	{  cvt.rn.f16.f32 %rs1028, %f3082;}

	// end inline asm
	add.s64 	%rd4406, %rd1820, %rd1836;
	add.s64 	%rd4407, %rd4406, %rd1836;
	add.s64 	%rd4408, %rd4407, %rd1836;
	add.s64 	%rd4409, %rd4408, %rd1836;
	add.s64 	%rd4410, %rd4409, %rd1836;
	add.s64 	%rd4411, %rd4410, %rd1836;
	ld.global.u16 	%rs1030, [%rd4411+64];
	add.s64 	%rd4412, %rd1821, %rd1836;
	add.s64 	%rd4413, %rd4412, %rd1836;
	add.s64 	%rd4414, %rd4413, %rd1836;
	add.s64 	%rd4415, %rd4414, %rd1836;
	add.s64 	%rd4416, %rd4415, %rd1836;
	add.s64 	%rd4417, %rd4416, %rd1836;
	ld.global.u16 	%rs1033, [%rd4417+64];
	// begin inline asm
	{mul.f16 %rs1029,%rs1030,%rs1027;
}
	// end inline asm
	// begin inline asm
	{mul.f16 %rs1032,%rs1033,%rs1028;
}
	// end inline asm
	// begin inline asm
	{sub.f16 %rs1035,%rs1029,%rs1032;
}
	// end inline asm
	st.shared.u16 	[%r3555+64], %rs1035;
	// begin inline asm
	{mul.f16 %rs1038,%rs1030,%rs1028;
}
	// end inline asm
	// begin inline asm
	{mul.f16 %rs1041,%rs1033,%rs1027;
}
	// end inline asm
	// begin inline asm
	{add.f16 %rs1044,%rs1038,%rs1041;
}
	// end inline asm
	st.shared.u16 	[%r3555+8256], %rs1044;
	mov.u32 	%r19335, %r19979;
	mov.f32 	%f10437, %f10598;
	@%p624 bra 	$L__BB0_2682;
	setp.eq.f32 	%p627, %f1131, 0f7F800000;
	@%p627 bra 	$L__BB0_2681;
	mov.b32 	%r4406, %f880;
	shl.b32 	%r8423, %r4406, 8;
	or.b32  	%r4407, %r8423, -2147483648;
	mov.b64 	%rd9634, 0;
	mov.b32 	%r19332, 0;
	mov.u64 	%rd9632, __cudart_i2opi_f;
	mov.u64 	%rd9633, %rd8;
$L__BB0_2677:
	.pragma "nounroll";
	ld.global.nc.u32 	%r8424, [%rd9632];
	mad.wide.u32 	%rd4420, %r8424, %r4407, %rd9634;
	shr.u64 	%rd9634, %rd4420, 32;
	st.local.u32 	[%rd9633], %rd4420;
	add.s32 	%r19332, %r19332, 1;
	add.s64 	%rd9633, %rd9633, 4;
	add.s64 	%rd9632, %rd9632, 4;
	setp.ne.s32 	%p628, %r19332, 6;
	@%p628 bra 	$L__BB0_2677;
	shr.u32 	%r8425, %r4406, 23;
	st.local.u32 	[%rd8+24], %rd9634;
	and.b32  	%r4410, %r8425, 31;
	and.b32  	%r8426, %r8425, 224;
	add.s32 	%r8427, %r8426, -128;
	shr.u32 	%r8428, %r8427, 5;
	mul.wide.u32 	%rd4421, %r8428, 4;
	sub.s64 	%rd2391, %rd8, %rd4421;
	ld.local.u32 	%r19333, [%rd2391+24];
	ld.local.u32 	%r19334, [%rd2391+20];
	setp.eq.s32 	%p629, %r4410, 0;
	@%p629 bra 	$L__BB0_2680;
	shf.l.wrap.b32 	%r19333, %r19334, %r19333, %r4410;
	ld.local.u32 	%r8429, [%rd2391+16];
	shf.l.wrap.b32 	%r19334, %r8429, %r19334, %r4410;
$L__BB0_2680:
	shr.u32 	%r8430, %r19333, 30;
	shf.l.wrap.b32 	%r8431, %r19334, %r19333, 2;
	shl.b32 	%r8432, %r19334, 2;
	shr.u32 	%r8433, %r8431, 31;
	add.s32 	%r8434, %r8433, %r8430;
	neg.s32 	%r8435, %r8434;
	setp.lt.s32 	%p630, %r4406, 0;
	selp.b32 	%r19335, %r8435, %r8434, %p630;
	xor.b32  	%r8436, %r8431, %r4406;
	shr.s32 	%r8437, %r8431, 31;
	xor.b32  	%r8438, %r8437, %r8431;
	xor.b32  	%r8439, %r8437, %r8432;
	cvt.u64.u32 	%rd4422, %r8438;
	shl.b64 	%rd4423, %rd4422, 32;
	cvt.u64.u32 	%rd4424, %r8439;
	or.b64  	%rd4425, %rd4423, %rd4424;
	cvt.rn.f64.s64 	%fd195, %rd4425;
	mul.f64 	%fd196, %fd195, 0d3BF921FB54442D19;
	cvt.rn.f32.f64 	%f3095, %fd196;
	neg.f32 	%f3096, %f3095;
	setp.lt.s32 	%p631, %r8436, 0;
	selp.f32 	%f10437, %f3096, %f3095, %p631;
	bra.uni 	$L__BB0_2682;
$L__BB0_2681:
	mov.f32 	%f3097, 0f00000000;
	mul.rn.f32 	%f10437, %f880, %f3097;
	mov.b32 	%r19335, 0;
$L__BB0_2682:
	abs.f32 	%f1135, %f880;
	setp.ltu.f32 	%p632, %f1135, 0f47CE4780;
	add.s32 	%r8441, %r19335, 1;
	mul.rn.f32 	%f3099, %f10437, %f10437;
	and.b32  	%r8442, %r19335, 1;
	setp.eq.b32 	%p633, %r8442, 1;
	selp.f32 	%f3100, %f10437, 0f3F800000, %p633;
	fma.rn.f32 	%f3101, %f3099, %f3100, 0f00000000;
	fma.rn.f32 	%f3102, %f3099, 0f37CBAC00, 0fBAB607ED;
	selp.f32 	%f3103, 0fB94D4153, %f3102, %p633;
	selp.f32 	%f3104, 0f3C0885E4, 0f3D2AAABB, %p633;
	fma.rn.f32 	%f3105, %f3103, %f3099, %f3104;
	selp.f32 	%f3106, 0fBE2AAAA8, 0fBEFFFFFF, %p633;
	fma.rn.f32 	%f3107, %f3105, %f3099, %f3106;
	fma.rn.f32 	%f3108, %f3107, %f3101, %f3100;
	and.b32  	%r8443, %r8441, 2;
	setp.eq.s32 	%p634, %r8443, 0;
	mov.f32 	%f3109, 0f00000000;
	sub.f32 	%f3110, %f3109, %f3108;
	selp.f32 	%f3098, %f3108, %f3110, %p634;
	// begin inline asm
	{  cvt.rn.f16.f32 %rs1047, %f3098;}

	// end inline asm
	mov.u32 	%r19339, %r19979;
	mov.f32 	%f10438, %f10598;
	@%p632 bra 	$L__BB0_2690;
	setp.eq.f32 	%p635, %f1135, 0f7F800000;
	@%p635 bra 	$L__BB0_2689;
	mov.b32 	%r4419, %f880;
	shl.b32 	%r8445, %r4419, 8;
	or.b32  	%r4420, %r8445, -2147483648;
	mov.b64 	%rd9637, 0;
	mov.b32 	%r19336, 0;
	mov.u64 	%rd9635, __cudart_i2opi_f;
	mov.u64 	%rd9636, %rd7;
$L__BB0_2685:
	.pragma "nounroll";
	ld.global.nc.u32 	%r8446, [%rd9635];
	mad.wide.u32 	%rd4428, %r8446, %r4420, %rd9637;
	shr.u64 	%rd9637, %rd4428, 32;
	st.local.u32 	[%rd9636], %rd4428;
	add.s32 	%r19336, %r19336, 1;
	add.s64 	%rd9636, %rd9636, 4;
	add.s64 	%rd9635, %rd9635, 4;
	setp.ne.s32 	%p636, %r19336, 6;
	@%p636 bra 	$L__BB0_2685;
	shr.u32 	%r8447, %r4419, 23;
	st.local.u32 	[%rd7+24], %rd9637;
	and.b32  	%r4423, %r8447, 31;
	and.b32  	%r8448, %r8447, 224;
	add.s32 	%r8449, %r8448, -128;
	shr.u32 	%r8450, %r8449, 5;
	mul.wide.u32 	%rd4429, %r8450, 4;
	sub.s64 	%rd2398, %rd7, %rd4429;
	ld.local.u32 	%r19337, [%rd2398+24];
	ld.local.u32 	%r19338, [%rd2398+20];
	setp.eq.s32 	%p637, %r4423, 0;
	@%p637 bra 	$L__BB0_2688;
	shf.l.wrap.b32 	%r19337, %r19338, %r19337, %r4423;
	ld.local.u32 	%r8451, [%rd2398+16];
	shf.l.wrap.b32 	%r19338, %r8451, %r19338, %r4423;
$L__BB0_2688:
	shr.u32 	%r8452, %r19337, 30;
	shf.l.wrap.b32 	%r8453, %r19338, %r19337, 2;
	shl.b32 	%r8454, %r19338, 2;
	shr.u32 	%r8455, %r8453, 31;
	add.s32 	%r8456, %r8455, %r8452;
	neg.s32 	%r8457, %r8456;
	setp.lt.s32 	%p638, %r4419, 0;
	selp.b32 	%r19339, %r8457, %r8456, %p638;
	xor.b32  	%r8458, %r8453, %r4419;
	shr.s32 	%r8459, %r8453, 31;
	xor.b32  	%r8460, %r8459, %r8453;
	xor.b32  	%r8461, %r8459, %r8454;
	cvt.u64.u32 	%rd4430, %r8460;
	shl.b64 	%rd4431, %rd4430, 32;
	cvt.u64.u32 	%rd4432, %r8461;
	or.b64  	%rd4433, %rd4431, %rd4432;
	cvt.rn.f64.s64 	%fd197, %rd4433;
	mul.f64 	%fd198, %fd197, 0d3BF921FB54442D19;
	cvt.rn.f32.f64 	%f3111, %fd198;
	neg.f32 	%f3112, %f3111;
	setp.lt.s32 	%p639, %r8458, 0;
	selp.f32 	%f10438, %f3112, %f3111, %p639;
	bra.uni 	$L__BB0_2690;
$L__BB0_2689:
	mov.f32 	%f3113, 0f00000000;
	mul.rn.f32 	%f10438, %f880, %f3113;
	mov.b32 	%r19339, 0;
$L__BB0_2690:
	abs.f32 	%f1139, %f889;
	setp.ltu.f32 	%p640, %f1139, 0f47CE4780;
	mul.rn.f32 	%f3115, %f10438, %f10438;
	and.b32  	%r8463, %r19339, 1;
	setp.eq.b32 	%p641, %r8463, 1;
	selp.f32 	%f3116, 0f3F800000, %f10438, %p641;
	fma.rn.f32 	%f3117, %f3115, %f3116, 0f00000000;
	fma.rn.f32 	%f3118, %f3115, 0f37CBAC00, 0fBAB607ED;
	selp.f32 	%f3119, %f3118, 0fB94D4153, %p641;
	selp.f32 	%f3120, 0f3D2AAABB, 0f3C0885E4, %p641;
	fma.rn.f32 	%f3121, %f3119, %f3115, %f3120;
	selp.f32 	%f3122, 0fBEFFFFFF, 0fBE2AAAA8, %p641;
	fma.rn.f32 	%f3123, %f3121, %f3115, %f3122;
	fma.rn.f32 	%f3124, %f3123, %f3117, %f3116;
	and.b32  	%r8464, %r19339, 2;
	setp.eq.s32 	%p642, %r8464, 0;
	mov.f32 	%f3125, 0f00000000;
	sub.f32 	%f3126, %f3125, %f3124;
	selp.f32 	%f3114, %f3124, %f3126, %p642;
	// begin inline asm
	{  cvt.rn.f16.f32 %rs1048, %f3114;}

	// end inline asm
	add.s64 	%rd4434, %rd1820, %rd1836;
	add.s64 	%rd4435, %rd4434, %rd1836;
	add.s64 	%rd4436, %rd4435, %rd1836;
	add.s64 	%rd4437, %rd4436, %rd1836;
	add.s64 	%rd4438, %rd4437, %rd1836;
	add.s64 	%rd4439, %rd4438, %rd1836;
	add.s64 	%rd4440, %rd4439, %rd1836;
	ld.global.u16 	%rs1050, [%rd4440+64];
	add.s64 	%rd4441, %rd1821, %rd1836;
	add.s64 	%rd4442, %rd4441, %rd1836;
	add.s64 	%rd4443, %rd4442, %rd1836;
	add.s64 	%rd4444, %rd4443, %rd1836;
	add.s64 	%rd4445, %rd4444, %rd1836;
	add.s64 	%rd4446, %rd4445, %rd1836;
	add.s64 	%rd4447, %rd4446, %rd1836;
	ld.global.u16 	%rs1053, [%rd4447+64];
	// begin inline asm
	{mul.f16 %rs1049,%rs1050,%rs1047;
}
	// end inline asm
	// begin inline asm
	{mul.f16 %rs1052,%rs1053,%rs1048;
}
	// end inline asm
	// begin inline asm
	{sub.f16 %rs1055,%rs1049,%rs1052;
}
	// end inline asm
	st.shared.u16 	[%r3583+64], %rs1055;
	// begin inline asm
	{mul.f16 %rs1058,%rs1050,%rs1048;
}
	// end inline asm
	// begin inline asm
	{mul.f16 %rs1061,%rs1053,%rs1047;
}
	// end inline asm
	// begin inline asm
	{add.f16 %rs1064,%rs1058,%rs1061;
}
	// end inline asm
	st.shared.u16 	[%r3583+8256], %rs1064;
	mov.u32 	%r19343, %r19987;
	mov.f32 	%f10439, %f10600;
	@%p640 bra 	$L__BB0_2698;
	setp.eq.f32 	%p643, %f1139, 0f7F800000;
	@%p643 bra 	$L__BB0_2697;
	mov.b32 	%r4432, %f889;
	shl.b32 	%r8466, %r4432, 8;
	or.b32  	%r4433, %r8466, -2147483648;
	mov.b64 	%rd9640, 0;
	mov.b32 	%r19340, 0;
	mov.u64 	%rd9638, __cudart_i2opi_f;
	mov.u64 	%rd9639, %rd8;
$L__BB0_2693:
	.pragma "nounroll";
	ld.global.nc.u32 	%r8467, [%rd9638];
	mad.wide.u32 	%rd4450, %r8467, %r4433, %rd9640;
	shr.u64 	%rd9640, %rd4450, 32;
	st.local.u32 	[%rd9639], %rd4450;
	add.s32 	%r19340, %r19340, 1;
	add.s64 	%rd9639, %rd9639, 4;
	add.s64 	%rd9638, %rd9638, 4;
	setp.ne.s32 	%p644, %r19340, 6;
	@%p644 bra 	$L__BB0_2693;
	shr.u32 	%r8468, %r4432, 23;
	st.local.u32 	[%rd8+24], %rd9640;
	and.b32  	%r4436, %r8468, 31;
	and.b32  	%r8469, %r8468, 224;
	add.s32 	%r8470, %r8469, -128;
	shr.u32 	%r8471, %r8470, 5;
	mul.wide.u32 	%rd4451, %r8471, 4;
	sub.s64 	%rd2405, %rd8, %rd4451;
	ld.local.u32 	%r19341, [%rd2405+24];
	ld.local.u32 	%r19342, [%rd2405+20];
	setp.eq.s32 	%p645, %r4436, 0;
	@%p645 bra 	$L__BB0_2696;
	shf.l.wrap.b32 	%r19341, %r19342, %r19341, %r4436;
	ld.local.u32 	%r8472, [%rd2405+16];
	shf.l.wrap.b32 	%r19342, %r8472, %r19342, %r4436;
$L__BB0_2696:
	shr.u32 	%r8473, %r19341, 30;
	shf.l.wrap.b32 	%r8474, %r19342, %r19341, 2;
	shl.b32 	%r8475, %r19342, 2;
	shr.u32 	%r8476, %r8474, 31;
	add.s32 	%r8477, %r8476, %r8473;
	neg.s32 	%r8478, %r8477;
	setp.lt.s32 	%p646, %r4432, 0;
	selp.b32 	%r19343, %r8478, %r8477, %p646;
	xor.b32  	%r8479, %r8474, %r4432;
	shr.s32 	%r8480, %r8474, 31;
	xor.b32  	%r8481, %r8480, %r8474;
	xor.b32  	%r8482, %r8480, %r8475;
	cvt.u64.u32 	%rd4452, %r8481;
	shl.b64 	%rd4453, %rd4452, 32;
	cvt.u64.u32 	%rd4454, %r8482;
	or.b64  	%rd4455, %rd4453, %rd4454;
	cvt.rn.f64.s64 	%fd199, %rd4455;
	mul.f64 	%fd200, %fd199, 0d3BF921FB54442D19;
	cvt.rn.f32.f64 	%f3127, %fd200;
	neg.f32 	%f3128, %f3127;
	setp.lt.s32 	%p647, %r8479, 0;
	selp.f32 	%f10439, %f3128, %f3127, %p647;
	bra.uni 	$L__BB0_2698;
$L__BB0_2697:
	mov.f32 	%f3129, 0f00000000;
	mul.rn.f32 	%f10439, %f889, %f3129;
	mov.b32 	%r19343, 0;
$L__BB0_2698:
	abs.f32 	%f1143, %f889;
	setp.ltu.f32 	%p648, %f1143, 0f47CE4780;
	add.s32 	%r8484, %r19343, 1;
	mul.rn.f32 	%f3131, %f10439, %f10439;
	and.b32  	%r8485, %r19343, 1;
	setp.eq.b32 	%p649, %r8485, 1;
	selp.f32 	%f3132, %f10439, 0f3F800000, %p649;
	fma.rn.f32 	%f3133, %f3131, %f3132, 0f00000000;
	fma.rn.f32 	%f3134, %f3131, 0f37CBAC00, 0fBAB607ED;
	selp.f32 	%f3135, 0fB94D4153, %f3134, %p649;
	selp.f32 	%f3136, 0f3C0885E4, 0f3D2AAABB, %p649;
	fma.rn.f32 	%f3137, %f3135, %f3131, %f3136;
	selp.f32 	%f3138, 0fBE2AAAA8, 0fBEFFFFFF, %p649;
	fma.rn.f32 	%f3139, %f3137, %f3131, %f3138;
	fma.rn.f32 	%f3140, %f3139, %f3133, %f3132;
	and.b32  	%r8486, %r8484, 2;
	setp.eq.s32 	%p650, %r8486, 0;
	mov.f32 	%f3141, 0f00000000;
	sub.f32 	%f3142, %f3141, %f3140;
	selp.f32 	%f3130, %f3140, %f3142, %p650;
	// begin inline asm
	{  cvt.rn.f16.f32 %rs1067, %f3130;}

	// end inline asm
	mov.u32 	%r19347, %r19987;
	mov.f32 	%f10440, %f10600;
	@%p648 bra 	$L__BB0_2706;
	setp.eq.f32 	%p651, %f1143, 0f7F800000;
	@%p651 bra 	$L__BB0_2705;
	mov.b32 	%r4445, %f889;
	shl.b32 	%r8488, %r4445, 8;
	or.b32  	%r4446, %r8488, -2147483648;
	mov.b64 	%rd9643, 0;
	mov.b32 	%r19344, 0;
	mov.u64 	%rd9641, __cudart_i2opi_f;
	mov.u64 	%rd9642, %rd7;
$L__BB0_2701:
	.pragma "nounroll";
	ld.global.nc.u32 	%r8489, [%rd9641];
	mad.wide.u32 	%rd4458, %r8489, %r4446, %rd9643;
	shr.u64 	%rd9643, %rd4458, 32;
	st.local.u32 	[%rd9642], %rd4458;
	add.s32 	%r19344, %r19344, 1;
	add.s64 	%rd9642, %rd9642, 4;
	add.s64 	%rd9641, %rd9641, 4;
	setp.ne.s32 	%p652, %r19344, 6;
	@%p652 bra 	$L__BB0_2701;
	shr.u32 	%r8490, %r4445, 23;
	st.local.u32 	[%rd7+24], %rd9643;
	and.b32  	%r4449, %r8490, 31;
	and.b32  	%r8491, %r8490, 224;
	add.s32 	%r8492, %r8491, -128;
	shr.u32 	%r8493, %r8492, 5;
	mul.wide.u32 	%rd4459, %r8493, 4;
	sub.s64 	%rd2412, %rd7, %rd4459;
	ld.local.u32 	%r19345, [%rd2412+24];
	ld.local.u32 	%r19346, [%rd2412+20];
	setp.eq.s32 	%p653, %r4449, 0;
	@%p653 bra 	$L__BB0_2704;
	shf.l.wrap.b32 	%r19345, %r19346, %r19345, %r4449;
	ld.local.u32 	%r8494, [%rd2412+16];
	shf.l.wrap.b32 	%r19346, %r8494, %r19346, %r4449;
$L__BB0_2704:
	shr.u32 	%r8495, %r19345, 30;
	shf.l.wrap.b32 	%r8496, %r19346, %r19345, 2;
	shl.b32 	%r8497, %r19346, 2;
	shr.u32 	%r8498, %r8496, 31;
	add.s32 	%r8499, %r8498, %r8495;
	neg.s32 	%r8500, %r8499;
	setp.lt.s32 	%p654, %r4445, 0;
	selp.b32 	%r19347, %r8500, %r8499, %p654;
	xor.b32  	%r8501, %r8496, %r4445;
	shr.s32 	%r8502, %r8496, 31;
	xor.b32  	%r8503, %r8502, %r8496;
	xor.b32  	%r8504, %r8502, %r8497;
	cvt.u64.u32 	%rd4460, %r8503;
	shl.b64 	%rd4461, %rd4460, 32;
	cvt.u64.u32 	%rd4462, %r8504;
	or.b64  	%rd4463, %rd4461, %rd4462;
	cvt.rn.f64.s64 	%fd201, %rd4463;
	mul.f64 	%fd202, %fd201, 0d3BF921FB54442D19;
	cvt.rn.f32.f64 	%f3143, %fd202;
	neg.f32 	%f3144, %f3143;
	setp.lt.s32 	%p655, %r8501, 0;
	selp.f32 	%f10440, %f3144, %f3143, %p655;
	bra.uni 	$L__BB0_2706;
$L__BB0_2705:
	mov.f32 	%f3145, 0f00000000;
	mul.rn.f32 	%f10440, %f889, %f3145;
	mov.b32 	%r19347, 0;
$L__BB0_2706:
	abs.f32 	%f1147, %f898;
	setp.ltu.f32 	%p656, %f1147, 0f47CE4780;
	mul.rn.f32 	%f3147, %f10440, %f10440;
	and.b32  	%r8506, %r19347, 1;
	setp.eq.b32 	%p657, %r8506, 1;
	selp.f32 	%f3148, 0f3F800000, %f10440, %p657;
	fma.rn.f32 	%f3149, %f3147, %f3148, 0f00000000;
	fma.rn.f32 	%f3150, %f3147, 0f37CBAC00, 0fBAB607ED;
	selp.f32 	%f3151, %f3150, 0fB94D4153, %p657;
	selp.f32 	%f3152, 0f3D2AAABB, 0f3C0885E4, %p657;
	fma.rn.f32 	%f3153, %f3151, %f3147, %f3152;
	selp.f32 	%f3154, 0fBEFFFFFF, 0fBE2AAAA8, %p657;
	fma.rn.f32 	%f3155, %f3153, %f3147, %f3154;
	fma.rn.f32 	%f3156, %f3155, %f3149, %f3148;
	and.b32  	%r8507, %r19347, 2;
	setp.eq.s32 	%p658, %r8507, 0;
	mov.f32 	%f3157, 0f00000000;
	sub.f32 	%f3158, %f3157, %f3156;
	selp.f32 	%f3146, %f3156, %f3158, %p658;
	// begin inline asm
	{  cvt.rn.f16.f32 %rs1068, %f3146;}

	// end inline asm
	add.s64 	%rd4464, %rd1820, %rd1836;
	add.s64 	%rd4465, %rd4464, %rd1836;
	add.s64 	%rd4466, %rd4465, %rd1836;
	add.s64 	%rd4467, %rd4466, %rd1836;
	add.s64 	%rd4468, %rd4467, %rd1836;
	add.s64 	%rd4469, %rd4468, %rd1836;
	add.s64 	%rd4470, %rd4469, %rd1836;
	add.s64 	%rd4471, %rd4470, %rd1836;
	ld.global.u16 	%rs1070, [%rd4471+64];
	add.s64 	%rd4472, %rd1821, %rd1836;
	add.s64 	%rd4473, %rd4472, %rd1836;
	add.s64 	%rd4474, %rd4473, %rd1836;
	add.s64 	%rd4475, %rd4474, %rd1836;
	add.s64 	%rd4476, %rd4475, %rd1836;
	add.s64 	%rd4477, %rd4476, %rd1836;
	add.s64 	%rd4478, %rd4477, %rd1836;
	add.s64 	%rd4479, %rd4478, %rd1836;
	ld.global.u16 	%rs1073, [%rd4479+64];
	// begin inline asm
	{mul.f16 %rs1069,%rs1070,%rs1067;
}
	// end inline asm
	// begin inline asm
	{mul.f16 %rs1072,%rs1073,%rs1068;
}
	// end inline asm
	// begin inline asm
	{sub.f16 %rs1075,%rs1069,%rs1072;
}
	// end inline asm
	st.shared.u16 	[%r3611+64], %rs1075;
	// begin inline asm
	{mul.f16 %rs1078,%rs1070,%rs1068;
}
	// end inline asm
	// begin inline asm
	{mul.f16 %rs1081,%rs1073,%rs1067;
}
	// end inline asm
	// begin inline asm
	{add.f16 %rs1084,%rs1078,%rs1081;
}
	// end inline asm
	st.shared.u16 	[%r3611+8256], %rs1084;
	mov.u32 	%r19351, %r19995;
	mov.f32 	%f10441, %f10602;
	@%p656 bra 	$L__BB0_2714;
	setp.eq.f32 	%p659, %f1147, 0f7F800000;
	@%p659 bra 	$L__BB0_2713;
	mov.b32 	%r4458, %f898;
	shl.b32 	%r8509, %r4458, 8;
	or.b32  	%r4459, %r8509, -2147483648;
	mov.b64 	%rd9646, 0;
	mov.b32 	%r19348, 0;
	mov.u64 	%rd9644, __cudart_i2opi_f;
	mov.u64 	%rd9645, %rd8;
$L__BB0_2709:
	.pragma "nounroll";
	ld.global.nc.u32 	%r8510, [%rd9644];
	mad.wide.u32 	%rd4482, %r8510, %r4459, %rd9646;
	shr.u64 	%rd9646, %rd4482, 32;
	st.local.u32 	[%rd9645], %rd4482;
	add.s32 	%r19348, %r19348, 1;
	add.s64 	%rd9645, %rd9645, 4;
	add.s64 	%rd9644, %rd9644, 4;
	setp.ne.s32 	%p660, %r19348, 6;
	@%p660 bra 	$L__BB0_2709;
	shr.u32 	%r8511, %r4458, 23;
	st.local.u32 	[%rd8+24], %rd9646;
	and.b32  	%r4462, %r8511, 31;
	and.b32  	%r8512, %r8511, 224;
	add.s32 	%r8513, %r8512, -128;
	shr.u32 	%r8514, %r8513, 5;
	mul.wide.u32 	%rd4483, %r8514, 4;
	sub.s64 	%rd2419, %rd8, %rd4483;
	ld.local.u32 	%r19349, [%rd2419+24];
	ld.local.u32 	%r19350, [%rd2419+20];
	setp.eq.s32 	%p661, %r4462, 0;
	@%p661 bra 	$L__BB0_2712;
	shf.l.wrap.b32 	%r19349, %r19350, %r19349, %r4462;
	ld.local.u32 	%r8515, [%rd2419+16];
	shf.l.wrap.b32 	%r19350, %r8515, %r19350, %r4462;
$L__BB0_2712:
	shr.u32 	%r8516, %r19349, 30;
	shf.l.wrap.b32 	%r8517, %r19350, %r19349, 2;
	shl.b32 	%r8518, %r19350, 2;
	shr.u32 	%r8519, %r8517, 31;
	add.s32 	%r8520, %r8519, %r8516;
	neg.s32 	%r8521, %r8520;
	setp.lt.s32 	%p662, %r4458, 0;
	selp.b32 	%r19351, %r8521, %r8520, %p662;
	xor.b32  	%r8522, %r8517, %r4458;
	shr.s32 	%r8523, %r8517, 31;
	xor.b32  	%r8524, %r8523, %r8517;
	xor.b32  	%r8525, %r8523, %r8518;
	cvt.u64.u32 	%rd4484, %r8524;
	shl.b64 	%rd4485, %rd4484, 32;
	cvt.u64.u32 	%rd4486, %r8525;
	or.b64  	%rd4487, %rd4485, %rd4486;
	cvt.rn.f64.s64 	%fd203, %rd4487;
	mul.f64 	%fd204, %fd203, 0d3BF921FB54442D19;
	cvt.rn.f32.f64 	%f3159, %fd204;
	neg.f32 	%f3160, %f3159;
	setp.lt.s32 	%p663, %r8522, 0;
	selp.f32 	%f10441, %f3160, %f3159, %p663;
	bra.uni 	$L__BB0_2714;
$L__BB0_2713:
	mov.f32 	%f3161, 0f00000000;
	mul.rn.f32 	%f10441, %f898, %f3161;
	mov.b32 	%r19351, 0;
$L__BB0_2714:
	abs.f32 	%f1151, %f898;
	setp.ltu.f32 	%p664, %f1151, 0f47CE4780;
	add.s32 	%r8527, %r19351, 1;
	mul.rn.f32 	%f3163, %f10441, %f10441;
	and.b32  	%r8528, %r19351, 1;
	setp.eq.b32 	%p665, %r8528, 1;
	selp.f32 	%f3164, %f10441, 0f3F800000, %p665;
	fma.rn.f32 	%f3165, %f3163, %f3164, 0f00000000;
	fma.rn.f32 	%f3166, %f3163, 0f37CBAC00, 0fBAB607ED;
	selp.f32 	%f3167, 0fB94D4153, %f3166, %p665;
	selp.f32 	%f3168, 0f3C0885E4, 0f3D2AAABB, %p665;
	fma.rn.f32 	%f3169, %f3167, %f3163, %f3168;
	selp.f32 	%f3170, 0fBE2AAAA8, 0fBEFFFFFF, %p665;
	fma.rn.f32 	%f3171, %f3169, %f3163, %f3170;
	fma.rn.f32 	%f3172, %f3171, %f3165, %f3164;
	and.b32  	%r8529, %r8527, 2;
	setp.eq.s32 	%p666, %r8529, 0;
	mov.f32 	%f3173, 0f00000000;
	sub.f32 	%f3174, %f3173, %f3172;
	selp.f32 	%f3162, %f3172, %f3174, %p666;
	// begin inline asm
	{  cvt.rn.f16.f32 %rs1087, %f3162;}

	// end inline asm
	mov.u32 	%r19355, %r19995;
	mov.f32 	%f10442, %f10602;
	@%p664 bra 	$L__BB0_2722;
	setp.eq.f32 	%p667, %f1151, 0f7F800000;
	@%p667 bra 	$L__BB0_2721;
	mov.b32 	%r4471, %f898;
	shl.b32 	%r8531, %r4471, 8;
	or.b32  	%r4472, %r8531, -2147483648;
	mov.b64 	%rd9649, 0;
	mov.b32 	%r19352, 0;
	mov.u64 	%rd9647, __cudart_i2opi_f;
	mov.u64 	%rd9648, %rd7;
$L__BB0_2717:
	.pragma "nounroll";
	ld.global.nc.u32 	%r8532, [%rd9647];
	mad.wide.u32 	%rd4490, %r8532, %r4472, %rd9649;
	shr.u64 	%rd9649, %rd4490, 32;
	st.local.u32 	[%rd9648], %rd4490;
	add.s32 	%r19352, %r19352, 1;
	add.s64 	%rd9648, %rd9648, 4;
	add.s64 	%rd9647, %rd9647, 4;
	setp.ne.s32 	%p668, %r19352, 6;
	@%p668 bra 	$L__BB0_2717;
	shr.u32 	%r8533, %r4471, 23;
	st.local.u32 	[%rd7+24], %rd9649;
	and.b32  	%r4475, %r8533, 31;
	and.b32  	%r8534, %r8533, 224;
	add.s32 	%r8535, %r8534, -128;
	shr.u32 	%r8536, %r8535, 5;
	mul.wide.u32 	%rd4491, %r8536, 4;
	sub.s64 	%rd2426, %rd7, %rd4491;
	ld.local.u32 	%r19353, [%rd2426+24];
	ld.local.u32 	%r19354, [%rd2426+20];
	setp.eq.s32 	%p669, %r4475, 0;
	@%p669 bra 	$L__BB0_2720;
	shf.l.wrap.b32 	%r19353, %r19354, %r19353, %r4475;
	ld.local.u32 	%r8537, [%rd2426+16];
	shf.l.wrap.b32 	%r19354, %r8537, %r19354, %r4475;
$L__BB0_2720:
	shr.u32 	%r8538, %r19353, 30;
	shf.l.wrap.b32 	%r8539, %r19354, %r19353, 2;
	shl.b32 	%r8540, %r19354, 2;
	shr.u32 	%r8541, %r8539, 31;
	add.s32 	%r8542, %r8541, %r8538;
	neg.s32 	%r8543, %r8542;
	setp.lt.s32 	%p670, %r4471, 0;
	selp.b32 	%r19355, %r8543, %r8542, %p670;
	xor.b32  	%r8544, %r8539, %r4471;
	shr.s32 	%r8545, %r8539, 31;
	xor.b32  	%r8546, %r8545, %r8539;
	xor.b32  	%r8547, %r8545, %r8540;
	cvt.u64.u32 	%rd4492, %r8546;
	shl.b64 	%rd4493, %rd4492, 32;
	cvt.u64.u32 	%rd4494, %r8547;
	or.b64  	%rd4495, %rd4493, %rd4494;
	cvt.rn.f64.s64 	%fd205, %rd4495;
	mul.f64 	%fd206, %fd205, 0d3BF921FB54442D19;
	cvt.rn.f32.f64 	%f3175, %fd206;
	neg.f32 	%f3176, %f3175;
	setp.lt.s32 	%p671, %r8544, 0;
	selp.f32 	%f10442, %f3176, %f3175, %p671;
	bra.uni 	$L__BB0_2722;
$L__BB0_2721:
	mov.f32 	%f3177, 0f00000000;
	mul.rn.f32 	%f10442, %f898, %f3177;
	mov.b32 	%r19355, 0;
$L__BB0_2722:
	abs.f32 	%f1155, %f907;
	setp.ltu.f32 	%p672, %f1155, 0f47CE4780;
	mul.rn.f32 	%f3179, %f10442, %f10442;
	and.b32  	%r8549, %r19355, 1;
	setp.eq.b32 	%p673, %r8549, 1;
	selp.f32 	%f3180, 0f3F800000, %f10442, %p673;
	fma.rn.f32 	%f3181, %f3179, %f3180, 0f00000000;
	fma.rn.f32 	%f3182, %f3179, 0f37CBAC00, 0fBAB607ED;
	selp.f32 	%f3183, %f3182, 0fB94D4153, %p673;
	selp.f32 	%f3184, 0f3D2AAABB, 0f3C0885E4, %p673;
	fma.rn.f32 	%f3185, %f3183, %f3179, %f3184;
	selp.f32 	%f3186, 0fBEFFFFFF, 0fBE2AAAA8, %p673;
	fma.rn.f32 	%f3187, %f3185, %f3179, %f3186;
	fma.rn.f32 	%f3188, %f3187, %f3181, %f3180;
	and.b32  	%r8550, %r19355, 2;
	setp.eq.s32 	%p674, %r8550, 0;
	mov.f32 	%f3189, 0f00000000;
	sub.f32 	%f3190, %f3189, %f3188;
	selp.f32 	%f3178, %f3188, %f3190, %p674;
	// begin inline asm
	{  cvt.rn.f16.f32 %rs1088, %f3178;}

	// end inline asm
	add.s64 	%rd4496, %rd1820, %rd1836;
	add.s64 	%rd4497, %rd4496, %rd1836;
	add.s64 	%rd4498, %rd4497, %rd1836;
	add.s64 	%rd4499, %rd4498, %rd1836;
	add.s64 	%rd4500, %rd4499, %rd1836;
	add.s64 	%rd4501, %rd4500, %rd1836;
	add.s64 	%rd4502, %rd4501, %rd1836;
	add.s64 	%rd4503, %rd4502, %rd1836;
	add.s64 	%rd4504, %rd4503, %rd1836;
	ld.global.u16 	%rs1090, [%rd4504+64];
	add.s64 	%rd4505, %rd1821, %rd1836;
	add.s64 	%rd4506, %rd4505, %rd1836;
	add.s64 	%rd4507, %rd4506, %rd1836;
	add.s64 	%rd4508, %rd4507, %rd1836;
	add.s64 	%rd4509, %rd4508, %rd1836;
	add.s64 	%rd4510, %rd4509, %rd1836;
	add.s64 	%rd4511, %rd4510, %rd1836;
	add.s64 	%rd4512, %rd4511, %rd1836;
	add.s64 	%rd4513, %rd4512, %rd1836;
	ld.global.u16 	%rs1093, [%rd4513+64];
	// begin inline asm
	{mul.f16 %rs1089,%rs1090,%rs1087;
}
	// end inline asm
	// begin inline asm
	{mul.f16 %rs1092,%rs1093,%rs1088;
}
	// end inline asm
	// begin inline asm
	{sub.f16 %rs1095,%rs1089,%rs1092;
}
	// end inline asm
	st.shared.u16 	[%r3639+64], %rs1095;
	// begin inline asm
	{mul.f16 %rs1098,%rs1090,%rs1088;
}
	// end inline asm
	// begin inline asm
	{mul.f16 %rs1101,%rs1093,%rs1087;
}
	// end inline asm
	// begin inline asm
	{add.f16 %rs1104,%rs1098,%rs1101;
}
	// end inline asm
	st.shared.u16 	[%r3639+8256], %rs1104;
	mov.u32 	%r19359, %r20003;
	mov.f32 	%f10443, %f10604;
	@%p672 bra 	$L__BB0_2730;
	setp.eq.f32 	%p675, %f1155, 0f7F800000;
	@%p675 bra 	$L__BB0_2729;
	mov.b32 	%r4484, %f907;
	shl.b32 	%r8552, %r4484, 8;
	or.b32  	%r4485, %r8552, -2147483648;
	mov.b64 	%rd9652, 0;
	mov.b32 	%r19356, 0;
	mov.u64 	%rd9650, __cudart_i2opi_f;
	mov.u64 	%rd9651, %rd8;
$L__BB0_2725:
	.pragma "nounroll";
	ld.global.nc.u32 	%r8553, [%rd9650];
	mad.wide.u32 	%rd4516, %r8553, %r4485, %rd9652;
	shr.u64 	%rd9652, %rd4516, 32;
	st.local.u32 	[%rd9651], %rd4516;
	add.s32 	%r19356, %r19356, 1;
	add.s64 	%rd9651, %rd9651, 4;
	add.s64 	%rd9650, %rd9650, 4;
	setp.ne.s32 	%p676, %r19356, 6;
	@%p676 bra 	$L__BB0_2725;
	shr.u32 	%r8554, %r4484, 23;
	st.local.u32 	[%rd8+24], %rd9652;
	and.b32  	%r4488, %r8554, 31;
	and.b32  	%r8555, %r8554, 224;
	add.s32 	%r8556, %r8555, -128;
	shr.u32 	%r8557, %r8556, 5;
	mul.wide.u32 	%rd4517, %r8557, 4;
	sub.s64 	%rd2433, %rd8, %rd4517;
	ld.local.u32 	%r19357, [%rd2433+24];
	ld.local.u32 	%r19358, [%rd2433+20];
	setp.eq.s32 	%p677, %r4488, 0;
	@%p677 bra 	$L__BB0_2728;
	shf.l.wrap.b32 	%r19357, %r19358, %r19357, %r4488;
	ld.local.u32 	%r8558, [%rd2433+16];
	shf.l.wrap.b32 	%r19358, %r8558, %r19358, %r4488;
$L__BB0_2728:
	shr.u32 	%r8559, %r19357, 30;
	shf.l.wrap.b32 	%r8560, %r19358, %r19357, 2;
	shl.b32 	%r8561, %r19358, 2;
	shr.u32 	%r8562, %r8560, 31;
	add.s32 	%r8563, %r8562, %r8559;
	neg.s32 	%r8564, %r8563;
	setp.lt.s32 	%p678, %r4484, 0;
	selp.b32 	%r19359, %r8564, %r8563, %p678;
	xor.b32  	%r8565, %r8560, %r4484;
	shr.s32 	%r8566, %r8560, 31;
	xor.b32  	%r8567, %r8566, %r8560;
	xor.b32  	%r8568, %r8566, %r8561;
	cvt.u64.u32 	%rd4518, %r8567;
	shl.b64 	%rd4519, %rd4518, 32;
	cvt.u64.u32 	%rd4520, %r8568;
	or.b64  	%rd4521, %rd4519, %rd4520;
	cvt.rn.f64.s64 	%fd207, %rd4521;
	mul.f64 	%fd208, %fd207, 0d3BF921FB54442D19;
	cvt.rn.f32.f64 	%f3191, %fd208;
	neg.f32 	%f3192, %f3191;
	setp.lt.s32 	%p679, %r8565, 0;
	selp.f32 	%f10443, %f3192, %f3191, %p679;
	bra.uni 	$L__BB0_2730;
$L__BB0_2729:
	mov.f32 	%f3193, 0f00000000;
	mul.rn.f32 	%f10443, %f907, %f3193;
	mov.b32 	%r19359, 0;
$L__BB0_2730:
	abs.f32 	%f1159, %f907;
	setp.ltu.f32 	%p680, %f1159, 0f47CE4780;
	add.s32 	%r8570, %r19359, 1;
	mul.rn.f32 	%f3195, %f10443, %f10443;
	and.b32  	%r8571, %r19359, 1;
	setp.eq.b32 	%p681, %r8571, 1;
	selp.f32 	%f3196, %f10443, 0f3F800000, %p681;
	fma.rn.f32 	%f3197, %f3195, %f3196, 0f00000000;
	fma.rn.f32 	%f3198, %f3195, 0f37CBAC00, 0fBAB607ED;
	selp.f32 	%f3199, 0fB94D4153, %f3198, %p681;
	selp.f32 	%f3200, 0f3C0885E4, 0f3D2AAABB, %p681;
	fma.rn.f32 	%f3201, %f3199, %f3195, %f3200;
	selp.f32 	%f3202, 0fBE2AAAA8, 0fBEFFFFFF, %p681;
	fma.rn.f32 	%f3203, %f3201, %f3195, %f3202;
	fma.rn.f32 	%f3204, %f3203, %f3197, %f3196;
	and.b32  	%r8572, %r8570, 2;
	setp.eq.s32 	%p682, %r8572, 0;
	mov.f32 	%f3205, 0f00000000;
	sub.f32 	%f3206, %f3205, %f3204;
	selp.f32 	%f3194, %f3204, %f3206, %p682;
	// begin inline asm
	{  cvt.rn.f16.f32 %rs1107, %f3194;}

	// end inline asm
	mov.u32 	%r19363, %r20003;
	mov.f32 	%f10444, %f10604;
	@%p680 bra 	$L__BB0_2738;
	setp.eq.f32 	%p683, %f1159, 0f7F800000;
	@%p683 bra 	$L__BB0_2737;
	mov.b32 	%r4497, %f907;
	shl.b32 	%r8574, %r4497, 8;
	or.b32  	%r4498, %r8574, -2147483648;
	mov.b64 	%rd9655, 0;
	mov.b32 	%r19360, 0;
	mov.u64 	%rd9653, __cudart_i2opi_f;
	mov.u64 	%rd9654, %rd7;
$L__BB0_2733:
	.pragma "nounroll";
	ld.global.nc.u32 	%r8575, [%rd9653];
	mad.wide.u32 	%rd4524, %r8575, %r4498, %rd9655;
	shr.u64 	%rd9655, %rd4524, 32;
	st.local.u32 	[%rd9654], %rd4524;
	add.s32 	%r19360, %r19360, 1;
	add.s64 	%rd9654, %rd9654, 4;
	add.s64 	%rd9653, %rd9653, 4;
	setp.ne.s32 	%p684, %r19360, 6;
	@%p684 bra 	$L__BB0_2733;
	shr.u32 	%r8576, %r4497, 23;
	st.local.u32 	[%rd7+24], %rd9655;
	and.b32  	%r4501, %r8576, 31;
	and.b32  	%r8577, %r8576, 224;
	add.s32 	%r8578, %r8577, -128;
	shr.u32 	%r8579, %r8578, 5;
	mul.wide.u32 	%rd4525, %r8579, 4;
	sub.s64 	%rd2440, %rd7, %rd4525;
	ld.local.u32 	%r19361, [%rd2440+24];
	ld.local.u32 	%r19362, [%rd2440+20];
	setp.eq.s32 	%p685, %r4501, 0;
	@%p685 bra 	$L__BB0_2736;
	shf.l.wrap.b32 	%r19361, %r19362, %r19361, %r4501;
	ld.local.u32 	%r8580, [%rd2440+16];
	shf.l.wrap.b32 	%r19362, %r8580, %r19362, %r4501;
$L__BB0_2736:
	shr.u32 	%r8581, %r19361, 30;
	shf.l.wrap.b32 	%r8582, %r19362, %r19361, 2;
	shl.b32 	%r8583, %r19362, 2;
	shr.u32 	%r8584, %r8582, 31;
	add.s32 	%r8585, %r8584, %r8581;
	neg.s32 	%r8586, %r8585;
	setp.lt.s32 	%p686, %r4497, 0;
	selp.b32 	%r19363, %r8586, %r8585, %p686;
	xor.b32  	%r8587, %r8582, %r4497;
	shr.s32 	%r8588, %r8582, 31;
	xor.b32  	%r8589, %r8588, %r8582;
	xor.b32  	%r8590, %r8588, %r8583;
	cvt.u64.u32 	%rd4526, %r8589;
	shl.b64 	%rd4527, %rd4526, 32;
	cvt.u64.u32 	%rd4528, %r8590;
	or.b64  	%rd4529, %rd4527, %rd4528;
	cvt.rn.f64.s64 	%fd209, %rd4529;
	mul.f64 	%fd210, %fd209, 0d3BF921FB54442D19;
	cvt.rn.f32.f64 	%f3207, %fd210;
	neg.f32 	%f3208, %f3207;
	setp.lt.s32 	%p687, %r8587, 0;
	selp.f32 	%f10444, %f3208, %f3207, %p687;
	bra.uni 	$L__BB0_2738;
$L__BB0_2737:
	mov.f32 	%f3209, 0f00000000;
	mul.rn.f32 	%f10444, %f907, %f3209;
	mov.b32 	%r19363, 0;
$L__BB0_2738:
	abs.f32 	%f1163, %f916;
	setp.ltu.f32 	%p688, %f1163, 0f47CE4780;
	mul.rn.f32 	%f3211, %f10444, %f10444;
	and.b32  	%r8592, %r19363, 1;
	setp.eq.b32 	%p689, %r8592, 1;
	selp.f32 	%f3212, 0f3F800000, %f10444, %p689;
	fma.rn.f32 	%f3213, %f3211, %f3212, 0f00000000;
	fma.rn.f32 	%f3214, %f3211, 0f37CBAC00, 0fBAB607ED;
	selp.f32 	%f3215, %f3214, 0fB94D4153, %p689;
	selp.f32 	%f3216, 0f3D2AAABB, 0f3C0885E4, %p689;
	fma.rn.f32 	%f3217, %f3215, %f3211, %f3216;
	selp.f32 	%f3218, 0fBEFFFFFF, 0fBE2AAAA8, %p689;
	fma.rn.f32 	%f3219, %f3217, %f3211, %f3218;
	fma.rn.f32 	%f3220, %f3219, %f3213, %f3212;
	and.b32  	%r8593, %r19363, 2;
	setp.eq.s32 	%p690, %r8593, 0;
	mov.f32 	%f3221, 0f00000000;
	sub.f32 	%f3222, %f3221, %f3220;
	selp.f32 	%f3210, %f3220, %f3222, %p690;
	// begin inline asm
	{  cvt.rn.f16.f32 %rs1108, %f3210;}

	// end inline asm
	add.s64 	%rd4530, %rd1820, %rd1836;
	add.s64 	%rd4531, %rd4530, %rd1836;
	add.s64 	%rd4532, %rd4531, %rd1836;
	add.s64 	%rd4533, %rd4532, %rd1836;
	add.s64 	%rd4534, %rd4533, %rd1836;
	add.s64 	%rd4535, %rd4534, %rd1836;
	add.s64 	%rd4536, %rd4535, %rd1836;
	add.s64 	%rd4537, %rd4536, %rd1836;
	add.s64 	%rd4538, %rd4537, %rd1836;
	add.s64 	%rd4539, %rd4538, %rd1836;
	ld.global.u16 	%rs1110, [%rd4539+64];
	add.s64 	%rd4540, %rd1821, %rd1836;
	add.s64 	%rd4541, %rd4540, %rd1836;
	add.s64 	%rd4542, %rd4541, %rd1836;
	add.s64 	%rd4543, %rd4542, %rd1836;
	add.s64 	%rd4544, %rd4543, %rd1836;
	add.s64 	%rd4545, %rd4544, %rd1836;
	add.s64 	%rd4546, %rd4545, %rd1836;
	add.s64 	%rd4547, %rd4546, %rd1836;
	add.s64 	%rd4548, %rd4547, %rd1836;
	add.s64 	%rd4549, %rd4548, %rd1836;
	ld.global.u16 	%rs1113, [%rd4549+64];
	// begin inline asm
	{mul.f16 %rs1109,%rs1110,%rs1107;
}
	// end inline asm
	// begin inline asm
	{mul.f16 %rs1112,%rs1113,%rs1108;
}
	// end inline asm
	// begin inline asm
	{sub.f16 %rs1115,%rs1109,%rs1112;
}
	// end inline asm
	st.shared.u16 	[%r3667+64], %rs1115;
	// begin inline asm
	{mul.f16 %rs1118,%rs1110,%rs1108;
}
	// end inline asm
	// begin inline asm
	{mul.f16 %rs1121,%rs1113,%rs1107;
}
	// end inline asm
	// begin inline asm
	{add.f16 %rs1124,%rs1118,%rs1121;
}
	// end inline asm
	st.shared.u16 	[%r3667+8256], %rs1124;
	mov.u32 	%r19367, %r20011;
	mov.f32 	%f10445, %f10606;
	@%p688 bra 	$L__BB0_2746;
	setp.eq.f32 	%p691, %f1163, 0f7F800000;
	@%p691 bra 	$L__BB0_2745;
	mov.b32 	%r4510, %f916;
	shl.b32 	%r8595, %r4510, 8;
	or.b32  	%r4511, %r8595, -2147483648;
	mov.b64 	%rd9658, 0;
	mov.b32 	%r19364, 0;
	mov.u64 	%rd9656, __cudart_i2opi_f;
	mov.u64 	%rd9657, %rd8;
$L__BB0_2741:
	.pragma "nounroll";
	ld.global.nc.u32 	%r8596, [%rd9656];
	mad.wide.u32 	%rd4552, %r8596, %r4511, %rd9658;
	shr.u64 	%rd9658, %rd4552, 32;
	st.local.u32 	[%rd9657], %rd4552;
	add.s32 	%r19364, %r19364, 1;
	add.s64 	%rd9657, %rd9657, 4;
	add.s64 	%rd9656, %rd9656, 4;
	setp.ne.s32 	%p692, %r19364, 6;
	@%p692 bra 	$L__BB0_2741;
	shr.u32 	%r8597, %r4510, 23;
	st.local.u32 	[%rd8+24], %rd9658;
	and.b32  	%r4514, %r8597, 31;
	and.b32  	%r8598, %r8597, 224;
	add.s32 	%r8599, %r8598, -128;
	shr.u32 	%r8600, %r8599, 5;
	mul.wide.u32 	%rd4553, %r8600, 4;
	sub.s64 	%rd2447, %rd8, %rd4553;
	ld.local.u32 	%r19365, [%rd2447+24];
	ld.local.u32 	%r19366, [%rd2447+20];
	setp.eq.s32 	%p693, %r4514, 0;
	@%p693 bra 	$L__BB0_2744;
	shf.l.wrap.b32 	%r19365, %r19366, %r19365, %r4514;
	ld.local.u32 	%r8601, [%rd2447+16];
	shf.l.wrap.b32 	%r19366, %r8601, %r19366, %r4514;
$L__BB0_2744:
	shr.u32 	%r8602, %r19365, 30;
	shf.l.wrap.b32 	%r8603, %r19366, %r19365, 2;
	shl.b32 	%r8604, %r19366, 2;
	shr.u32 	%r8605, %r8603, 31;
	add.s32 	%r8606, %r8605, %r8602;
	neg.s32 	%r8607, %r8606;
	setp.lt.s32 	%p694, %r4510, 0;
	selp.b32 	%r19367, %r8607, %r8606, %p694;
	xor.b32  	%r8608, %r8603, %r4510;
	shr.s32 	%r8609, %r8603, 31;
	xor.b32  	%r8610, %r8609, %r8603;
	xor.b32  	%r8611, %r8609, %r8604;
	cvt.u64.u32 	%rd4554, %r8610;
	shl.b64 	%rd4555, %rd4554, 32;
	cvt.u64.u32 	%rd4556, %r8611;
	or.b64  	%rd4557, %rd4555, %rd4556;
	cvt.rn.f64.s64 	%fd211, %rd4557;
	mul.f64 	%fd212, %fd211, 0d3BF921FB54442D19;
	cvt.rn.f32.f64 	%f3223, %fd212;
	neg.f32 	%f3224, %f3223;
	setp.lt.s32 	%p695, %r8608, 0;
	selp.f32 	%f10445, %f3224, %f3223, %p695;
	bra.uni 	$L__BB0_2746;
$L__BB0_2745:
	mov.f32 	%f3225, 0f00000000;
	mul.rn.f32 	%f10445, %f916, %f3225;
	mov.b32 	%r19367, 0;
$L__BB0_2746:
	abs.f32 	%f1167, %f916;
	setp.ltu.f32 	%p696, %f1167, 0f47CE4780;
	add.s32 	%r8613, %r19367, 1;
	mul.rn.f32 	%f3227, %f10445, %f10445;
	and.b32  	%r8614, %r19367, 1;
	setp.eq.b32 	%p697, %r8614, 1;
	selp.f32 	%f3228, %f10445, 0f3F800000, %p697;
	fma.rn.f32 	%f3229, %f3227, %f3228, 0f00000000;
	fma.rn.f32 	%f3230, %f3227, 0f37CBAC00, 0fBAB607ED;
	selp.f32 	%f3231, 0fB94D4153, %f3230, %p697;
	selp.f32 	%f3232, 0f3C0885E4, 0f3D2AAABB, %p697;
	fma.rn.f32 	%f3233, %f3231, %f3227, %f3232;
	selp.f32 	%f3234, 0fBE2AAAA8, 0fBEFFFFFF, %p697;
	fma.rn.f32 	%f3235, %f3233, %f3227, %f3234;
	fma.rn.f32 	%f3236, %f3235, %f3229, %f3228;
	and.b32  	%r8615, %r8613, 2;
	setp.eq.s32 	%p698, %r8615, 0;
	mov.f32 	%f3237, 0f00000000;
	sub.f32 	%f3238, %f3237, %f3236;
	selp.f32 	%f3226, %f3236, %f3238, %p698;
	// begin inline asm
	{  cvt.rn.f16.f32 %rs1127, %f3226;}

	// end inline asm
	mov.u32 	%r19371, %r20011;
	mov.f32 	%f10446, %f10606;
	@%p696 bra 	$L__BB0_2754;
	setp.eq.f32 	%p699, %f1167, 0f7F800000;
	@%p699 bra 	$L__BB0_2753;
	mov.b32 	%r4523, %f916;
	shl.b32 	%r8617, %r4523, 8;
	or.b32  	%r4524, %r8617, -2147483648;
	mov.b64 	%rd9661, 0;
	mov.b32 	%r19368, 0;
	mov.u64 	%rd9659, __cudart_i2opi_f;
	mov.u64 	%rd9660, %rd7;
$L__BB0_2749:
	.pragma "nounroll";
	ld.global.nc.u32 	%r8618, [%rd9659];
	mad.wide.u32 	%rd4560, %r8618, %r4524, %rd9661;
	shr.u64 	%rd9661, %rd4560, 32;
	st.local.u32 	[%rd9660], %rd4560;
	add.s32 	%r19368, %r19368, 1;
	add.s64 	%rd9660, %rd9660, 4;
	add.s64 	%rd9659, %rd9659, 4;
	setp.ne.s32 	%p700, %r19368, 6;
	@%p700 bra 	$L__BB0_2749;
	shr.u32 	%r8619, %r4523, 23;
	st.local.u32 	[%rd7+24], %rd9661;
	and.b32  	%r4527, %r8619, 31;
	and.b32  	%r8620, %r8619, 224;
	add.s32 	%r8621, %r8620, -128;
	shr.u32 	%r8622, %r8621, 5;
	mul.wide.u32 	%rd4561, %r8622, 4;
	sub.s64 	%rd2454, %rd7, %rd4561;
	ld.local.u32 	%r19369, [%rd2454+24];
	ld.local.u32 	%r19370, [%rd2454+20];
	setp.eq.s32 	%p701, %r4527, 0;
	@%p701 bra 	$L__BB0_2752;
	shf.l.wrap.b32 	%r19369, %r19370, %r19369, %r4527;
	ld.local.u32 	%r8623, [%rd2454+16];
	shf.l.wrap.b32 	%r19370, %r8623, %r19370, %r4527;
$L__BB0_2752:
	shr.u32 	%r8624, %r19369, 30;
	shf.l.wrap.b32 	%r8625, %r19370, %r19369, 2;
	shl.b32 	%r8626, %r19370, 2;
	shr.u32 	%r8627, %r8625, 31;
	add.s32 	%r8628, %r8627, %r8624;
	neg.s32 	%r8629, %r8628;
	setp.lt.s32 	%p702, %r4523, 0;
	selp.b32 	%r19371, %r8629, %r8628, %p702;
	xor.b32  	%r8630, %r8625, %r4523;
	shr.s32 	%r8631, %r8625, 31;
	xor.b32  	%r8632, %r8631, %r8625;
	xor.b32  	%r8633, %r8631, %r8626;
	cvt.u64.u32 	%rd4562, %r8632;
	shl.b64 	%rd4563, %rd4562, 32;
	cvt.u64.u32 	%rd4564, %r8633;
	or.b64  	%rd4565, %rd4563, %rd4564;
	cvt.rn.f64.s64 	%fd213, %rd4565;
	mul.f64 	%fd214, %fd213, 0d3BF921FB54442D19;
	cvt.rn.f32.f64 	%f3239, %fd214;
	neg.f32 	%f3240, %f3239;
	setp.lt.s32 	%p703, %r8630, 0;
	selp.f32 	%f10446, %f3240, %f3239, %p703;
	bra.uni 	$L__BB0_2754;
$L__BB0_2753:
	mov.f32 	%f3241, 0f00000000;
	mul.rn.f32 	%f10446, %f916, %f3241;
	mov.b32 	%r19371, 0;
$L__BB0_2754:
	abs.f32 	%f1171, %f925;
	setp.ltu.f32 	%p704, %f1171, 0f47CE4780;
	mul.rn.f32 	%f3243, %f10446, %f10446;
	and.b32  	%r8635, %r19371, 1;
	setp.eq.b32 	%p705, %r8635, 1;
	selp.f32 	%f3244, 0f3F800000, %f10446, %p705;
	fma.rn.f32 	%f3245, %f3243, %f3244, 0f00000000;
	fma.rn.f32 	%f3246, %f3243, 0f37CBAC00, 0fBAB607ED;
	selp.f32 	%f3247, %f3246, 0fB94D4153, %p705;
	selp.f32 	%f3248, 0f3D2AAABB, 0f3C0885E4, %p705;
	fma.rn.f32 	%f3249, %f3247, %f3243, %f3248;
	selp.f32 	%f3250, 0fBEFFFFFF, 0fBE2AAAA8, %p705;
	fma.rn.f32 	%f3251, %f3249, %f3243, %f3250;
	fma.rn.f32 	%f3252, %f3251, %f3245, %f3244;
	and.b32  	%r8636, %r19371, 2;
	setp.eq.s32 	%p706, %r8636, 0;
	mov.f32 	%f3253, 0f00000000;
	sub.f32 	%f3254, %f3253, %f3252;
	selp.f32 	%f3242, %f3252, %f3254, %p706;
	// begin inline asm
	{  cvt.rn.f16.f32 %rs1128, %f3242;}

	// end inline asm
	ld.global.u16 	%rs1130, [%rd1997+64];
	ld.global.u16 	%rs1133, [%rd1998+64];
	// begin inline asm
	{mul.f16 %rs1129,%rs1130,%rs1127;
}
	// end inline asm
	// begin inline asm
	{mul.f16 %rs1132,%rs1133,%rs1128;
}
	// end inline asm
	// begin inline asm
	{sub.f16 %rs1135,%rs1129,%rs1132;
}
	// end inline asm
	st.shared.u16 	[%r3695+64], %rs1135;
	// begin inline asm
	{mul.f16 %rs1138,%rs1130,%rs1128;
}
	// end inline asm
	// begin inline asm
	{mul.f16 %rs1141,%rs1133,%rs1127;
}
	// end inline asm
	// begin inline asm
	{add.f16 %rs1144,%rs1138,%rs1141;
}
	// end inline asm
	st.shared.u16 	[%r3695+8256], %rs1144;
	mov.u32 	%r19375, %r20019;
	mov.f32 	%f10447, %f10608;
	@%p704 bra 	$L__BB0_2762;
	setp.eq.f32 	%p707, %f1171, 0f7F800000;
	@%p707 bra 	$L__BB0_2761;
	mov.b32 	%r4536, %f925;
	shl.b32 	%r8638, %r4536, 8;
	or.b32  	%r4537, %r8638, -2147483648;
	mov.b64 	%rd9664, 0;
	mov.b32 	%r19372, 0;
	mov.u64 	%rd9662, __cudart_i2opi_f;
	mov.u64 	%rd9663, %rd8;
$L__BB0_2757:
	.pragma "nounroll";
	ld.global.nc.u32 	%r8639, [%rd9662];
	mad.wide.u32 	%rd4568, %r8639, %r4537, %rd9664;
	shr.u64 	%rd9664, %rd4568, 32;
	st.local.u32 	[%rd9663], %rd4568;
	add.s32 	%r19372, %r19372, 1;
	add.s64 	%rd9663, %rd9663, 4;
	add.s64 	%rd9662, %rd9662, 4;
	setp.ne.s32 	%p708, %r19372, 6;
	@%p708 bra 	$L__BB0_2757;
	shr.u32 	%r8640, %r4536, 23;
	st.local.u32 	[%rd8+24], %rd9664;
	and.b32  	%r4540, %r8640, 31;
	and.b32  	%r8641, %r8640, 224;
	add.s32 	%r8642, %r8641, -128;
	shr.u32 	%r8643, %r8642, 5;
	mul.wide.u32 	%rd4569, %r8643, 4;
	sub.s64 	%rd2461, %rd8, %rd4569;
	ld.local.u32 	%r19373, [%rd2461+24];
	ld.local.u32 	%r19374, [%rd2461+20];
	setp.eq.s32 	%p709, %r4540, 0;
	@%p709 bra 	$L__BB0_2760;
	shf.l.wrap.b32 	%r19373, %r19374, %r19373, %r4540;
	ld.local.u32 	%r8644, [%rd2461+16];
	shf.l.wrap.b32 	%r19374, %r8644, %r19374, %r4540;
$L__BB0_2760:
	shr.u32 	%r8645, %r19373, 30;
	shf.l.wrap.b32 	%r8646, %r19374, %r19373, 2;
	shl.b32 	%r8647, %r19374, 2;
	shr.u32 	%r8648, %r8646, 31;
	add.s32 	%r8649, %r8648, %r8645;
	neg.s32 	%r8650, %r8649;
	setp.lt.s32 	%p710, %r4536, 0;
	selp.b32 	%r19375, %r8650, %r8649, %p710;
	xor.b32  	%r8651, %r8646, %r4536;
	shr.s32 	%r8652, %r8646, 31;
	xor.b32  	%r8653, %r8652, %r8646;
	xor.b32  	%r8654, %r8652, %r8647;
	cvt.u64.u32 	%rd4570, %r8653;
	shl.b64 	%rd4571, %rd4570, 32;
	cvt.u64.u32 	%rd4572, %r8654;
	or.b64  	%rd4573, %rd4571, %rd4572;
	cvt.rn.f64.s64 	%fd215, %rd4573;
	mul.f64 	%fd216, %fd215, 0d3BF921FB54442D19;
	cvt.rn.f32.f64 	%f3255, %fd216;
	neg.f32 	%f3256, %f3255;
	setp.lt.s32 	%p711, %r8651, 0;
	selp.f32 	%f10447, %f3256, %f3255, %p711;
	bra.uni 	$L__BB0_2762;
$L__BB0_2761:
	mov.f32 	%f3257, 0f00000000;
	mul.rn.f32 	%f10447, %f925, %f3257;
	mov.b32 	%r19375, 0;
$L__BB0_2762:
	abs.f32 	%f1175, %f925;
	setp.ltu.f32 	%p712, %f1175, 0f47CE4780;
	add.s32 	%r8656, %r19375, 1;
	mul.rn.f32 	%f3259, %f10447, %f10447;
	and.b32  	%r8657, %r19375, 1;
	setp.eq.b32 	%p713, %r8657, 1;
	selp.f32 	%f3260, %f10447, 0f3F800000, %p713;
	fma.rn.f32 	%f3261, %f3259, %f3260, 0f00000000;
	fma.rn.f32 	%f3262, %f3259, 0f37CBAC00, 0fBAB607ED;
	selp.f32 	%f3263, 0fB94D4153, %f3262, %p713;
	selp.f32 	%f3264, 0f3C0885E4, 0f3D2AAABB, %p713;
	fma.rn.f32 	%f3265, %f3263, %f3259, %f3264;
	selp.f32 	%f3266, 0fBE2AAAA8, 0fBEFFFFFF, %p713;
	fma.rn.f32 	%f3267, %f3265, %f3259, %f3266;
	fma.rn.f32 	%f3268, %f3267, %f3261, %f3260;
	and.b32  	%r8658, %r8656, 2;
	setp.eq.s32 	%p714, %r8658, 0;
	mov.f32 	%f3269, 0f00000000;
	sub.f32 	%f3270, %f3269, %f3268;
	selp.f32 	%f3258, %f3268, %f3270, %p714;
	// begin inline asm
	{  cvt.rn.f16.f32 %rs1147, %f3258;}

	// end inline asm
	mov.u32 	%r19379, %r20019;
	mov.f32 	%f10448, %f10608;
	@%p712 bra 	$L__BB0_2770;
	setp.eq.f32 	%p715, %f1175, 0f7F800000;
	@%p715 bra 	$L__BB0_2769;
	mov.b32 	%r4549, %f925;
	shl.b32 	%r8660, %r4549, 8;
	or.b32  	%r4550, %r8660, -2147483648;
	mov.b64 	%rd9667, 0;
	mov.b32 	%r19376, 0;
	mov.u64 	%rd9665, __cudart_i2opi_f;
	mov.u64 	%rd9666, %rd7;
$L__BB0_2765:
	.pragma "nounroll";
	ld.global.nc.u32 	%r8661, [%rd9665];
	mad.wide.u32 	%rd4576, %r8661, %r4550, %rd9667;
	shr.u64 	%rd9667, %rd4576, 32;
	st.local.u32 	[%rd9666], %rd4576;
	add.s32 	%r19376, %r19376, 1;
	add.s64 	%rd9666, %rd9666, 4;
	add.s64 	%rd9665, %rd9665, 4;
	setp.ne.s32 	%p716, %r19376, 6;
	@%p716 bra 	$L__BB0_2765;
	shr.u32 	%r8662, %r4549, 23;
	st.local.u32 	[%rd7+24], %rd9667;
	and.b32  	%r4553, %r8662, 31;
	and.b32  	%r8663, %r8662, 224;
	add.s32 	%r8664, %r8663, -128;
	shr.u32 	%r8665, %r8664, 5;
	mul.wide.u32 	%rd4577, %r8665, 4;
	sub.s64 	%rd2468, %rd7, %rd4577;
	ld.local.u32 	%r19377, [%rd2468+24];
	ld.local.u32 	%r19378, [%rd2468+20];
	setp.eq.s32 	%p717, %r4553, 0;
	@%p717 bra 	$L__BB0_2768;
	shf.l.wrap.b32 	%r19377, %r19378, %r19377, %r4553;
	ld.local.u32 	%r8666, [%rd2468+16];
	shf.l.wrap.b32 	%r19378, %r8666, %r19378, %r4553;
$L__BB0_2768:
	shr.u32 	%r8667, %r19377, 30;
	shf.l.wrap.b32 	%r8668, %r19378, %r19377, 2;
	shl.b32 	%r8669, %r19378, 2;
	shr.u32 	%r8670, %r8668, 31;
	add.s32 	%r8671, %r8670, %r8667;
	neg.s32 	%r8672, %r8671;
	setp.lt.s32 	%p718, %r4549, 0;
	selp.b32 	%r19379, %r8672, %r8671, %p718;
	xor.b32  	%r8673, %r8668, %r4549;
	shr.s32 	%r8674, %r8668, 31;
	xor.b32  	%r8675, %r8674, %r8668;
	xor.b32  	%r8676, %r8674, %r8669;
	cvt.u64.u32 	%rd4578, %r8675;
	shl.b64 	%rd4579, %rd4578, 32;
	cvt.u64.u32 	%rd4580, %r8676;
	or.b64  	%rd4581, %rd4579, %rd4580;
	cvt.rn.f64.s64 	%fd217, %rd4581;
	mul.f64 	%fd218, %fd217, 0d3BF921FB54442D19;
	cvt.rn.f32.f64 	%f3271, %fd218;
	neg.f32 	%f3272, %f3271;
	setp.lt.s32 	%p719, %r8673, 0;
	selp.f32 	%f10448, %f3272, %f3271, %p719;
	bra.uni 	$L__BB0_2770;
$L__BB0_2769:
	mov.f32 	%f3273, 0f00000000;
	mul.rn.f32 	%f10448, %f925, %f3273;
	mov.b32 	%r19379, 0;
$L__BB0_2770:
	abs.f32 	%f1179, %f934;
	setp.ltu.f32 	%p720, %f1179, 0f47CE4780;
	mul.rn.f32 	%f3275, %f10448, %f10448;
	and.b32  	%r8678, %r19379, 1;
	setp.eq.b32 	%p721, %r8678, 1;
	selp.f32 	%f3276, 0f3F800000, %f10448, %p721;
	fma.rn.f32 	%f3277, %f3275, %f3276, 0f00000000;
	fma.rn.f32 	%f3278, %f3275, 0f37CBAC00, 0fBAB607ED;
	selp.f32 	%f3279, %f3278, 0fB94D4153, %p721;
	selp.f32 	%f3280, 0f3D2AAABB, 0f3C0885E4, %p721;
	fma.rn.f32 	%f3281, %f3279, %f3275, %f3280;
	selp.f32 	%f3282, 0fBEFFFFFF, 0fBE2AAAA8, %p721;
	fma.rn.f32 	%f3283, %f3281, %f3275, %f3282;
	fma.rn.f32 	%f3284, %f3283, %f3277, %f3276;
	and.b32  	%r8679, %r19379, 2;
	setp.eq.s32 	%p722, %r8679, 0;
	mov.f32 	%f3285, 0f00000000;
	sub.f32 	%f3286, %f3285, %f3284;
	selp.f32 	%f3274, %f3284, %f3286, %p722;
	// begin inline asm
	{  cvt.rn.f16.f32 %rs1148, %f3274;}

	// end inline asm
	ld.global.u16 	%rs1150, [%rd2013+64];
	ld.global.u16 	%rs1153, [%rd2014+64];
	// begin inline asm
	{mul.f16 %rs1149,%rs1150,%rs1147;
}
	// end inline asm
	// begin inline asm
	{mul.f16 %rs1152,%rs1153,%rs1148;
}
	// end inline asm
	// begin inline asm
	{sub.f16 %rs1155,%rs1149,%rs1152;
}
	// end inline asm
	st.shared.u16 	[%r3723+64], %rs1155;
	// begin inline asm
	{mul.f16 %rs1158,%rs1150,%rs1148;
}
	// end inline asm
	// begin inline asm
	{mul.f16 %rs1161,%rs1153,%rs1147;
}
	// end inline asm
	// begin inline asm
	{add.f16 %rs1164,%rs1158,%rs1161;
}
	// end inline asm
	st.shared.u16 	[%r3723+8256], %rs1164;
	mov.u32 	%r19383, %r20027;
	mov.f32 	%f10449, %f10610;
	@%p720 bra 	$L__BB0_2778;
	setp.eq.f32 	%p723, %f1179, 0f7F800000;
	@%p723 bra 	$L__BB0_2777;
	mov.b32 	%r4562, %f934;
	shl.b32 	%r8681, %r4562, 8;
	or.b32  	%r4563, %r8681, -2147483648;
	mov.b64 	%rd9670, 0;
	mov.b32 	%r19380, 0;
	mov.u64 	%rd9668, __cudart_i2opi_f;
	mov.u64 	%rd9669, %rd8;
$L__BB0_2773:
	.pragma "nounroll";
	ld.global.nc.u32 	%r8682, [%rd9668];
	mad.wide.u32 	%rd4584, %r8682, %r4563, %rd9670;
	shr.u64 	%rd9670, %rd4584, 32;
	st.local.u32 	[%rd9669], %rd4584;
	add.s32 	%r19380, %r19380, 1;
	add.s64 	%rd9669, %rd9669, 4;
	add.s64 	%rd9668, %rd9668, 4;
	setp.ne.s32 	%p724, %r19380, 6;
	@%p724 bra 	$L__BB0_2773;
	shr.u32 	%r8683, %r4562, 23;
	st.local.u32 	[%rd8+24], %rd9670;
	and.b32  	%r4566, %r8683, 31;
	and.b32  	%r8684, %r8683, 224;
	add.s32 	%r8685, %r8684, -128;
	shr.u32 	%r8686, %r8685, 5;
	mul.wide.u32 	%rd4585, %r8686, 4;
	sub.s64 	%rd2475, %rd8, %rd4585;
	ld.local.u32 	%r19381, [%rd2475+24];
	ld.local.u32 	%r19382, [%rd2475+20];
	setp.eq.s32 	%p725, %r4566, 0;
	@%p725 bra 	$L__BB0_2776;
	shf.l.wrap.b32 	%r19381, %r19382, %r19381, %r4566;
	ld.local.u32 	%r8687, [%rd2475+16];
	shf.l.wrap.b32 	%r19382, %r8687, %r19382, %r4566;
$L__BB0_2776:
	shr.u32 	%r8688, %r19381, 30;
	shf.l.wrap.b32 	%r8689, %r19382, %r19381, 2;
	shl.b32 	%r8690, %r19382, 2;
	shr.u32 	%r8691, %r8689, 31;
	add.s32 	%r8692, %r8691, %r8688;
	neg.s32 	%r8693, %r8692;
	setp.lt.s32 	%p726, %r4562, 0;
	selp.b32 	%r19383, %r8693, %r8692, %p726;
	xor.b32  	%r8694, %r8689, %r4562;
	shr.s32 	%r8695, %r8689, 31;
	xor.b32  	%r8696, %r8695, %r8689;
	xor.b32  	%r8697, %r8695, %r8690;
	cvt.u64.u32 	%rd4586, %r8696;
	shl.b64 	%rd4587, %rd4586, 32;
	cvt.u64.u32 	%rd4588, %r8697;
	or.b64  	%rd4589, %rd4587, %rd4588;
	cvt.rn.f64.s64 	%fd219, %rd4589;
	mul.f64 	%fd220, %fd219, 0d3BF921FB54442D19;
	cvt.rn.f32.f64 	%f3287, %fd220;
	neg.f32 	%f3288, %f3287;
	setp.lt.s32 	%p727, %r8694, 0;
	selp.f32 	%f10449, %f3288, %f3287, %p727;
	bra.uni 	$L__BB0_2778;
$L__BB0_2777:
	mov.f32 	%f3289, 0f00000000;
	mul.rn.f32 	%f10449, %f934, %f3289;
	mov.b32 	%r19383, 0;
$L__BB0_2778:
	abs.f32 	%f1183, %f934;
	setp.ltu.f32 	%p728, %f1183, 0f47CE4780;
	add.s32 	%r8699, %r19383, 1;
	mul.rn.f32 	%f3291, %f10449, %f10449;
	and.b32  	%r8700, %r19383, 1;
	setp.eq.b32 	%p729, %r8700, 1;
	selp.f32 	%f3292, %f10449, 0f3F800000, %p729;
	fma.rn.f32 	%f3293, %f3291, %f3292, 0f00000000;
	fma.rn.f32 	%f3294, %f3291, 0f37CBAC00, 0fBAB607ED;
	selp.f32 	%f3295, 0fB94D4153, %f3294, %p729;
	selp.f32 	%f3296, 0f3C0885E4, 0f3D2AAABB, %p729;
	fma.rn.f32 	%f3297, %f3295, %f3291, %f3296;
	selp.f32 	%f3298, 0fBE2AAAA8, 0fBEFFFFFF, %p729;
	fma.rn.f32 	%f3299, %f3297, %f3291, %f3298;
	fma.rn.f32 	%f3300, %f3299, %f3293, %f3292;
	and.b32  	%r8701, %r8699, 2;
	setp.eq.s32 	%p730, %r8701, 0;
	mov.f32 	%f3301, 0f00000000;
	sub.f32 	%f3302, %f3301, %f3300;
	selp.f32 	%f3290, %f3300, %f3302, %p730;
	// begin inline asm
	{  cvt.rn.f16.f32 %rs1167, %f3290;}

	// end inline asm
	mov.u32 	%r19387, %r20027;
	mov.f32 	%f10450, %f10610;
	@%p728 bra 	$L__BB0_2786;
	setp.eq.f32 	%p731, %f1183, 0f7F800000;
	@%p731 bra 	$L__BB0_2785;
	mov.b32 	%r4575, %f934;
	shl.b32 	%r8703, %r4575, 8;
	or.b32  	%r4576, %r8703, -2147483648;
	mov.b64 	%rd9673, 0;
	mov.b32 	%r19384, 0;
	mov.u64 	%rd9671, __cudart_i2opi_f;
	mov.u64 	%rd9672, %rd7;
$L__BB0_2781:
	.pragma "nounroll";
	ld.global.nc.u32 	%r8704, [%rd9671];
	mad.wide.u32 	%rd4592, %r8704, %r4576, %rd9673;
	shr.u64 	%rd9673, %rd4592, 32;
	st.local.u32 	[%rd9672], %rd4592;
	add.s32 	%r19384, %r19384, 1;
	add.s64 	%rd9672, %rd9672, 4;
	add.s64 	%rd9671, %rd9671, 4;
	setp.ne.s32 	%p732, %r19384, 6;
	@%p732 bra 	$L__BB0_2781;
	shr.u32 	%r8705, %r4575, 23;
	st.local.u32 	[%rd7+24], %rd9673;
	and.b32  	%r4579, %r8705, 31;
	and.b32  	%r8706, %r8705, 224;
	add.s32 	%r8707, %r8706, -128;
	shr.u32 	%r8708, %r8707, 5;
	mul.wide.u32 	%rd4593, %r8708, 4;
	sub.s64 	%rd2482, %rd7, %rd4593;
	ld.local.u32 	%r19385, [%rd2482+24];
	ld.local.u32 	%r19386, [%rd2482+20];
	setp.eq.s32 	%p733, %r4579, 0;
	@%p733 bra 	$L__BB0_2784;
	shf.l.wrap.b32 	%r19385, %r19386, %r19385, %r4579;
	ld.local.u32 	%r8709, [%rd2482+16];
	shf.l.wrap.b32 	%r19386, %r8709, %r19386, %r4579;
$L__BB0_2784:
	shr.u32 	%r8710, %r19385, 30;
	shf.l.wrap.b32 	%r8711, %r19386, %r19385, 2;
	shl.b32 	%r8712, %r19386, 2;
	shr.u32 	%r8713, %r8711, 31;
	add.s32 	%r8714, %r8713, %r8710;
	neg.s32 	%r8715, %r8714;
	setp.lt.s32 	%p734, %r4575, 0;
	selp.b32 	%r19387, %r8715, %r8714, %p734;
	xor.b32  	%r8716, %r8711, %r4575;
	shr.s32 	%r8717, %r8711, 31;
	xor.b32  	%r8718, %r8717, %r8711;
	xor.b32  	%r8719, %r8717, %r8712;
	cvt.u64.u32 	%rd4594, %r8718;
	shl.b64 	%rd4595, %rd4594, 32;
	cvt.u64.u32 	%rd4596, %r8719;
	or.b64  	%rd4597, %rd4595, %rd4596;
	cvt.rn.f64.s64 	%fd221, %rd4597;
	mul.f64 	%fd222, %fd221, 0d3BF921FB54442D19;
	cvt.rn.f32.f64 	%f3303, %fd222;
	neg.f32 	%f3304, %f3303;
	setp.lt.s32 	%p735, %r8716, 0;
	selp.f32 	%f10450, %f3304, %f3303, %p735;
	bra.uni 	$L__BB0_2786;
$L__BB0_2785:
	mov.f32 	%f3305, 0f00000000;
	mul.rn.f32 	%f10450, %f934, %f3305;
	mov.b32 	%r19387, 0;
$L__BB0_2786:
	setp.ltu.f32 	%p736, %f945, 0f47CE4780;
	mul.rn.f32 	%f3307, %f10450, %f10450;
	and.b32  	%r8721, %r19387, 1;
	setp.eq.b32 	%p737, %r8721, 1;
	selp.f32 	%f3308, 0f3F800000, %f10450, %p737;
	fma.rn.f32 	%f3309, %f3307, %f3308, 0f00000000;
	fma.rn.f32 	%f3310, %f3307, 0f37CBAC00, 0fBAB607ED;
	selp.f32 	%f3311, %f3310, 0fB94D4153, %p737;
	selp.f32 	%f3312, 0f3D2AAABB, 0f3C0885E4, %p737;
	fma.rn.f32 	%f3313, %f3311, %f3307, %f3312;
	selp.f32 	%f3314, 0fBEFFFFFF, 0fBE2AAAA8, %p737;
	fma.rn.f32 	%f3315, %f3313, %f3307, %f3314;
	fma.rn.f32 	%f3316, %f3315, %f3309, %f3308;
	and.b32  	%r8722, %r19387, 2;
	setp.eq.s32 	%p738, %r8722, 0;
	mov.f32 	%f3317, 0f00000000;
	sub.f32 	%f3318, %f3317, %f3316;
	selp.f32 	%f3306, %f3316, %f3318, %p738;
	// begin inline asm
	{  cvt.rn.f16.f32 %rs1168, %f3306;}

	// end inline asm
	ld.global.u16 	%rs1170, [%rd2029+64];
	ld.global.u16 	%rs1173, [%rd2030+64];
	// begin inline asm
	{mul.f16 %rs1169,%rs1170,%rs1167;
}
	// end inline asm
	// begin inline asm
	{mul.f16 %rs1172,%rs1173,%rs1168;
}
	// end inline asm
	// begin inline asm
	{sub.f16 %rs1175,%rs1169,%rs1172;
}
	// end inline asm
	st.shared.u16 	[%r3751+64], %rs1175;
	// begin inline asm
	{mul.f16 %rs1178,%rs1170,%rs1168;
}
	// end inline asm
	// begin inline asm
	{mul.f16 %rs1181,%rs1173,%rs1167;
}
	// end inline asm
	// begin inline asm
	{add.f16 %rs1184,%rs1178,%rs1181;
}
	// end inline asm
	st.shared.u16 	[%r3751+8256], %rs1184;
	mov.u32 	%r19391, %r20035;
	mov.f32 	%f10451, %f10612;
	@%p736 bra 	$L__BB0_2794;
	setp.eq.f32 	%p739, %f945, 0f7F800000;
	@%p739 bra 	$L__BB0_2793;
	mov.b32 	%r4588, %f943;
	shl.b32 	%r8724, %r4588, 8;
	or.b32  	%r4589, %r8724, -2147483648;
	mov.b64 	%rd9676, 0;
	mov.b32 	%r19388, 0;
	mov.u64 	%rd9674, __cudart_i2opi_f;
	mov.u64 	%rd9675, %rd8;
$L__BB0_2789:
	.pragma "nounroll";
	ld.global.nc.u32 	%r8725, [%rd9674];
	mad.wide.u32 	%rd4600, %r8725, %r4589, %rd9676;
	shr.u64 	%rd9676, %rd4600, 32;
	st.local.u32 	[%rd9675], %rd4600;
	add.s32 	%r19388, %r19388, 1;
	add.s64 	%rd9675, %rd9675, 4;
	add.s64 	%rd9674, %rd9674, 4;
	setp.ne.s32 	%p740, %r19388, 6;
	@%p740 bra 	$L__BB0_2789;
	shr.u32 	%r8726, %r4588, 23;
	st.local.u32 	[%rd8+24], %rd9676;
	and.b32  	%r4592, %r8726, 31;
	and.b32  	%r8727, %r8726, 224;
	add.s32 	%r8728, %r8727, -128;
	shr.u32 	%r8729, %r8728, 5;
	mul.wide.u32 	%rd4601, %r8729, 4;
	sub.s64 	%rd2489, %rd8, %rd4601;
	ld.local.u32 	%r19389, [%rd2489+24];
	ld.local.u32 	%r19390, [%rd2489+20];
	setp.eq.s32 	%p741, %r4592, 0;
	@%p741 bra 	$L__BB0_2792;
	shf.l.wrap.b32 	%r19389, %r19390, %r19389, %r4592;
	ld.local.u32 	%r8730, [%rd2489+16];
	shf.l.wrap.b32 	%r19390, %r8730, %r19390, %r4592;
$L__BB0_2792:
	shr.u32 	%r8731, %r19389, 30;
	shf.l.wrap.b32 	%r8732, %r19390, %r19389, 2;
	shl.b32 	%r8733, %r19390, 2;
	shr.u32 	%r8734, %r8732, 31;
	add.s32 	%r8735, %r8734, %r8731;
	neg.s32 	%r8736, %r8735;
	setp.lt.s32 	%p742, %r4588, 0;
	selp.b32 	%r19391, %r8736, %r8735, %p742;
	xor.b32  	%r8737, %r8732, %r4588;
	shr.s32 	%r8738, %r8732, 31;
	xor.b32  	%r8739, %r8738, %r8732;
	xor.b32  	%r8740, %r8738, %r8733;
	cvt.u64.u32 	%rd4602, %r8739;
	shl.b64 	%rd4603, %rd4602, 32;
	cvt.u64.u32 	%rd4604, %r8740;
	or.b64  	%rd4605, %rd4603, %rd4604;
	cvt.rn.f64.s64 	%fd223, %rd4605;
	mul.f64 	%fd224, %fd223, 0d3BF921FB54442D19;
	cvt.rn.f32.f64 	%f3319, %fd224;
	neg.f32 	%f3320, %f3319;
	setp.lt.s32 	%p743, %r8737, 0;
	selp.f32 	%f10451, %f3320, %f3319, %p743;
	bra.uni 	$L__BB0_2794;
$L__BB0_2793:
	mov.f32 	%f3321, 0f00000000;
	mul.rn.f32 	%f10451, %f943, %f3321;
	mov.b32 	%r19391, 0;
$L__BB0_2794:
	add.s32 	%r8742, %r19391, 1;
	mul.rn.f32 	%f3323, %f10451, %f10451;
	and.b32  	%r8743, %r19391, 1;
	setp.eq.b32 	%p745, %r8743, 1;
	selp.f32 	%f3324, %f10451, 0f3F800000, %p745;
	fma.rn.f32 	%f3325, %f3323, %f3324, 0f00000000;
	fma.rn.f32 	%f3326, %f3323, 0f37CBAC00, 0fBAB607ED;
	selp.f32 	%f3327, 0fB94D4153, %f3326, %p745;
	selp.f32 	%f3328, 0f3C0885E4, 0f3D2AAABB, %p745;
	fma.rn.f32 	%f3329, %f3327, %f3323, %f3328;
	selp.f32 	%f3330, 0fBE2AAAA8, 0fBEFFFFFF, %p745;
	fma.rn.f32 	%f3331, %f3329, %f3323, %f3330;
	fma.rn.f32 	%f3332, %f3331, %f3325, %f3324;
	and.b32  	%r8744, %r8742, 2;
	setp.eq.s32 	%p746, %r8744, 0;
	mov.f32 	%f3333, 0f00000000;
	sub.f32 	%f3334, %f3333, %f3332;
	selp.f32 	%f3322, %f3332, %f3334, %p746;
	// begin inline asm
	{  cvt.rn.f16.f32 %rs1187, %f3322;}

	// end inline asm
	mov.u32 	%r19395, %r20035;
	mov.f32 	%f10452, %f10612;
	@%p736 bra 	$L__BB0_2802;
	setp.eq.f32 	%p747, %f945, 0f7F800000;
	@%p747 bra 	$L__BB0_2801;
	mov.b32 	%r4601, %f943;
	shl.b32 	%r8746, %r4601, 8;
	or.b32  	%r4602, %r8746, -2147483648;
	mov.b64 	%rd9679, 0;
	mov.b32 	%r19392, 0;
	mov.u64 	%rd9677, __cudart_i2opi_f;
	mov.u64 	%rd9678, %rd7;
$L__BB0_2797:
	.pragma "nounroll";
	ld.global.nc.u32 	%r8747, [%rd9677];
	mad.wide.u32 	%rd4608, %r8747, %r4602, %rd9679;
	shr.u64 	%rd9679, %rd4608, 32;
	st.local.u32 	[%rd9678], %rd4608;
	add.s32 	%r19392, %r19392, 1;
	add.s64 	%rd9678, %rd9678, 4;
	add.s64 	%rd9677, %rd9677, 4;
	setp.ne.s32 	%p748, %r19392, 6;
	@%p748 bra 	$L__BB0_2797;
	shr.u32 	%r8748, %r4601, 23;
	st.local.u32 	[%rd7+24], %rd9679;
	and.b32  	%r4605, %r8748, 31;
	and.b32  	%r8749, %r8748, 224;
	add.s32 	%r8750, %r8749, -128;
	shr.u32 	%r8751, %r8750, 5;
	mul.wide.u32 	%rd4609, %r8751, 4;
	sub.s64 	%rd2496, %rd7, %rd4609;
	ld.local.u32 	%r19393, [%rd2496+24];
	ld.local.u32 	%r19394, [%rd2496+20];
	setp.eq.s32 	%p749, %r4605, 0;
	@%p749 bra 	$L__BB0_2800;
	shf.l.wrap.b32 	%r19393, %r19394, %r19393, %r4605;
	ld.local.u32 	%r8752, [%rd2496+16];
	shf.l.wrap.b32 	%r19394, %r8752, %r19394, %r4605;
$L__BB0_2800:
	shr.u32 	%r8753, %r19393, 30;
	shf.l.wrap.b32 	%r8754, %r19394, %r19393, 2;
	shl.b32 	%r8755, %r19394, 2;
	shr.u32 	%r8756, %r8754, 31;
	add.s32 	%r8757, %r8756, %r8753;
	neg.s32 	%r8758, %r8757;
	setp.lt.s32 	%p750, %r4601, 0;
	selp.b32 	%r19395, %r8758, %r8757, %p750;
	xor.b32  	%r8759, %r8754, %r4601;
	shr.s32 	%r8760, %r8754, 31;
	xor.b32  	%r8761, %r8760, %r8754;
	xor.b32  	%r8762, %r8760, %r8755;
	cvt.u64.u32 	%rd4610, %r8761;
	shl.b64 	%rd4611, %rd4610, 32;
	cvt.u64.u32 	%rd4612, %r8762;
	or.b64  	%rd4613, %rd4611, %rd4612;
	cvt.rn.f64.s64 	%fd225, %rd4613;
	mul.f64 	%fd226, %fd225, 0d3BF921FB54442D19;
	cvt.rn.f32.f64 	%f3335, %fd226;
	neg.f32 	%f3336, %f3335;
	setp.lt.s32 	%p751, %r8759, 0;
	selp.f32 	%f10452, %f3336, %f3335, %p751;
	bra.uni 	$L__BB0_2802;
$L__BB0_2801:
	mov.f32 	%f3337, 0f00000000;
	mul.rn.f32 	%f10452, %f943, %f3337;
	mov.b32 	%r19395, 0;
$L__BB0_2802:
	setp.ltu.f32 	%p752, %f954, 0f47CE4780;
	mul.rn.f32 	%f3339, %f10452, %f10452;
	and.b32  	%r8764, %r19395, 1;
	setp.eq.b32 	%p753, %r8764, 1;
	selp.f32 	%f3340, 0f3F800000, %f10452, %p753;
	fma.rn.f32 	%f3341, %f3339, %f3340, 0f00000000;
	fma.rn.f32 	%f3342, %f3339, 0f37CBAC00, 0fBAB607ED;
	selp.f32 	%f3343, %f3342, 0fB94D4153, %p753;
	selp.f32 	%f3344, 0f3D2AAABB, 0f3C0885E4, %p753;
	fma.rn.f32 	%f3345, %f3343, %f3339, %f3344;
	selp.f32 	%f3346, 0fBEFFFFFF, 0fBE2AAAA8, %p753;
	fma.rn.f32 	%f3347, %f3345, %f3339, %f3346;
	fma.rn.f32 	%f3348, %f3347, %f3341, %f3340;
	and.b32  	%r8765, %r19395, 2;
	setp.eq.s32 	%p754, %r8765, 0;
	mov.f32 	%f3349, 0f00000000;
	sub.f32 	%f3350, %f3349, %f3348;
	selp.f32 	%f3338, %f3348, %f3350, %p754;
	// begin inline asm
	{  cvt.rn.f16.f32 %rs1188, %f3338;}

	// end inline asm
	ld.global.u16 	%rs1190, [%rd2045+64];
	ld.global.u16 	%rs1193, [%rd2046+64];
	// begin inline asm
	{mul.f16 %rs1189,%rs1190,%rs1187;
}
	// end inline asm
	// begin inline asm
	{mul.f16 %rs1192,%rs1193,%rs1188;
}
	// end inline asm
	// begin inline asm
	{sub.f16 %rs1195,%rs1189,%rs1192;
}
	// end inline asm
	st.shared.u16 	[%r3779+64], %rs1195;
	// begin inline asm
	{mul.f16 %rs1198,%rs1190,%rs1188;
}
	// end inline asm
	// begin inline asm
	{mul.f16 %rs1201,%rs1193,%rs1187;
}
	// end inline asm
	// begin inline asm
	{add.f16 %rs1204,%rs1198,%rs1201;
}
	// end inline asm
	st.shared.u16 	[%r3779+8256], %rs1204;
	mov.u32 	%r19399, %r20043;
	mov.f32 	%f10453, %f10614;
	@%p752 bra 	$L__BB0_2810;
	setp.eq.f32 	%p755, %f954, 0f7F800000;
	@%p755 bra 	$L__BB0_2809;
	mov.b32 	%r4614, %f952;
	shl.b32 	%r8767, %r4614, 8;
	or.b32  	%r4615, %r8767, -2147483648;
	mov.b64 	%rd9682, 0;
	mov.b32 	%r19396, 0;
	mov.u64 	%rd9680, __cudart_i2opi_f;
	mov.u64 	%rd9681, %rd8;
$L__BB0_2805:
	.pragma "nounroll";
	ld.global.nc.u32 	%r8768, [%rd9680];
	mad.wide.u32 	%rd4616, %r8768, %r4615, %rd9682;
	shr.u64 	%rd9682, %rd4616, 32;
	st.local.u32 	[%rd9681], %rd4616;
	add.s32 	%r19396, %r19396, 1;
	add.s64 	%rd9681, %rd9681, 4;
	add.s64 	%rd9680, %rd9680, 4;
	setp.ne.s32 	%p756, %r19396, 6;
	@%p756 bra 	$L__BB0_2805;
	shr.u32 	%r8769, %r4614, 23;
	st.local.u32 	[%rd8+24], %rd9682;
	and.b32  	%r4618, %r8769, 31;
	and.b32  	%r8770, %r8769, 224;
	add.s32 	%r8771, %r8770, -128;
	shr.u32 	%r8772, %r8771, 5;
	mul.wide.u32 	%rd4617, %r8772, 4;
	sub.s64 	%rd2503, %rd8, %rd4617;
	ld.local.u32 	%r19397, [%rd2503+24];
	ld.local.u32 	%r19398, [%rd2503+20];
	setp.eq.s32 	%p757, %r4618, 0;
	@%p757 bra 	$L__BB0_2808;
	shf.l.wrap.b32 	%r19397, %r19398, %r19397, %r4618;
	ld.local.u32 	%r8773, [%rd2503+16];
	shf.l.wrap.b32 	%r19398, %r8773, %r19398, %r4618;
$L__BB0_2808:
	shr.u32 	%r8774, %r19397, 30;
	shf.l.wrap.b32 	%r8775, %r19398, %r19397, 2;
	shl.b32 	%r8776, %r19398, 2;
	shr.u32 	%r8777, %r8775, 31;
	add.s32 	%r8778, %r8777, %r8774;
	neg.s32 	%r8779, %r8778;
	setp.lt.s32 	%p758, %r4614, 0;
	selp.b32 	%r19399, %r8779, %r8778, %p758;
	xor.b32  	%r8780, %r8775, %r4614;
	shr.s32 	%r8781, %r8775, 31;
	xor.b32  	%r8782, %r8781, %r8775;
	xor.b32  	%r8783, %r8781, %r8776;
	cvt.u64.u32 	%rd4618, %r8782;
	shl.b64 	%rd4619, %rd4618, 32;
	cvt.u64.u32 	%rd4620, %r8783;
	or.b64  	%rd4621, %rd4619, %rd4620;
	cvt.rn.f64.s64 	%fd227, %rd4621;
	mul.f64 	%fd228, %fd227, 0d3BF921FB54442D19;
	cvt.rn.f32.f64 	%f3351, %fd228;
	neg.f32 	%f3352, %f3351;
	setp.lt.s32 	%p759, %r8780, 0;
	selp.f32 	%f10453, %f3352, %f3351, %p759;
	bra.uni 	$L__BB0_2810;
$L__BB0_2809:
	mov.f32 	%f3353, 0f00000000;
	mul.rn.f32 	%f10453, %f952, %f3353;
	mov.b32 	%r19399, 0;
$L__BB0_2810:
	add.s32 	%r8785, %r19399, 1;
	mul.rn.f32 	%f3355, %f10453, %f10453;
	and.b32  	%r8786, %r19399, 1;
	setp.eq.b32 	%p761, %r8786, 1;
	selp.f32 	%f3356, %f10453, 0f3F800000, %p761;
	fma.rn.f32 	%f3357, %f3355, %f3356, 0f00000000;
	fma.rn.f32 	%f3358, %f3355, 0f37CBAC00, 0fBAB607ED;
	selp.f32 	%f3359, 0fB94D4153, %f3358, %p761;
	selp.f32 	%f3360, 0f3C0885E4, 0f3D2AAABB, %p761;
	fma.rn.f32 	%f3361, %f3359, %f3355, %f3360;
	selp.f32 	%f3362, 0fBE2AAAA8, 0fBEFFFFFF, %p761;
	fma.rn.f32 	%f3363, %f3361, %f3355, %f3362;
	fma.rn.f32 	%f3364, %f3363, %f3357, %f3356;
	and.b32  	%r8787, %r8785, 2;
	setp.eq.s32 	%p762, %r8787, 0;
	mov.f32 	%f3365, 0f00000000;
	sub.f32 	%f3366, %f3365, %f3364;
	selp.f32 	%f3354, %f3364, %f3366, %p762;
	// begin inline asm
	{  cvt.rn.f16.f32 %rs1207, %f3354;}

	// end inline asm
	mov.u32 	%r19403, %r20043;
	mov.f32 	%f10454, %f10614;
	@%p752 bra 	$L__BB0_2818;
	setp.eq.f32 	%p763, %f954, 0f7F800000;
	@%p763 bra 	$L__BB0_2817;
	mov.b32 	%r4627, %f952;
	shl.b32 	%r8789, %r4627, 8;
	or.b32  	%r4628, %r8789, -2147483648;
	mov.b64 	%rd9685, 0;
	mov.b32 	%r19400, 0;
	mov.u64 	%rd9683, __cudart_i2opi_f;
	mov.u64 	%rd9684, %rd7;
$L__BB0_2813:
	.pragma "nounroll";
	ld.global.nc.u32 	%r8790, [%rd9683];
	mad.wide.u32 	%rd4624, %r8790, %r4628, %rd9685;
	shr.u64 	%rd9685, %rd4624, 32;
	st.local.u32 	[%rd9684], %rd4624;
	add.s32 	%r19400, %r19400, 1;
	add.s64 	%rd9684, %rd9684, 4;
	add.s64 	%rd9683, %rd9683, 4;
	setp.ne.s32 	%p764, %r19400, 6;
	@%p764 bra 	$L__BB0_2813;
	shr.u32 	%r8791, %r4627, 23;
	st.local.u32 	[%rd7+24], %rd9685;
	and.b32  	%r4631, %r8791, 31;
	and.b32  	%r8792, %r8791, 224;
	add.s32 	%r8793, %r8792, -128;
	shr.u32 	%r8794, %r8793, 5;
	mul.wide.u32 	%rd4625, %r8794, 4;
	sub.s64 	%rd2510, %rd7, %rd4625;
	ld.local.u32 	%r19401, [%rd2510+24];
	ld.local.u32 	%r19402, [%rd2510+20];
	setp.eq.s32 	%p765, %r4631, 0;
	@%p765 bra 	$L__BB0_2816;
	shf.l.wrap.b32 	%r19401, %r19402, %r19401, %r4631;
	ld.local.u32 	%r8795, [%rd2510+16];
	shf.l.wrap.b32 	%r19402, %r8795, %r19402, %r4631;
$L__BB0_2816:
	shr.u32 	%r8796, %r19401, 30;
	shf.l.wrap.b32 	%r8797, %r19402, %r19401, 2;
	shl.b32 	%r8798, %r19402, 2;
	shr.u32 	%r8799, %r8797, 31;
	add.s32 	%r8800, %r8799, %r8796;
	neg.s32 	%r8801, %r8800;
	setp.lt.s32 	%p766, %r4627, 0;
	selp.b32 	%r19403, %r8801, %r8800, %p766;
	xor.b32  	%r8802, %r8797, %r4627;
	shr.s32 	%r8803, %r8797, 31;
	xor.b32  	%r8804, %r8803, %r8797;
	xor.b32  	%r8805, %r8803, %r8798;
	cvt.u64.u32 	%rd4626, %r8804;
	shl.b64 	%rd4627, %rd4626, 32;
	cvt.u64.u32 	%rd4628, %r8805;
	or.b64  	%rd4629, %rd4627, %rd4628;
	cvt.rn.f64.s64 	%fd229, %rd4629;
	mul.f64 	%fd230, %fd229, 0d3BF921FB54442D19;
	cvt.rn.f32.f64 	%f3367, %fd230;
	neg.f32 	%f3368, %f3367;
	setp.lt.s32 	%p767, %r8802, 0;
	selp.f32 	%f10454, %f3368, %f3367, %p767;
	bra.uni 	$L__BB0_2818;
$L__BB0_2817:
	mov.f32 	%f3369, 0f00000000;
	mul.rn.f32 	%f10454, %f952, %f3369;
	mov.b32 	%r19403, 0;
$L__BB0_2818:
	setp.ltu.f32 	%p768, %f819, 0f47CE4780;
	mul.rn.f32 	%f3371, %f10454, %f10454;
	and.b32  	%r8807, %r19403, 1;
	setp.eq.b32 	%p769, %r8807, 1;
	selp.f32 	%f3372, 0f3F800000, %f10454, %p769;
	fma.rn.f32 	%f3373, %f3371, %f3372, 0f00000000;
	fma.rn.f32 	%f3374, %f3371, 0f37CBAC00, 0fBAB607ED;
	selp.f32 	%f3375, %f3374, 0fB94D4153, %p769;
	selp.f32 	%f3376, 0f3D2AAABB, 0f3C0885E4, %p769;
	fma.rn.f32 	%f3377, %f3375, %f3371, %f3376;
	selp.f32 	%f3378, 0fBEFFFFFF, 0fBE2AAAA8, %p769;
	fma.rn.f32 	%f3379, %f3377, %f3371, %f3378;
	fma.rn.f32 	%f3380, %f3379, %f3373, %f3372;
	and.b32  	%r8808, %r19403, 2;
	setp.eq.s32 	%p770, %r8808, 0;
	mov.f32 	%f3381, 0f00000000;
	sub.f32 	%f3382, %f3381, %f3380;
	selp.f32 	%f3370, %f3380, %f3382, %p770;
	// begin inline asm
	{  cvt.rn.f16.f32 %rs1208, %f3370;}

	// end inline asm
	ld.global.u16 	%rs1210, [%rd2061+64];
	ld.global.u16 	%rs1213, [%rd2062+64];
	// begin inline asm
	{mul.f16 %rs1209,%rs1210,%rs1207;
}
	// end inline asm
	// begin inline asm
	{mul.f16 %rs1212,%rs1213,%rs1208;
}
	// end inline asm
	// begin inline asm
	{sub.f16 %rs1215,%rs1209,%rs1212;
}
	// end inline asm
	st.shared.u16 	[%r3807+64], %rs1215;
	// begin inline asm
	{mul.f16 %rs1218,%rs1210,%rs1208;
}
	// end inline asm
	// begin inline asm
	{mul.f16 %rs1221,%rs1213,%rs1207;
}
	// end inline asm
	// begin inline asm
	{add.f16 %rs1224,%rs1218,%rs1221;
}
	// end inline asm
	st.shared.u16 	[%r3807+8256], %rs1224;
	mov.u32 	%r19407, %r19923;
	mov.f32 	%f10455, %f10584;
	@%p768 bra 	$L__BB0_2826;
	setp.eq.f32 	%p771, %f819, 0f7F800000;
	@%p771 bra 	$L__BB0_2825;
	mov.b32 	%r4640, %f817;
	shl.b32 	%r8810, %r4640, 8;
	or.b32  	%r4641, %r8810, -2147483648;
	mov.b64 	%rd9688, 0;
	mov.b32 	%r19404, 0;
	mov.u64 	%rd9686, __cudart_i2opi_f;
	mov.u64 	%rd9687, %rd8;
$L__BB0_2821:
	.pragma "nounroll";
	ld.global.nc.u32 	%r8811, [%rd9686];
	mad.wide.u32 	%rd4632, %r8811, %r4641, %rd9688;
	shr.u64 	%rd9688, %rd4632, 32;
	st.local.u32 	[%rd9687], %rd4632;
	add.s32 	%r19404, %r19404, 1;
	add.s64 	%rd9687, %rd9687, 4;
	add.s64 	%rd9686, %rd9686, 4;
	setp.ne.s32 	%p772, %r19404, 6;
	@%p772 bra 	$L__BB0_2821;
	shr.u32 	%r8812, %r4640, 23;
	st.local.u32 	[%rd8+24], %rd9688;
	and.b32  	%r4644, %r8812, 31;
	and.b32  	%r8813, %r8812, 224;
	add.s32 	%r8814, %r8813, -128;
	shr.u32 	%r8815, %r8814, 5;
	mul.wide.u32 	%rd4633, %r8815, 4;
	sub.s64 	%rd2517, %rd8, %rd4633;
	ld.local.u32 	%r19405, [%rd2517+24];
	ld.local.u32 	%r19406, [%rd2517+20];
	setp.eq.s32 	%p773, %r4644, 0;
	@%p773 bra 	$L__BB0_2824;
	shf.l.wrap.b32 	%r19405, %r19406, %r19405, %r4644;
	ld.local.u32 	%r8816, [%rd2517+16];
	shf.l.wrap.b32 	%r19406, %r8816, %r19406, %r4644;
$L__BB0_2824:
	shr.u32 	%r8817, %r19405, 30;
	shf.l.wrap.b32 	%r8818, %r19406, %r19405, 2;
	shl.b32 	%r8819, %r19406, 2;
	shr.u32 	%r8820, %r8818, 31;
	add.s32 	%r8821, %r8820, %r8817;
	neg.s32 	%r8822, %r8821;
	setp.lt.s32 	%p774, %r4640, 0;
	selp.b32 	%r19407, %r8822, %r8821, %p774;
	xor.b32  	%r8823, %r8818, %r4640;
	shr.s32 	%r8824, %r8818, 31;
	xor.b32  	%r8825, %r8824, %r8818;
	xor.b32  	%r8826, %r8824, %r8819;
	cvt.u64.u32 	%rd4634, %r8825;
	shl.b64 	%rd4635, %rd4634, 32;
	cvt.u64.u32 	%rd4636, %r8826;
	or.b64  	%rd4637, %rd4635, %rd4636;
	cvt.rn.f64.s64 	%fd231, %rd4637;
	mul.f64 	%fd232, %fd231, 0d3BF921FB54442D19;
	cvt.rn.f32.f64 	%f3383, %fd232;
	neg.f32 	%f3384, %f3383;
	setp.lt.s32 	%p775, %r8823, 0;
	selp.f32 	%f10455, %f3384, %f3383, %p775;
	bra.uni 	$L__BB0_2826;
$L__BB0_2825:
	mov.f32 	%f3385, 0f00000000;
	mul.rn.f32 	%f10455, %f817, %f3385;
	mov.b32 	%r19407, 0;
$L__BB0_2826:
	add.s32 	%r8828, %r19407, 1;
	mul.rn.f32 	%f3387, %f10455, %f10455;
	and.b32  	%r8829, %r19407, 1;
	setp.eq.b32 	%p777, %r8829, 1;
	selp.f32 	%f3388, %f10455, 0f3F800000, %p777;
	fma.rn.f32 	%f3389, %f3387, %f3388, 0f00000000;
	fma.rn.f32 	%f3390, %f3387, 0f37CBAC00, 0fBAB607ED;
	selp.f32 	%f3391, 0fB94D4153, %f3390, %p777;
	selp.f32 	%f3392, 0f3C0885E4, 0f3D2AAABB, %p777;
	fma.rn.f32 	%f3393, %f3391, %f3387, %f3392;
	selp.f32 	%f3394, 0fBE2AAAA8, 0fBEFFFFFF, %p777;
	fma.rn.f32 	%f3395, %f3393, %f3387, %f3394;
	fma.rn.f32 	%f3396, %f3395, %f3389, %f3388;
	and.b32  	%r8830, %r8828, 2;
	setp.eq.s32 	%p778, %r8830, 0;
	mov.f32 	%f3397, 0f00000000;
	sub.f32 	%f3398, %f3397, %f3396;
	selp.f32 	%f3386, %f3396, %f3398, %p778;
	// begin inline asm
	{  cvt.rn.f16.f32 %rs1227, %f3386;}

	// end inline asm
	mov.u32 	%r19411, %r19923;
	mov.f32 	%f10456, %f10584;
	@%p768 bra 	$L__BB0_2834;
	setp.eq.f32 	%p779, %f819, 0f7F800000;
	@%p779 bra 	$L__BB0_2833;
	mov.b32 	%r4653, %f817;
	shl.b32 	%r8832, %r4653, 8;
	or.b32  	%r4654, %r8832, -2147483648;
	mov.b64 	%rd9691, 0;
	mov.b32 	%r19408, 0;
	mov.u64 	%rd9689, __cudart_i2opi_f;
	mov.u64 	%rd9690, %rd7;
$L__BB0_2829:
	.pragma "nounroll";
	ld.global.nc.u32 	%r8833, [%rd9689];
	mad.wide.u32 	%rd4640, %r8833, %r4654, %rd9691;
	shr.u64 	%rd9691, %rd4640, 32;
	st.local.u32 	[%rd9690], %rd4640;
	add.s32 	%r19408, %r19408, 1;
	add.s64 	%rd9690, %rd9690, 4;
	add.s64 	%rd9689, %rd9689, 4;
	setp.ne.s32 	%p780, %r19408, 6;
	@%p780 bra 	$L__BB0_2829;
	shr.u32 	%r8834, %r4653, 23;
	st.local.u32 	[%rd7+24], %rd9691;
	and.b32  	%r4657, %r8834, 31;
	and.b32  	%r8835, %r8834, 224;
	add.s32 	%r8836, %r8835, -128;
	shr.u32 	%r8837, %r8836, 5;
	mul.wide.u32 	%rd4641, %r8837, 4;
	sub.s64 	%rd2524, %rd7, %rd4641;
	ld.local.u32 	%r19409, [%rd2524+24];
	ld.local.u32 	%r19410, [%rd2524+20];
	setp.eq.s32 	%p781, %r4657, 0;
	@%p781 bra 	$L__BB0_2832;
	shf.l.wrap.b32 	%r19409, %r19410, %r19409, %r4657;
	ld.local.u32 	%r8838, [%rd2524+16];
	shf.l.wrap.b32 	%r19410, %r8838, %r19410, %r4657;
$L__BB0_2832:
	shr.u32 	%r8839, %r19409, 30;
	shf.l.wrap.b32 	%r8840, %r19410, %r19409, 2;
	shl.b32 	%r8841, %r19410, 2;
	shr.u32 	%r8842, %r8840, 31;
	add.s32 	%r8843, %r8842, %r8839;
	neg.s32 	%r8844, %r8843;
	setp.lt.s32 	%p782, %r4653, 0;
	selp.b32 	%r19411, %r8844, %r8843, %p782;
	xor.b32  	%r8845, %r8840, %r4653;
	shr.s32 	%r8846, %r8840, 31;
	xor.b32  	%r8847, %r8846, %r8840;
	xor.b32  	%r8848, %r8846, %r8841;
	cvt.u64.u32 	%rd4642, %r8847;
	shl.b64 	%rd4643, %rd4642, 32;
	cvt.u64.u32 	%rd4644, %r8848;
	or.b64  	%rd4645, %rd4643, %rd4644;
	cvt.rn.f64.s64 	%fd233, %rd4645;
	mul.f64 	%fd234, %fd233, 0d3BF921FB54442D19;
	cvt.rn.f32.f64 	%f3399, %fd234;
	neg.f32 	%f3400, %f3399;
	setp.lt.s32 	%p783, %r8845, 0;
	selp.f32 	%f10456, %f3400, %f3399, %p783;
	bra.uni 	$L__BB0_2834;
$L__BB0_2833:
	mov.f32 	%f3401, 0f00000000;
	mul.rn.f32 	%f10456, %f817, %f3401;
	mov.b32 	%r19411, 0;
$L__BB0_2834:
	mul.rn.f32 	%f3403, %f10456, %f10456;
	and.b32  	%r8850, %r19411, 1;
	setp.eq.b32 	%p785, %r8850, 1;
	selp.f32 	%f3404, 0f3F800000, %f10456, %p785;
	fma.rn.f32 	%f3405, %f3403, %f3404, 0f00000000;
	fma.rn.f32 	%f3406, %f3403, 0f37CBAC00, 0fBAB607ED;
	selp.f32 	%f3407, %f3406, 0fB94D4153, %p785;
	selp.f32 	%f3408, 0f3D2AAABB, 0f3C0885E4, %p785;
	fma.rn.f32 	%f3409, %f3407, %f3403, %f3408;
	selp.f32 	%f3410, 0fBEFFFFFF, 0fBE2AAAA8, %p785;
	fma.rn.f32 	%f3411, %f3409, %f3403, %f3410;
	fma.rn.f32 	%f3412, %f3411, %f3405, %f3404;
	and.b32  	%r8851, %r19411, 2;
	setp.eq.s32 	%p786, %r8851, 0;
	mov.f32 	%f3413, 0f00000000;
	sub.f32 	%f3414, %f3413, %f3412;
	selp.f32 	%f3402, %f3412, %f3414, %p786;
	// begin inline asm
	{  cvt.rn.f16.f32 %rs1228, %f3402;}

	// end inline asm
	ld.global.u16 	%rs1230, [%rd1820+96];
	ld.global.u16 	%rs1233, [%rd1821+96];
	// begin inline asm
	{mul.f16 %rs1229,%rs1230,%rs1227;
}
	// end inline asm
	// begin inline asm
	{mul.f16 %rs1232,%rs1233,%rs1228;
}
	// end inline asm
	// begin inline asm
	{sub.f16 %rs1235,%rs1229,%rs1232;
}
	// end inline asm
	st.shared.u16 	[%r3386+96], %rs1235;
	// begin inline asm
	{mul.f16 %rs1238,%rs1230,%rs1228;
}
	// end inline asm
	// begin inline asm
	{mul.f16 %rs1241,%rs1233,%rs1227;
}
	// end inline asm
	// begin inline asm
	{add.f16 %rs1244,%rs1238,%rs1241;
}
	// end inline asm
	st.shared.u16 	[%r3386+8288], %rs1244;
	mov.u32 	%r19415, %r19931;
	mov.f32 	%f10457, %f10586;
	@%p536 bra 	$L__BB0_2842;
	setp.eq.f32 	%p787, %f828, 0f7F800000;
	@%p787 bra 	$L__BB0_2841;
	mov.b32 	%r4666, %f826;
	shl.b32 	%r8853, %r4666, 8;
	or.b32  	%r4667, %r8853, -2147483648;
	mov.b64 	%rd9694, 0;
	mov.b32 	%r19412, 0;
	mov.u64 	%rd9692, __cudart_i2opi_f;
	mov.u64 	%rd9693, %rd8;
$L__BB0_2837:
	.pragma "nounroll";
	ld.global.nc.u32 	%r8854, [%rd9692];
	mad.wide.u32 	%rd4648, %r8854, %r4667, %rd9694;
	shr.u64 	%rd9694, %rd4648, 32;
	st.local.u32 	[%rd9693], %rd4648;
	add.s32 	%r19412, %r19412, 1;
	add.s64 	%rd9693, %rd9693, 4;
	add.s64 	%rd9692, %rd9692, 4;
	setp.ne.s32 	%p788, %r19412, 6;
	@%p788 bra 	$L__BB0_2837;
	shr.u32 	%r8855, %r4666, 23;
	st.local.u32 	[%rd8+24], %rd9694;
	and.b32  	%r4670, %r8855, 31;
	and.b32  	%r8856, %r8855, 224;
	add.s32 	%r8857, %r8856, -128;
	shr.u32 	%r8858, %r8857, 5;
	mul.wide.u32 	%rd4649, %r8858, 4;
	sub.s64 	%rd2531, %rd8, %rd4649;
	ld.local.u32 	%r19413, [%rd2531+24];
	ld.local.u32 	%r19414, [%rd2531+20];
	setp.eq.s32 	%p789, %r4670, 0;
	@%p789 bra 	$L__BB0_2840;
	shf.l.wrap.b32 	%r19413, %r19414, %r19413, %r4670;
	ld.local.u32 	%r8859, [%rd2531+16];
	shf.l.wrap.b32 	%r19414, %r8859, %r19414, %r4670;
$L__BB0_2840:
	shr.u32 	%r8860, %r19413, 30;
	shf.l.wrap.b32 	%r8861, %r19414, %r19413, 2;
	shl.b32 	%r8862, %r19414, 2;
	shr.u32 	%r8863, %r8861, 31;
	add.s32 	%r8864, %r8863, %r8860;
	neg.s32 	%r8865, %r8864;
	setp.lt.s32 	%p790, %r4666, 0;
	selp.b32 	%r19415, %r8865, %r8864, %p790;
	xor.b32  	%r8866, %r8861, %r4666;
	shr.s32 	%r8867, %r8861, 31;
	xor.b32  	%r8868, %r8867, %r8861;
	xor.b32  	%r8869, %r8867, %r8862;
	cvt.u64.u32 	%rd4650, %r8868;
	shl.b64 	%rd4651, %rd4650, 32;
	cvt.u64.u32 	%rd4652, %r8869;
	or.b64  	%rd4653, %rd4651, %rd4652;
	cvt.rn.f64.s64 	%fd235, %rd4653;
	mul.f64 	%fd236, %fd235, 0d3BF921FB54442D19;
	cvt.rn.f32.f64 	%f3415, %fd236;
	neg.f32 	%f3416, %f3415;
	setp.lt.s32 	%p791, %r8866, 0;
	selp.f32 	%f10457, %f3416, %f3415, %p791;
	bra.uni 	$L__BB0_2842;
$L__BB0_2841:
	mov.f32 	%f3417, 0f00000000;
	mul.rn.f32 	%f10457, %f826, %f3417;
	mov.b32 	%r19415, 0;
$L__BB0_2842:
	add.s32 	%r8871, %r19415, 1;
	mul.rn.f32 	%f3419, %f10457, %f10457;
	and.b32  	%r8872, %r19415, 1;
	setp.eq.b32 	%p793, %r8872, 1;
	selp.f32 	%f3420, %f10457, 0f3F800000, %p793;
	fma.rn.f32 	%f3421, %f3419, %f3420, 0f00000000;
	fma.rn.f32 	%f3422, %f3419, 0f37CBAC00, 0fBAB607ED;
	selp.f32 	%f3423, 0fB94D4153, %f3422, %p793;
	selp.f32 	%f3424, 0f3C0885E4, 0f3D2AAABB, %p793;
	fma.rn.f32 	%f3425, %f3423, %f3419, %f3424;
	selp.f32 	%f3426, 0fBE2AAAA8, 0fBEFFFFFF, %p793;
	fma.rn.f32 	%f3427, %f3425, %f3419, %f3426;
	fma.rn.f32 	%f3428, %f3427, %f3421, %f3420;
	and.b32  	%r8873, %r8871, 2;
	setp.eq.s32 	%p794, %r8873, 0;
	mov.f32 	%f3429, 0f00000000;
	sub.f32 	%f3430, %f3429, %f3428;
	selp.f32 	%f3418, %f3428, %f3430, %p794;
	// begin inline asm
	{  cvt.rn.f16.f32 %rs1247, %f3418;}

	// end inline asm
	mov.u32 	%r19419, %r19931;
	mov.f32 	%f10458, %f10586;
	@%p536 bra 	$L__BB0_2850;
	setp.eq.f32 	%p795, %f828, 0f7F800000;
	@%p795 bra 	$L__BB0_2849;
	mov.b32 	%r4679, %f826;
	shl.b32 	%r8875, %r4679, 8;
	or.b32  	%r4680, %r8875, -2147483648;
	mov.b64 	%rd9697, 0;
	mov.b32 	%r19416, 0;
	mov.u64 	%rd9695, __cudart_i2opi_f;
	mov.u64 	%rd9696, %rd7;
$L__BB0_2845:
	.pragma "nounroll";
	ld.global.nc.u32 	%r8876, [%rd9695];
	mad.wide.u32 	%rd4656, %r8876, %r4680, %rd9697;
	shr.u64 	%rd9697, %rd4656, 32;
	st.local.u32 	[%rd9696], %rd4656;
	add.s32 	%r19416, %r19416, 1;
	add.s64 	%rd9696, %rd9696, 4;
	add.s64 	%rd9695, %rd9695, 4;
	setp.ne.s32 	%p796, %r19416, 6;
	@%p796 bra 	$L__BB0_2845;
	shr.u32 	%r8877, %r4679, 23;
	st.local.u32 	[%rd7+24], %rd9697;
	and.b32  	%r4683, %r8877, 31;
	and.b32  	%r8878, %r8877, 224;
	add.s32 	%r8879, %r8878, -128;
	shr.u32 	%r8880, %r8879, 5;
	mul.wide.u32 	%rd4657, %r8880, 4;
	sub.s64 	%rd2538, %rd7, %rd4657;
	ld.local.u32 	%r19417, [%rd2538+24];
	ld.local.u32 	%r19418, [%rd2538+20];
	setp.eq.s32 	%p797, %r4683, 0;
	@%p797 bra 	$L__BB0_2848;
	shf.l.wrap.b32 	%r19417, %r19418, %r19417, %r4683;
	ld.local.u32 	%r8881, [%rd2538+16];
	shf.l.wrap.b32 	%r19418, %r8881, %r19418, %r4683;
$L__BB0_2848:
	shr.u32 	%r8882, %r19417, 30;
	shf.l.wrap.b32 	%r8883, %r19418, %r19417, 2;
	shl.b32 	%r8884, %r19418, 2;
	shr.u32 	%r8885, %r8883, 31;
	add.s32 	%r8886, %r8885, %r8882;
	neg.s32 	%r8887, %r8886;
	setp.lt.s32 	%p798, %r4679, 0;
	selp.b32 	%r19419, %r8887, %r8886, %p798;
	xor.b32  	%r8888, %r8883, %r4679;
	shr.s32 	%r8889, %r8883, 31;
	xor.b32  	%r8890, %r8889, %r8883;
	xor.b32  	%r8891, %r8889, %r8884;
	cvt.u64.u32 	%rd4658, %r8890;
	shl.b64 	%rd4659, %rd4658, 32;
	cvt.u64.u32 	%rd4660, %r8891;
	or.b64  	%rd4661, %rd4659, %rd4660;
	cvt.rn.f64.s64 	%fd237, %rd4661;
	mul.f64 	%fd238, %fd237, 0d3BF921FB54442D19;
	cvt.rn.f32.f64 	%f3431, %fd238;
	neg.f32 	%f3432, %f3431;
	setp.lt.s32 	%p799, %r8888, 0;
	selp.f32 	%f10458, %f3432, %f3431, %p799;
	bra.uni 	$L__BB0_2850;
$L__BB0_2849:
	mov.f32 	%f3433, 0f00000000;
	mul.rn.f32 	%f10458, %f826, %f3433;
	mov.b32 	%r19419, 0;
$L__BB0_2850:
	abs.f32 	%f1211, %f835;
	setp.ltu.f32 	%p800, %f1211, 0f47CE4780;
	mul.rn.f32 	%f3435, %f10458, %f10458;
	and.b32  	%r8893, %r19419, 1;
	setp.eq.b32 	%p801, %r8893, 1;
	selp.f32 	%f3436, 0f3F800000, %f10458, %p801;
	fma.rn.f32 	%f3437, %f3435, %f3436, 0f00000000;
	fma.rn.f32 	%f3438, %f3435, 0f37CBAC00, 0fBAB607ED;
	selp.f32 	%f3439, %f3438, 0fB94D4153, %p801;
	selp.f32 	%f3440, 0f3D2AAABB, 0f3C0885E4, %p801;
	fma.rn.f32 	%f3441, %f3439, %f3435, %f3440;
	selp.f32 	%f3442, 0fBEFFFFFF, 0fBE2AAAA8, %p801;
	fma.rn.f32 	%f3443, %f3441, %f3435, %f3442;
	fma.rn.f32 	%f3444, %f3443, %f3437, %f3436;
	and.b32  	%r8894, %r19419, 2;
	setp.eq.s32 	%p802, %r8894, 0;
	mov.f32 	%f3445, 0f00000000;
	sub.f32 	%f3446, %f3445, %f3444;
	selp.f32 	%f3434, %f3444, %f3446, %p802;
	// begin inline asm
	{  cvt.rn.f16.f32 %rs1248, %f3434;}

	// end inline asm
	add.s64 	%rd4662, %rd1820, %rd1836;
	ld.global.u16 	%rs1250, [%rd4662+96];
	add.s64 	%rd4663, %rd1821, %rd1836;
	ld.global.u16 	%rs1253, [%rd4663+96];
	// begin inline asm
	{mul.f16 %rs1249,%rs1250,%rs1247;
}
	// end inline asm
	// begin inline asm
	{mul.f16 %rs1252,%rs1253,%rs1248;
}
	// end inline asm
	// begin inline asm
	{sub.f16 %rs1255,%rs1249,%rs1252;
}
	// end inline asm
	st.shared.u16 	[%r3414+128], %rs1255;
	// begin inline asm
	{mul.f16 %rs1258,%rs1250,%rs1248;
}
	// end inline asm
	// begin inline asm
	{mul.f16 %rs1261,%rs1253,%rs1247;
}
	// end inline asm
	// begin inline asm
	{add.f16 %rs1264,%rs1258,%rs1261;
}
	// end inline asm
	st.shared.u16 	[%r3414+8320], %rs1264;
	mov.u32 	%r19423, %r19939;
	mov.f32 	%f10459, %f10588;
	@%p800 bra 	$L__BB0_2858;
	setp.eq.f32 	%p803, %f1211, 0f7F800000;
	@%p803 bra 	$L__BB0_2857;
	mov.b32 	%r4692, %f835;
	shl.b32 	%r8896, %r4692, 8;
	or.b32  	%r4693, %r8896, -2147483648;
	mov.b64 	%rd9700, 0;
	mov.b32 	%r19420, 0;
	mov.u64 	%rd9698, __cudart_i2opi_f;
	mov.u64 	%rd9699, %rd8;
$L__BB0_2853:
	.pragma "nounroll";
	ld.global.nc.u32 	%r8897, [%rd9698];
	mad.wide.u32 	%rd4666, %r8897, %r4693, %rd9700;
	shr.u64 	%rd9700, %rd4666, 32;
	st.local.u32 	[%rd9699], %rd4666;
	add.s32 	%r19420, %r19420, 1;
	add.s64 	%rd9699, %rd9699, 4;
	add.s64 	%rd9698, %rd9698, 4;
	setp.ne.s32 	%p804, %r19420, 6;
	@%p804 bra 	$L__BB0_2853;
	shr.u32 	%r8898, %r4692, 23;
	st.local.u32 	[%rd8+24], %rd9700;
	and.b32  	%r4696, %r8898, 31;
	and.b32  	%r8899, %r8898, 224;
	add.s32 	%r8900, %r8899, -128;
	shr.u32 	%r8901, %r8900, 5;
	mul.wide.u32 	%rd4667, %r8901, 4;
	sub.s64 	%rd2545, %rd8, %rd4667;
	ld.local.u32 	%r19421, [%rd2545+24];
	ld.local.u32 	%r19422, [%rd2545+20];
	setp.eq.s32 	%p805, %r4696, 0;
	@%p805 bra 	$L__BB0_2856;
	shf.l.wrap.b32 	%r19421, %r19422, %r19421, %r4696;
	ld.local.u32 	%r8902, [%rd2545+16];
	shf.l.wrap.b32 	%r19422, %r8902, %r19422, %r4696;
$L__BB0_2856:
	shr.u32 	%r8903, %r19421, 30;
	shf.l.wrap.b32 	%r8904, %r19422, %r19421, 2;
	shl.b32 	%r8905, %r19422, 2;
	shr.u32 	%r8906, %r8904, 31;
	add.s32 	%r8907, %r8906, %r8903;
	neg.s32 	%r8908, %r8907;
	setp.lt.s32 	%p806, %r4692, 0;
	selp.b32 	%r19423, %r8908, %r8907, %p806;
	xor.b32  	%r8909, %r8904, %r4692;
	shr.s32 	%r8910, %r8904, 31;
	xor.b32  	%r8911, %r8910, %r8904;
	xor.b32  	%r8912, %r8910, %r8905;
	cvt.u64.u32 	%rd4668, %r8911;
	shl.b64 	%rd4669, %rd4668, 32;
	cvt.u64.u32 	%rd4670, %r8912;
	or.b64  	%rd4671, %rd4669, %rd4670;
	cvt.rn.f64.s64 	%fd239, %rd4671;
	mul.f64 	%fd240, %fd239, 0d3BF921FB54442D19;
	cvt.rn.f32.f64 	%f3447, %fd240;
	neg.f32 	%f3448, %f3447;
	setp.lt.s32 	%p807, %r8909, 0;
	selp.f32 	%f10459, %f3448, %f3447, %p807;
	bra.uni 	$L__BB0_2858;
$L__BB0_2857:
	mov.f32 	%f3449, 0f00000000;
	mul.rn.f32 	%f10459, %f835, %f3449;
	mov.b32 	%r19423, 0;
$L__BB0_2858:
	add.s32 	%r8914, %r19423, 1;
	mul.rn.f32 	%f3451, %f10459, %f10459;
	and.b32  	%r8915, %r19423, 1;
	setp.eq.b32 	%p809, %r8915, 1;
	selp.f32 	%f3452, %f10459, 0f3F800000, %p809;
	fma.rn.f32 	%f3453, %f3451, %f3452, 0f00000000;
	fma.rn.f32 	%f3454, %f3451, 0f37CBAC00, 0fBAB607ED;
	selp.f32 	%f3455, 0fB94D4153, %f3454, %p809;
	selp.f32 	%f3456, 0f3C0885E4, 0f3D2AAABB, %p809;
	fma.rn.f32 	%f3457, %f3455, %f3451, %f3456;
	selp.f32 	%f3458, 0fBE2AAAA8, 0fBEFFFFFF, %p809;
	fma.rn.f32 	%f3459, %f3457, %f3451, %f3458;
	fma.rn.f32 	%f3460, %f3459, %f3453, %f3452;
	and.b32  	%r8916, %r8914, 2;
	setp.eq.s32 	%p810, %r8916, 0;
	mov.f32 	%f3461, 0f00000000;
	sub.f32 	%f3462, %f3461, %f3460;
	selp.f32 	%f3450, %f3460, %f3462, %p810;
	// begin inline asm
	{  cvt.rn.f16.f32 %rs1267, %f3450;}

	// end inline asm
	mov.u32 	%r19427, %r19939;
	mov.f32 	%f10460, %f10588;
	@%p800 bra 	$L__BB0_2866;
	setp.eq.f32 	%p811, %f1211, 0f7F800000;
	@%p811 bra 	$L__BB0_2865;
	mov.b32 	%r4705, %f835;
	shl.b32 	%r8918, %r4705, 8;
	or.b32  	%r4706, %r8918, -2147483648;
	mov.b64 	%rd9703, 0;
	mov.b32 	%r19424, 0;
	mov.u64 	%rd9701, __cudart_i2opi_f;
	mov.u64 	%rd9702, %rd7;
$L__BB0_2861:
	.pragma "nounroll";
	ld.global.nc.u32 	%r8919, [%rd9701];
	mad.wide.u32 	%rd4674, %r8919, %r4706, %rd9703;
	shr.u64 	%rd9703, %rd4674, 32;
	st.local.u32 	[%rd9702], %rd4674;
	add.s32 	%r19424, %r19424, 1;
	add.s64 	%rd9702, %rd9702, 4;
	add.s64 	%rd9701, %rd9701, 4;
	setp.ne.s32 	%p812, %r19424, 6;
	@%p812 bra 	$L__BB0_2861;
	shr.u32 	%r8920, %r4705, 23;
	st.local.u32 	[%rd7+24], %rd9703;
	and.b32  	%r4709, %r8920, 31;
	and.b32  	%r8921, %r8920, 224;
	add.s32 	%r8922, %r8921, -128;
	shr.u32 	%r8923, %r8922, 5;
	mul.wide.u32 	%rd4675, %r8923, 4;
	sub.s64 	%rd2552, %rd7, %rd4675;
	ld.local.u32 	%r19425, [%rd2552+24];
	ld.local.u32 	%r19426, [%rd2552+20];
	setp.eq.s32 	%p813, %r4709, 0;
	@%p813 bra 	$L__BB0_2864;
	shf.l.wrap.b32 	%r19425, %r19426, %r19425, %r4709;
	ld.local.u32 	%r8924, [%rd2552+16];
	shf.l.wrap.b32 	%r19426, %r8924, %r19426, %r4709;
$L__BB0_2864:
	shr.u32 	%r8925, %r19425, 30;
	shf.l.wrap.b32 	%r8926, %r19426, %r19425, 2;
	shl.b32 	%r8927, %r19426, 2;
	shr.u32 	%r8928, %r8926, 31;
	add.s32 	%r8929, %r8928, %r8925;
	neg.s32 	%r8930, %r8929;
	setp.lt.s32 	%p814, %r4705, 0;
	selp.b32 	%r19427, %r8930, %r8929, %p814;
	xor.b32  	%r8931, %r8926, %r4705;
	shr.s32 	%r8932, %r8926, 31;
	xor.b32  	%r8933, %r8932, %r8926;
	xor.b32  	%r8934, %r8932, %r8927;
	cvt.u64.u32 	%rd4676, %r8933;
	shl.b64 	%rd4677, %rd4676, 32;
	cvt.u64.u32 	%rd4678, %r8934;
	or.b64  	%rd4679, %rd4677, %rd4678;
	cvt.rn.f64.s64 	%fd241, %rd4679;
	mul.f64 	%fd242, %fd241, 0d3BF921FB54442D19;
	cvt.rn.f32.f64 	%f3463, %fd242;
	neg.f32 	%f3464, %f3463;
	setp.lt.s32 	%p815, %r8931, 0;
	selp.f32 	%f10460, %f3464, %f3463, %p815;
	bra.uni 	$L__BB0_2866;
$L__BB0_2865:
	mov.f32 	%f3465, 0f00000000;
	mul.rn.f32 	%f10460, %f835, %f3465;
	mov.b32 	%r19427, 0;
$L__BB0_2866:
	abs.f32 	%f1218, %f844;
	setp.ltu.f32 	%p816, %f1218, 0f47CE4780;
	mul.rn.f32 	%f3467, %f10460, %f10460;
	and.b32  	%r8936, %r19427, 1;
	setp.eq.b32 	%p817, %r8936, 1;
	selp.f32 	%f3468, 0f3F800000, %f10460, %p817;
	fma.rn.f32 	%f3469, %f3467, %f3468, 0f00000000;
	fma.rn.f32 	%f3470, %f3467, 0f37CBAC00, 0fBAB607ED;
	selp.f32 	%f3471, %f3470, 0fB94D4153, %p817;
	selp.f32 	%f3472, 0f3D2AAABB, 0f3C0885E4, %p817;
	fma.rn.f32 	%f3473, %f3471, %f3467, %f3472;
	selp.f32 	%f3474, 0fBEFFFFFF, 0fBE2AAAA8, %p817;
	fma.rn.f32 	%f3475, %f3473, %f3467, %f3474;
	fma.rn.f32 	%f3476, %f3475, %f3469, %f3468;
	and.b32  	%r8937, %r19427, 2;
	setp.eq.s32 	%p818, %r8937, 0;
	mov.f32 	%f3477, 0f00000000;
	sub.f32 	%f3478, %f3477, %f3476;
	selp.f32 	%f3466, %f3476, %f3478, %p818;
	// begin inline asm
	{  cvt.rn.f16.f32 %rs1268, %f3466;}

	// end inline asm
	add.s64 	%rd4680, %rd1820, %rd1836;
	add.s64 	%rd4681, %rd4680, %rd1836;
	ld.global.u16 	%rs1270, [%rd4681+96];
	add.s64 	%rd4682, %rd1821, %rd1836;
	add.s64 	%rd4683, %rd4682, %rd1836;
	ld.global.u16 	%rs1273, [%rd4683+96];
	// begin inline asm
	{mul.f16 %rs1269,%rs1270,%rs1267;
}
	// end inline asm
	// begin inline asm
	{mul.f16 %rs1272,%rs1273,%rs1268;
}
	// end inline asm
	// begin inline asm
	{sub.f16 %rs1275,%rs1269,%rs1272;
}
	// end inline asm
	st.shared.u16 	[%r3443+96], %rs1275;
	// begin inline asm
	{mul.f16 %rs1278,%rs1270,%rs1268;
}
	// end inline asm
	// begin inline asm
	{mul.f16 %rs1281,%rs1273,%rs1267;
}
	// end inline asm
	// begin inline asm
	{add.f16 %rs1284,%rs1278,%rs1281;
}
	// end inline asm
	st.shared.u16 	[%r3443+8288], %rs1284;
	mov.u32 	%r19431, %r19947;
	mov.f32 	%f10461, %f10590;
	@%p816 bra 	$L__BB0_2874;
	setp.eq.f32 	%p819, %f1218, 0f7F800000;
	@%p819 bra 	$L__BB0_2873;
	mov.b32 	%r4718, %f844;
	shl.b32 	%r8939, %r4718, 8;
	or.b32  	%r4719, %r8939, -2147483648;
	mov.b64 	%rd9706, 0;
	mov.b32 	%r19428, 0;
	mov.u64 	%rd9704, __cudart_i2opi_f;
	mov.u64 	%rd9705, %rd8;
$L__BB0_2869:
	.pragma "nounroll";
	ld.global.nc.u32 	%r8940, [%rd9704];
	mad.wide.u32 	%rd4686, %r8940, %r4719, %rd9706;
	shr.u64 	%rd9706, %rd4686, 32;
	st.local.u32 	[%rd9705], %rd4686;
	add.s32 	%r19428, %r19428, 1;
	add.s64 	%rd9705, %rd9705, 4;
	add.s64 	%rd9704, %rd9704, 4;
	setp.ne.s32 	%p820, %r19428, 6;
	@%p820 bra 	$L__BB0_2869;
	shr.u32 	%r8941, %r4718, 23;
	st.local.u32 	[%rd8+24], %rd9706;
	and.b32  	%r4722, %r8941, 31;
	and.b32  	%r8942, %r8941, 224;
	add.s32 	%r8943, %r8942, -128;
	shr.u32 	%r8944, %r8943, 5;
	mul.wide.u32 	%rd4687, %r8944, 4;
	sub.s64 	%rd2559, %rd8, %rd4687;
	ld.local.u32 	%r19429, [%rd2559+24];
	ld.local.u32 	%r19430, [%rd2559+20];
	setp.eq.s32 	%p821, %r4722, 0;
	@%p821 bra 	$L__BB0_2872;
	shf.l.wrap.b32 	%r19429, %r19430, %r19429, %r4722;
	ld.local.u32 	%r8945, [%rd2559+16];
	shf.l.wrap.b32 	%r19430, %r8945, %r19430, %r4722;
$L__BB0_2872:
	shr.u32 	%r8946, %r19429, 30;
	shf.l.wrap.b32 	%r8947, %r19430, %r19429, 2;
	shl.b32 	%r8948, %r19430, 2;
	shr.u32 	%r8949, %r8947, 31;
	add.s32 	%r8950, %r8949, %r8946;
	neg.s32 	%r8951, %r8950;
	setp.lt.s32 	%p822, %r4718, 0;
	selp.b32 	%r19431, %r8951, %r8950, %p822;
	xor.b32  	%r8952, %r8947, %r4718;
	shr.s32 	%r8953, %r8947, 31;
	xor.b32  	%r8954, %r8953, %r8947;
	xor.b32  	%r8955, %r8953, %r8948;
	cvt.u64.u32 	%rd4688, %r8954;
	shl.b64 	%rd4689, %rd4688, 32;
	cvt.u64.u32 	%rd4690, %r8955;
	or.b64  	%rd4691, %rd4689, %rd4690;
	cvt.rn.f64.s64 	%fd243, %rd4691;
	mul.f64 	%fd244, %fd243, 0d3BF921FB54442D19;
	cvt.rn.f32.f64 	%f3479, %fd244;
	neg.f32 	%f3480, %f3479;
	setp.lt.s32 	%p823, %r8952, 0;
	selp.f32 	%f10461, %f3480, %f3479, %p823;
	bra.uni 	$L__BB0_2874;
$L__BB0_2873:
	mov.f32 	%f3481, 0f00000000;
	mul.rn.f32 	%f10461, %f844, %f3481;
	mov.b32 	%r19431, 0;
$L__BB0_2874:
	abs.f32 	%f1222, %f844;
	setp.ltu.f32 	%p824, %f1222, 0f47CE4780;
	add.s32 	%r8957, %r19431, 1;
	mul.rn.f32 	%f3483, %f10461, %f10461;
	and.b32  	%r8958, %r19431, 1;
	setp.eq.b32 	%p825, %r8958, 1;
	selp.f32 	%f3484, %f10461, 0f3F800000, %p825;
	fma.rn.f32 	%f3485, %f3483, %f3484, 0f00000000;
	fma.rn.f32 	%f3486, %f3483, 0f37CBAC00, 0fBAB607ED;
	selp.f32 	%f3487, 0fB94D4153, %f3486, %p825;
	selp.f32 	%f3488, 0f3C0885E4, 0f3D2AAABB, %p825;
	fma.rn.f32 	%f3489, %f3487, %f3483, %f3488;
	selp.f32 	%f3490, 0fBE2AAAA8, 0fBEFFFFFF, %p825;
	fma.rn.f32 	%f3491, %f3489, %f3483, %f3490;
	fma.rn.f32 	%f3492, %f3491, %f3485, %f3484;
	and.b32  	%r8959, %r8957, 2;
	setp.eq.s32 	%p826, %r8959, 0;
	mov.f32 	%f3493, 0f00000000;
	sub.f32 	%f3494, %f3493, %f3492;
	selp.f32 	%f3482, %f3492, %f3494, %p826;
	// begin inline asm
	{  cvt.rn.f16.f32 %rs1287, %f3482;}

	// end inline asm
	mov.u32 	%r19435, %r19947;
	mov.f32 	%f10462, %f10590;
	@%p824 bra 	$L__BB0_2882;
	setp.eq.f32 	%p827, %f1222, 0f7F800000;
	@%p827 bra 	$L__BB0_2881;
	mov.b32 	%r4731, %f844;
	shl.b32 	%r8961, %r4731, 8;
	or.b32  	%r4732, %r8961, -2147483648;
	mov.b64 	%rd9709, 0;
	mov.b32 	%r19432, 0;
	mov.u64 	%rd9707, __cudart_i2opi_f;
	mov.u64 	%rd9708, %rd7;
$L__BB0_2877:
	.pragma "nounroll";
	ld.global.nc.u32 	%r8962, [%rd9707];
	mad.wide.u32 	%rd4694, %r8962, %r4732, %rd9709;
	shr.u64 	%rd9709, %rd4694, 32;
	st.local.u32 	[%rd9708], %rd4694;
	add.s32 	%r19432, %r19432, 1;
	add.s64 	%rd9708, %rd9708, 4;
	add.s64 	%rd9707, %rd9707, 4;
	setp.ne.s32 	%p828, %r19432, 6;
	@%p828 bra 	$L__BB0_2877;
	shr.u32 	%r8963, %r4731, 23;
	st.local.u32 	[%rd7+24], %rd9709;
	and.b32  	%r4735, %r8963, 31;
	and.b32  	%r8964, %r8963, 224;
	add.s32 	%r8965, %r8964, -128;
	shr.u32 	%r8966, %r8965, 5;
	mul.wide.u32 	%rd4695, %r8966, 4;
	sub.s64 	%rd2566, %rd7, %rd4695;
	ld.local.u32 	%r19433, [%rd2566+24];
	ld.local.u32 	%r19434, [%rd2566+20];
	setp.eq.s32 	%p829, %r4735, 0;
	@%p829 bra 	$L__BB0_2880;
	shf.l.wrap.b32 	%r19433, %r19434, %r19433, %r4735;
	ld.local.u32 	%r8967, [%rd2566+16];
	shf.l.wrap.b32 	%r19434, %r8967, %r19434, %r4735;
$L__BB0_2880:
	shr.u32 	%r8968, %r19433, 30;
	shf.l.wrap.b32 	%r8969, %r19434, %r19433, 2;
	shl.b32 	%r8970, %r19434, 2;
	shr.u32 	%r8971, %r8969, 31;
	add.s32 	%r8972, %r8971, %r8968;
	neg.s32 	%r8973, %r8972;
	setp.lt.s32 	%p830, %r4731, 0;
	selp.b32 	%r19435, %r8973, %r8972, %p830;
	xor.b32  	%r8974, %r8969, %r4731;
	shr.s32 	%r8975, %r8969, 31;
	xor.b32  	%r8976, %r8975, %r8969;
	xor.b32  	%r8977, %r8975, %r8970;
	cvt.u64.u32 	%rd4696, %r8976;
	shl.b64 	%rd4697, %rd4696, 32;
	cvt.u64.u32 	%rd4698, %r8977;
	or.b64  	%rd4699, %rd4697, %rd4698;
	cvt.rn.f64.s64 	%fd245, %rd4699;
	mul.f64 	%fd246, %fd245, 0d3BF921FB54442D19;
	cvt.rn.f32.f64 	%f3495, %fd246;
	neg.f32 	%f3496, %f3495;
	setp.lt.s32 	%p831, %r8974, 0;
	selp.f32 	%f10462, %f3496, %f3495, %p831;
	bra.uni 	$L__BB0_2882;
$L__BB0_2881:
	mov.f32 	%f3497, 0f00000000;
	mul.rn.f32 	%f10462, %f844, %f3497;
	mov.b32 	%r19435, 0;
$L__BB0_2882:
	abs.f32 	%f1226, %f853;
	setp.ltu.f32 	%p832, %f1226, 0f47CE4780;
	mul.rn.f32 	%f3499, %f10462, %f10462;
	and.b32  	%r8979, %r19435, 1;
	setp.eq.b32 	%p833, %r8979, 1;
	selp.f32 	%f3500, 0f3F800000, %f10462, %p833;
	fma.rn.f32 	%f3501, %f3499, %f3500, 0f00000000;
	fma.rn.f32 	%f3502, %f3499, 0f37CBAC00, 0fBAB607ED;
	selp.f32 	%f3503, %f3502, 0fB94D4153, %p833;
	selp.f32 	%f3504, 0f3D2AAABB, 0f3C0885E4, %p833;
	fma.rn.f32 	%f3505, %f3503, %f3499, %f3504;
	selp.f32 	%f3506, 0fBEFFFFFF, 0fBE2AAAA8, %p833;
	fma.rn.f32 	%f3507, %f3505, %f3499, %f3506;
	fma.rn.f32 	%f3508, %f3507, %f3501, %f3500;
	and.b32  	%r8980, %r19435, 2;
	setp.eq.s32 	%p834, %r8980, 0;
	mov.f32 	%f3509, 0f00000000;
	sub.f32 	%f3510, %f3509, %f3508;
	selp.f32 	%f3498, %f3508, %f3510, %p834;
	// begin inline asm
	{  cvt.rn.f16.f32 %rs1288, %f3498;}

	// end inline asm
	add.s64 	%rd4700, %rd1820, %rd1836;
	add.s64 	%rd4701, %rd4700, %rd1836;
	add.s64 	%rd4702, %rd4701, %rd1836;
	ld.global.u16 	%rs1290, [%rd4702+96];
	add.s64 	%rd4703, %rd1821, %rd1836;
	add.s64 	%rd4704, %rd4703, %rd1836;
	add.s64 	%rd4705, %rd4704, %rd1836;
	ld.global.u16 	%rs1293, [%rd4705+96];
	// begin inline asm
	{mul.f16 %rs1289,%rs1290,%rs1287;
}
	// end inline asm
	// begin inline asm
	{mul.f16 %rs1292,%rs1293,%rs1288;
}
	// end inline asm
	// begin inline asm
	{sub.f16 %rs1295,%rs1289,%rs1292;
}
	// end inline asm
	st.shared.u16 	[%r3471+96], %rs1295;
	// begin inline asm
	{mul.f16 %rs1298,%rs1290,%rs1288;
}
	// end inline asm
	// begin inline asm
	{mul.f16 %rs1301,%rs1293,%rs1287;
}
	// end inline asm
	// begin inline asm
	{add.f16 %rs1304,%rs1298,%rs1301;
}
	// end inline asm
	st.shared.u16 	[%r3471+8288], %rs1304;
	mov.u32 	%r19439, %r19955;
	mov.f32 	%f10463, %f10592;
	@%p832 bra 	$L__BB0_2890;
	setp.eq.f32 	%p835, %f1226, 0f7F800000;
	@%p835 bra 	$L__BB0_2889;
	mov.b32 	%r4744, %f853;
	shl.b32 	%r8982, %r4744, 8;
	or.b32  	%r4745, %r8982, -2147483648;
	mov.b64 	%rd9712, 0;
	mov.b32 	%r19436, 0;
	mov.u64 	%rd9710, __cudart_i2opi_f;
	mov.u64 	%rd9711, %rd8;
$L__BB0_2885:
	.pragma "nounroll";
	ld.global.nc.u32 	%r8983, [%rd9710];
	mad.wide.u32 	%rd4708, %r8983, %r4745, %rd9712;
	shr.u64 	%rd9712, %rd4708, 32;
	st.local.u32 	[%rd9711], %rd4708;
	add.s32 	%r19436, %r19436, 1;
	add.s64 	%rd9711, %rd9711, 4;
	add.s64 	%rd9710, %rd9710, 4;
	setp.ne.s32 	%p836, %r19436, 6;
	@%p836 bra 	$L__BB0_2885;
	shr.u32 	%r8984, %r4744, 23;
	st.local.u32 	[%rd8+24], %rd9712;
	and.b32  	%r4748, %r8984, 31;
	and.b32  	%r8985, %r8984, 224;
	add.s32 	%r8986, %r8985, -128;
	shr.u32 	%r8987, %r8986, 5;
	mul.wide.u32 	%rd4709, %r8987, 4;
	sub.s64 	%rd2573, %rd8, %rd4709;
	ld.local.u32 	%r19437, [%rd2573+24];
	ld.local.u32 	%r19438, [%rd2573+20];
	setp.eq.s32 	%p837, %r4748, 0;
	@%p837 bra 	$L__BB0_2888;
	shf.l.wrap.b32 	%r19437, %r19438, %r19437, %r4748;
	ld.local.u32 	%r8988, [%rd2573+16];
	shf.l.wrap.b32 	%r19438, %r8988, %r19438, %r4748;
$L__BB0_2888:
	shr.u32 	%r8989, %r19437, 30;
	shf.l.wrap.b32 	%r8990, %r19438, %r19437, 2;
	shl.b32 	%r8991, %r19438, 2;
	shr.u32 	%r8992, %r8990, 31;
	add.s32 	%r8993, %r8992, %r8989;
	neg.s32 	%r8994, %r8993;
	setp.lt.s32 	%p838, %r4744, 0;
	selp.b32 	%r19439, %r8994, %r8993, %p838;
	xor.b32  	%r8995, %r8990, %r4744;
	shr.s32 	%r8996, %r8990, 31;
	xor.b32  	%r8997, %r8996, %r8990;
	xor.b32  	%r8998, %r8996, %r8991;
	cvt.u64.u32 	%rd4710, %r8997;
	shl.b64 	%rd4711, %rd4710, 32;
	cvt.u64.u32 	%rd4712, %r8998;
	or.b64  	%rd4713, %rd4711, %rd4712;
	cvt.rn.f64.s64 	%fd247, %rd4713;
	mul.f64 	%fd248, %fd247, 0d3BF921FB54442D19;
	cvt.rn.f32.f64 	%f3511, %fd248;
	neg.f32 	%f3512, %f3511;
	setp.lt.s32 	%p839, %r8995, 0;
	selp.f32 	%f10463, %f3512, %f3511, %p839;
	bra.uni 	$L__BB0_2890;
$L__BB0_2889:
	mov.f32 	%f3513, 0f00000000;
	mul.rn.f32 	%f10463, %f853, %f3513;
	mov.b32 	%r19439, 0;
$L__BB0_2890:
	abs.f32 	%f1230, %f853;
	setp.ltu.f32 	%p840, %f1230, 0f47CE4780;
	add.s32 	%r9000, %r19439, 1;
	mul.rn.f32 	%f3515, %f10463, %f10463;
	and.b32  	%r9001, %r19439, 1;
	setp.eq.b32 	%p841, %r9001, 1;
	selp.f32 	%f3516, %f10463, 0f3F800000, %p841;
	fma.rn.f32 	%f3517, %f3515, %f3516, 0f00000000;
	fma.rn.f32 	%f3518, %f3515, 0f37CBAC00, 0fBAB607ED;
	selp.f32 	%f3519, 0fB94D4153, %f3518, %p841;
	selp.f32 	%f3520, 0f3C0885E4, 0f3D2AAABB, %p841;
	fma.rn.f32 	%f3521, %f3519, %f3515, %f3520;
	selp.f32 	%f3522, 0fBE2AAAA8, 0fBEFFFFFF, %p841;
	fma.rn.f32 	%f3523, %f3521, %f3515, %f3522;
	fma.rn.f32 	%f3524, %f3523, %f3517, %f3516;
	and.b32  	%r9002, %r9000, 2;
	setp.eq.s32 	%p842, %r9002, 0;
	mov.f32 	%f3525, 0f00000000;
	sub.f32 	%f3526, %f3525, %f3524;
	selp.f32 	%f3514, %f3524, %f3526, %p842;
	// begin inline asm
	{  cvt.rn.f16.f32 %rs1307, %f3514;}

	// end inline asm
	mov.u32 	%r19443, %r19955;
	mov.f32 	%f10464, %f10592;
	@%p840 bra 	$L__BB0_2898;
	setp.eq.f32 	%p843, %f1230, 0f7F800000;
	@%p843 bra 	$L__BB0_2897;
	mov.b32 	%r4757, %f853;
	shl.b32 	%r9004, %r4757, 8;
	or.b32  	%r4758, %r9004, -2147483648;
	mov.b64 	%rd9715, 0;
	mov.b32 	%r19440, 0;
	mov.u64 	%rd9713, __cudart_i2opi_f;
	mov.u64 	%rd9714, %rd7;
$L__BB0_2893:
	.pragma "nounroll";
	ld.global.nc.u32 	%r9005, [%rd9713];
	mad.wide.u32 	%rd4716, %r9005, %r4758, %rd9715;
	shr.u64 	%rd9715, %rd4716, 32;
	st.local.u32 	[%rd9714], %rd4716;
	add.s32 	%r19440, %r19440, 1;
	add.s64 	%rd9714, %rd9714, 4;
	add.s64 	%rd9713, %rd9713, 4;
	setp.ne.s32 	%p844, %r19440, 6;
	@%p844 bra 	$L__BB0_2893;
	shr.u32 	%r9006, %r4757, 23;
	st.local.u32 	[%rd7+24], %rd9715;
	and.b32  	%r4761, %r9006, 31;
	and.b32  	%r9007, %r9006, 224;
	add.s32 	%r9008, %r9007, -128;
	shr.u32 	%r9009, %r9008, 5;
	mul.wide.u32 	%rd4717, %r9009, 4;
	sub.s64 	%rd2580, %rd7, %rd4717;
	ld.local.u32 	%r19441, [%rd2580+24];
	ld.local.u32 	%r19442, [%rd2580+20];
	setp.eq.s32 	%p845, %r4761, 0;
	@%p845 bra 	$L__BB0_2896;
	shf.l.wrap.b32 	%r19441, %r19442, %r19441, %r4761;
	ld.local.u32 	%r9010, [%rd2580+16];
	shf.l.wrap.b32 	%r19442, %r9010, %r19442, %r4761;
$L__BB0_2896:
	shr.u32 	%r9011, %r19441, 30;
	shf.l.wrap.b32 	%r9012, %r19442, %r19441, 2;
	shl.b32 	%r9013, %r19442, 2;
	shr.u32 	%r9014, %r9012, 31;
	add.s32 	%r9015, %r9014, %r9011;
	neg.s32 	%r9016, %r9015;
	setp.lt.s32 	%p846, %r4757, 0;
	selp.b32 	%r19443, %r9016, %r9015, %p846;
	xor.b32  	%r9017, %r9012, %r4757;
	shr.s32 	%r9018, %r9012, 31;
	xor.b32  	%r9019, %r9018, %r9012;
	xor.b32  	%r9020, %r9018, %r9013;
	cvt.u64.u32 	%rd4718, %r9019;
	shl.b64 	%rd4719, %rd4718, 32;
	cvt.u64.u32 	%rd4720, %r9020;
	or.b64  	%rd4721, %rd4719, %rd4720;
	cvt.rn.f64.s64 	%fd249, %rd4721;
	mul.f64 	%fd250, %fd249, 0d3BF921FB54442D19;
	cvt.rn.f32.f64 	%f3527, %fd250;
	neg.f32 	%f3528, %f3527;
	setp.lt.s32 	%p847, %r9017, 0;
	selp.f32 	%f10464, %f3528, %f3527, %p847;
	bra.uni 	$L__BB0_2898;
$L__BB0_2897:
	mov.f32 	%f3529, 0f00000000;
	mul.rn.f32 	%f10464, %f853, %f3529;
	mov.b32 	%r19443, 0;
$L__BB0_2898:
	abs.f32 	%f1234, %f862;
	setp.ltu.f32 	%p848, %f1234, 0f47CE4780;
	mul.rn.f32 	%f3531, %f10464, %f10464;
	and.b32  	%r9022, %r19443, 1;
	setp.eq.b32 	%p849, %r9022, 1;
	selp.f32 	%f3532, 0f3F800000, %f10464, %p849;
	fma.rn.f32 	%f3533, %f3531, %f3532, 0f00000000;
	fma.rn.f32 	%f3534, %f3531, 0f37CBAC00, 0fBAB607ED;
	selp.f32 	%f3535, %f3534, 0fB94D4153, %p849;
	selp.f32 	%f3536, 0f3D2AAABB, 0f3C0885E4, %p849;
	fma.rn.f32 	%f3537, %f3535, %f3531, %f3536;
	selp.f32 	%f3538, 0fBEFFFFFF, 0fBE2AAAA8, %p849;
	fma.rn.f32 	%f3539, %f3537, %f3531, %f3538;
	fma.rn.f32 	%f3540, %f3539, %f3533, %f3532;
	and.b32  	%r9023, %r19443, 2;
	setp.eq.s32 	%p850, %r9023, 0;
	mov.f32 	%f3541, 0f00000000;
	sub.f32 	%f3542, %f3541, %f3540;
	selp.f32 	%f3530, %f3540, %f3542, %p850;
	// begin inline asm
	{  cvt.rn.f16.f32 %rs1308, %f3530;}

	// end inline asm
	add.s64 	%rd4722, %rd1820, %rd1836;
	add.s64 	%rd4723, %rd4722, %rd1836;
	add.s64 	%rd4724, %rd4723, %rd1836;
	add.s64 	%rd4725, %rd4724, %rd1836;
	ld.global.u16 	%rs1310, [%rd4725+96];
	add.s64 	%rd4726, %rd1821, %rd1836;
	add.s64 	%rd4727, %rd4726, %rd1836;
	add.s64 	%rd4728, %rd4727, %rd1836;
	add.s64 	%rd4729, %rd4728, %rd1836;
	ld.global.u16 	%rs1313, [%rd4729+96];
	// begin inline asm
	{mul.f16 %rs1309,%rs1310,%rs1307;
}
	// end inline asm
	// begin inline asm
	{mul.f16 %rs1312,%rs1313,%rs1308;
}
	// end inline asm
	// begin inline asm
	{sub.f16 %rs1315,%rs1309,%rs1312;
}
	// end inline asm
	st.shared.u16 	[%r3499+96], %rs1315;
	// begin inline asm
	{mul.f16 %rs1318,%rs1310,%rs1308;
}
	// end inline asm
	// begin inline asm
	{mul.f16 %rs1321,%rs1313,%rs1307;
}
	// end inline asm
	// begin inline asm
	{add.f16 %rs1324,%rs1318,%rs1321;
}
	// end inline asm
	st.shared.u16 	[%r3499+8288], %rs1324;
	mov.u32 	%r19447, %r19963;
	mov.f32 	%f10465, %f10594;
	@%p848 bra 	$L__BB0_2906;
	setp.eq.f32 	%p851, %f1234, 0f7F800000;
	@%p851 bra 	$L__BB0_2905;
	mov.b32 	%r4770, %f862;
	shl.b32 	%r9025, %r4770, 8;
	or.b32  	%r4771, %r9025, -2147483648;
	mov.b64 	%rd9718, 0;
	mov.b32 	%r19444, 0;
	mov.u64 	%rd9716, __cudart_i2opi_f;
	mov.u64 	%rd9717, %rd8;
$L__BB0_2901:
	.pragma "nounroll";
	ld.global.nc.u32 	%r9026, [%rd9716];
	mad.wide.u32 	%rd4732, %r9026, %r4771, %rd9718;
	shr.u64 	%rd9718, %rd4732, 32;
	st.local.u32 	[%rd9717], %rd4732;
	add.s32 	%r19444, %r19444, 1;
	add.s64 	%rd9717, %rd9717, 4;
	add.s64 	%rd9716, %rd9716, 4;
	setp.ne.s32 	%p852, %r19444, 6;
	@%p852 bra 	$L__BB0_2901;
	shr.u32 	%r9027, %r4770, 23;
	st.local.u32 	[%rd8+24], %rd9718;
	and.b32  	%r4774, %r9027, 31;
	and.b32  	%r9028, %r9027, 224;
	add.s32 	%r9029, %r9028, -128;
	shr.u32 	%r9030, %r9029, 5;
	mul.wide.u32 	%rd4733, %r9030, 4;
	sub.s64 	%rd2587, %rd8, %rd4733;
	ld.local.u32 	%r19445, [%rd2587+24];
	ld.local.u32 	%r19446, [%rd2587+20];
	setp.eq.s32 	%p853, %r4774, 0;
	@%p853 bra 	$L__BB0_2904;
	shf.l.wrap.b32 	%r19445, %r19446, %r19445, %r4774;
	ld.local.u32 	%r9031, [%rd2587+16];
	shf.l.wrap.b32 	%r19446, %r9031, %r19446, %r4774;
$L__BB0_2904:
	shr.u32 	%r9032, %r19445, 30;
	shf.l.wrap.b32 	%r9033, %r19446, %r19445, 2;
	shl.b32 	%r9034, %r19446, 2;
	shr.u32 	%r9035, %r9033, 31;
	add.s32 	%r9036, %r9035, %r9032;
	neg.s32 	%r9037, %r9036;
	setp.lt.s32 	%p854, %r4770, 0;
	selp.b32 	%r19447, %r9037, %r9036, %p854;
	xor.b32  	%r9038, %r9033, %r4770;
	shr.s32 	%r9039, %r9033, 31;
	xor.b32  	%r9040, %r9039, %r9033;
	xor.b32  	%r9041, %r9039, %r9034;
	cvt.u64.u32 	%rd4734, %r9040;
	shl.b64 	%rd4735, %rd4734, 32;
	cvt.u64.u32 	%rd4736, %r9041;
	or.b64  	%rd4737, %rd4735, %rd4736;
	cvt.rn.f64.s64 	%fd251, %rd4737;
	mul.f64 	%fd252, %fd251, 0d3BF921FB54442D19;
	cvt.rn.f32.f64 	%f3543, %fd252;
	neg.f32 	%f3544, %f3543;
	setp.lt.s32 	%p855, %r9038, 0;
	selp.f32 	%f10465, %f3544, %f3543, %p855;
	bra.uni 	$L__BB0_2906;
$L__BB0_2905:
	mov.f32 	%f3545, 0f00000000;
	mul.rn.f32 	%f10465, %f862, %f3545;
	mov.b32 	%r19447, 0;
$L__BB0_2906:
	abs.f32 	%f1238, %f862;
	setp.ltu.f32 	%p856, %f1238, 0f47CE4780;
	add.s32 	%r9043, %r19447, 1;
	mul.rn.f32 	%f3547, %f10465, %f10465;
	and.b32  	%r9044, %r19447, 1;
	setp.eq.b32 	%p857, %r9044, 1;
	selp.f32 	%f3548, %f10465, 0f3F800000, %p857;
	fma.rn.f32 	%f3549, %f3547, %f3548, 0f00000000;
	fma.rn.f32 	%f3550, %f3547, 0f37CBAC00, 0fBAB607ED;
	selp.f32 	%f3551, 0fB94D4153, %f3550, %p857;
	selp.f32 	%f3552, 0f3C0885E4, 0f3D2AAABB, %p857;
	fma.rn.f32 	%f3553, %f3551, %f3547, %f3552;
	selp.f32 	%f3554, 0fBE2AAAA8, 0fBEFFFFFF, %p857;
	fma.rn.f32 	%f3555, %f3553, %f3547, %f3554;
	fma.rn.f32 	%f3556, %f3555, %f3549, %f3548;
	and.b32  	%r9045, %r9043, 2;
	setp.eq.s32 	%p858, %r9045, 0;
	mov.f32 	%f3557, 0f00000000;
	sub.f32 	%f3558, %f3557, %f3556;
	selp.f32 	%f3546, %f3556, %f3558, %p858;
	// begin inline asm
	{  cvt.rn.f16.f32 %rs1327, %f3546;}

	// end inline asm
	mov.u32 	%r19451, %r19963;
	mov.f32 	%f10466, %f10594;
	@%p856 bra 	$L__BB0_2914;
	setp.eq.f32 	%p859, %f1238, 0f7F800000;
	@%p859 bra 	$L__BB0_2913;
	mov.b32 	%r4783, %f862;
	shl.b32 	%r9047, %r4783, 8;
	or.b32  	%r4784, %r9047, -2147483648;
	mov.b64 	%rd9721, 0;
	mov.b32 	%r19448, 0;
	mov.u64 	%rd9719, __cudart_i2opi_f;
	mov.u64 	%rd9720, %rd7;
$L__BB0_2909:
	.pragma "nounroll";
	ld.global.nc.u32 	%r9048, [%rd9719];
	mad.wide.u32 	%rd4740, %r9048, %r4784, %rd9721;
	shr.u64 	%rd9721, %rd4740, 32;
	st.local.u32 	[%rd9720], %rd4740;
	add.s32 	%r19448, %r19448, 1;
	add.s64 	%rd9720, %rd9720, 4;
	add.s64 	%rd9719, %rd9719, 4;
	setp.ne.s32 	%p860, %r19448, 6;
	@%p860 bra 	$L__BB0_2909;
	shr.u32 	%r9049, %r4783, 23;
	st.local.u32 	[%rd7+24], %rd9721;
	and.b32  	%r4787, %r9049, 31;
	and.b32  	%r9050, %r9049, 224;
	add.s32 	%r9051, %r9050, -128;
	shr.u32 	%r9052, %r9051, 5;
	mul.wide.u32 	%rd4741, %r9052, 4;
	sub.s64 	%rd2594, %rd7, %rd4741;
	ld.local.u32 	%r19449, [%rd2594+24];
	ld.local.u32 	%r19450, [%rd2594+20];
	setp.eq.s32 	%p861, %r4787, 0;
	@%p861 bra 	$L__BB0_2912;
	shf.l.wrap.b32 	%r19449, %r19450, %r19449, %r4787;
	ld.local.u32 	%r9053, [%rd2594+16];
	shf.l.wrap.b32 	%r19450, %r9053, %r19450, %r4787;
$L__BB0_2912:
	shr.u32 	%r9054, %r19449, 30;
	shf.l.wrap.b32 	%r9055, %r19450, %r19449, 2;
	shl.b32 	%r9056, %r19450, 2;
	shr.u32 	%r9057, %r9055, 31;
	add.s32 	%r9058, %r9057, %r9054;
	neg.s32 	%r9059, %r9058;
	setp.lt.s32 	%p862, %r4783, 0;
	selp.b32 	%r19451, %r9059, %r9058, %p862;
	xor.b32  	%r9060, %r9055, %r4783;
	shr.s32 	%r9061, %r9055, 31;
	xor.b32  	%r9062, %r9061, %r9055;
	xor.b32  	%r9063, %r9061, %r9056;
	cvt.u64.u32 	%rd4742, %r9062;
	shl.b64 	%rd4743, %rd4742, 32;
	cvt.u64.u32 	%rd4744, %r9063;
	or.b64  	%rd4745, %rd4743, %rd4744;
	cvt.rn.f64.s64 	%fd253, %rd4745;
	mul.f64 	%fd254, %fd253, 0d3BF921FB54442D19;
	cvt.rn.f32.f64 	%f3559, %fd254;
	neg.f32 	%f3560, %f3559;
	setp.lt.s32 	%p863, %r9060, 0;
	selp.f32 	%f10466, %f3560, %f3559, %p863;
	bra.uni 	$L__BB0_2914;
$L__BB0_2913:
	mov.f32 	%f3561, 0f00000000;
	mul.rn.f32 	%f10466, %f862, %f3561;
	mov.b32 	%r19451, 0;
$L__BB0_2914:
	abs.f32 	%f1242, %f871;
	setp.ltu.f32 	%p864, %f1242, 0f47CE4780;
	mul.rn.f32 	%f3563, %f10466, %f10466;
	and.b32  	%r9065, %r19451, 1;
	setp.eq.b32 	%p865, %r9065, 1;
	selp.f32 	%f3564, 0f3F800000, %f10466, %p865;
	fma.rn.f32 	%f3565, %f3563, %f3564, 0f00000000;
	fma.rn.f32 	%f3566, %f3563, 0f37CBAC00, 0fBAB607ED;
	selp.f32 	%f3567, %f3566, 0fB94D4153, %p865;
	selp.f32 	%f3568, 0f3D2AAABB, 0f3C0885E4, %p865;
	fma.rn.f32 	%f3569, %f3567, %f3563, %f3568;
	selp.f32 	%f3570, 0fBEFFFFFF, 0fBE2AAAA8, %p865;
	fma.rn.f32 	%f3571, %f3569, %f3563, %f3570;
	fma.rn.f32 	%f3572, %f3571, %f3565, %f3564;
	and.b32  	%r9066, %r19451, 2;
	setp.eq.s32 	%p866, %r9066, 0;
	mov.f32 	%f3573, 0f00000000;
	sub.f32 	%f3574, %f3573, %f3572;
	selp.f32 	%f3562, %f3572, %f3574, %p866;
	// begin inline asm
	{  cvt.rn.f16.f32 %rs1328, %f3562;}

	// end inline asm
	add.s64 	%rd4746, %rd1820, %rd1836;
	add.s64 	%rd4747, %rd4746, %rd1836;
	add.s64 	%rd4748, %rd4747, %rd1836;
	add.s64 	%rd4749, %rd4748, %rd1836;
	add.s64 	%rd4750, %rd4749, %rd1836;
	ld.global.u16 	%rs1330, [%rd4750+96];
	add.s64 	%rd4751, %rd1821, %rd1836;
	add.s64 	%rd4752, %rd4751, %rd1836;
	add.s64 	%rd4753, %rd4752, %rd1836;
	add.s64 	%rd4754, %rd4753, %rd1836;
	add.s64 	%rd4755, %rd4754, %rd1836;
	ld.global.u16 	%rs1333, [%rd4755+96];
	// begin inline asm
	{mul.f16 %rs1329,%rs1330,%rs1327;
}
	// end inline asm
	// begin inline asm
	{mul.f16 %rs1332,%rs1333,%rs1328;
}
	// end inline asm
	// begin inline asm
	{sub.f16 %rs1335,%rs1329,%rs1332;
}
	// end inline asm
	st.shared.u16 	[%r3527+96], %rs1335;
	// begin inline asm
	{mul.f16 %rs1338,%rs1330,%rs1328;
}
	// end inline asm
	// begin inline asm
	{mul.f16 %rs1341,%rs1333,%rs1327;
}
	// end inline asm
	// begin inline asm
	{add.f16 %rs1344,%rs1338,%rs1341;
}
	// end inline asm
	st.shared.u16 	[%r3527+8288], %rs1344;
	mov.u32 	%r19455, %r19971;
	mov.f32 	%f10467, %f10596;
	@%p864 bra 	$L__BB0_2922;
	setp.eq.f32 	%p867, %f1242, 0f7F800000;
	@%p867 bra 	$L__BB0_2921;
	mov.b32 	%r4796, %f871;
	shl.b32 	%r9068, %r4796, 8;
	or.b32  	%r4797, %r9068, -2147483648;
	mov.b64 	%rd9724, 0;
	mov.b32 	%r19452, 0;
	mov.u64 	%rd9722, __cudart_i2opi_f;
	mov.u64 	%rd9723, %rd8;
$L__BB0_2917:
	.pragma "nounroll";
	ld.global.nc.u32 	%r9069, [%rd9722];
	mad.wide.u32 	%rd4758, %r9069, %r4797, %rd9724;
	shr.u64 	%rd9724, %rd4758, 32;
	st.local.u32 	[%rd9723], %rd4758;
	add.s32 	%r19452, %r19452, 1;
	add.s64 	%rd9723, %rd9723, 4;
	add.s64 	%rd9722, %rd9722, 4;
	setp.ne.s32 	%p868, %r19452, 6;
	@%p868 bra 	$L__BB0_2917;
	shr.u32 	%r9070, %r4796, 23;
	st.local.u32 	[%rd8+24], %rd9724;
	and.b32  	%r4800, %r9070, 31;
	and.b32  	%r9071, %r9070, 224;
	add.s32 	%r9072, %r9071, -128;
	shr.u32 	%r9073, %r9072, 5;
	mul.wide.u32 	%rd4759, %r9073, 4;
	sub.s64 	%rd2601, %rd8, %rd4759;
	ld.local.u32 	%r19453, [%rd2601+24];
	ld.local.u32 	%r19454, [%rd2601+20];
	setp.eq.s32 	%p869, %r4800, 0;
	@%p869 bra 	$L__BB0_2920;
	shf.l.wrap.b32 	%r19453, %r19454, %r19453, %r4800;
	ld.local.u32 	%r9074, [%rd2601+16];
	shf.l.wrap.b32 	%r19454, %r9074, %r19454, %r4800;
$L__BB0_2920:
	shr.u32 	%r9075, %r19453, 30;
	shf.l.wrap.b32 	%r9076, %r19454, %r19453, 2;
	shl.b32 	%r9077, %r19454, 2;
	shr.u32 	%r9078, %r9076, 31;
	add.s32 	%r9079, %r9078, %r9075;
	neg.s32 	%r9080, %r9079;
	setp.lt.s32 	%p870, %r4796, 0;
	selp.b32 	%r19455, %r9080, %r9079, %p870;
	xor.b32  	%r9081, %r9076, %r4796;
	shr.s32 	%r9082, %r9076, 31;
	xor.b32  	%r9083, %r9082, %r9076;
	xor.b32  	%r9084, %r9082, %r9077;
	cvt.u64.u32 	%rd4760, %r9083;
	shl.b64 	%rd4761, %rd4760, 32;
	cvt.u64.u32 	%rd4762, %r9084;
	or.b64  	%rd4763, %rd4761, %rd4762;
	cvt.rn.f64.s64 	%fd255, %rd4763;
	mul.f64 	%fd256, %fd255, 0d3BF921FB54442D19;
	cvt.rn.f32.f64 	%f3575, %fd256;
	neg.f32 	%f3576, %f3575;
	setp.lt.s32 	%p871, %r9081, 0;
	selp.f32 	%f10467, %f3576, %f3575, %p871;
	bra.uni 	$L__BB0_2922;
$L__BB0_2921:
	mov.f32 	%f3577, 0f00000000;
	mul.rn.f32 	%f10467, %f871, %f3577;
	mov.b32 	%r19455, 0;
$L__BB0_2922:
	abs.f32 	%f1246, %f871;
	setp.ltu.f32 	%p872, %f1246, 0f47CE4780;
	add.s32 	%r9086, %r19455, 1;
	mul.rn.f32 	%f3579, %f10467, %f10467;
	and.b32  	%r9087, %r19455, 1;
	setp.eq.b32 	%p873, %r9087, 1;
	selp.f32 	%f3580, %f10467, 0f3F800000, %p873;
	fma.rn.f32 	%f3581, %f3579, %f3580, 0f00000000;
	fma.rn.f32 	%f3582, %f3579, 0f37CBAC00, 0fBAB607ED;
	selp.f32 	%f3583, 0fB94D4153, %f3582, %p873;
	selp.f32 	%f3584, 0f3C0885E4, 0f3D2AAABB, %p873;
	fma.rn.f32 	%f3585, %f3583, %f3579, %f3584;
	selp.f32 	%f3586, 0fBE2AAAA8, 0fBEFFFFFF, %p873;
	fma.rn.f32 	%f3587, %f3585, %f3579, %f3586;
	fma.rn.f32 	%f3588, %f3587, %f3581, %f3580;
	and.b32  	%r9088, %r9086, 2;
	setp.eq.s32 	%p874, %r9088, 0;
	mov.f32 	%f3589, 0f00000000;
	sub.f32 	%f3590, %f3589, %f3588;
	selp.f32 	%f3578, %f3588, %f3590, %p874;
	// begin inline asm
	{  cvt.rn.f16.f32 %rs1347, %f3578;}

	// end inline asm
	mov.u32 	%r19459, %r19971;
	mov.f32 	%f10468, %f10596;
	@%p872 bra 	$L__BB0_2930;
	setp.eq.f32 	%p875, %f1246, 0f7F800000;
	@%p875 bra 	$L__BB0_2929;
	mov.b32 	%r4809, %f871;
	shl.b32 	%r9090, %r4809, 8;
	or.b32  	%r4810, %r9090, -2147483648;
	mov.b64 	%rd9727, 0;
	mov.b32 	%r19456, 0;
	mov.u64 	%rd9725, __cudart_i2opi_f;
	mov.u64 	%rd9726, %rd7;
$L__BB0_2925:
	.pragma "nounroll";
	ld.global.nc.u32 	%r9091, [%rd9725];
	mad.wide.u32 	%rd4766, %r9091, %r4810, %rd9727;
	shr.u64 	%rd9727, %rd4766, 32;
	st.local.u32 	[%rd9726], %rd4766;
	add.s32 	%r19456, %r19456, 1;
	add.s64 	%rd9726, %rd9726, 4;
	add.s64 	%rd9725, %rd9725, 4;
	setp.ne.s32 	%p876, %r19456, 6;
	@%p876 bra 	$L__BB0_2925;
	shr.u32 	%r9092, %r4809, 23;
	st.local.u32 	[%rd7+24], %rd9727;
	and.b32  	%r4813, %r9092, 31;
	and.b32  	%r9093, %r9092, 224;
	add.s32 	%r9094, %r9093, -128;
	shr.u32 	%r9095, %r9094, 5;
	mul.wide.u32 	%rd4767, %r9095, 4;
	sub.s64 	%rd2608, %rd7, %rd4767;
	ld.local.u32 	%r19457, [%rd2608+24];
	ld.local.u32 	%r19458, [%rd2608+20];
	setp.eq.s32 	%p877, %r4813, 0;
	@%p877 bra 	$L__BB0_2928;
	shf.l.wrap.b32 	%r19457, %r19458, %r19457, %r4813;
	ld.local.u32 	%r9096, [%rd2608+16];
	shf.l.wrap.b32 	%r19458, %r9096, %r19458, %r4813;
$L__BB0_2928:
	shr.u32 	%r9097, %r19457, 30;
	shf.l.wrap.b32 	%r9098, %r19458, %r19457, 2;
	shl.b32 	%r9099, %r19458, 2;
	shr.u32 	%r9100, %r9098, 31;
	add.s32 	%r9101, %r9100, %r9097;
	neg.s32 	%r9102, %r9101;
	setp.lt.s32 	%p878, %r4809, 0;
	selp.b32 	%r19459, %r9102, %r9101, %p878;
	xor.b32  	%r9103, %r9098, %r4809;
	shr.s32 	%r9104, %r9098, 31;
	xor.b32  	%r9105, %r9104, %r9098;
	xor.b32  	%r9106, %r9104, %r9099;
	cvt.u64.u32 	%rd4768, %r9105;
	shl.b64 	%rd4769, %rd4768, 32;
	cvt.u64.u32 	%rd4770, %r9106;
	or.b64  	%rd4771, %rd4769, %rd4770;
	cvt.rn.f64.s64 	%fd257, %rd4771;
	mul.f64 	%fd258, %fd257, 0d3BF921FB54442D19;
	cvt.rn.f32.f64 	%f3591, %fd258;
	neg.f32 	%f3592, %f3591;
	setp.lt.s32 	%p879, %r9103, 0;
	selp.f32 	%f10468, %f3592, %f3591, %p879;
	bra.uni 	$L__BB0_2930;
$L__BB0_2929:
	mov.f32 	%f3593, 0f00000000;
	mul.rn.f32 	%f10468, %f871, %f3593;
	mov.b32 	%r19459, 0;
$L__BB0_2930:
	abs.f32 	%f1250, %f880;
	setp.ltu.f32 	%p880, %f1250, 0f47CE4780;
	mul.rn.f32 	%f3595, %f10468, %f10468;
	and.b32  	%r9108, %r19459, 1;
	setp.eq.b32 	%p881, %r9108, 1;
	selp.f32 	%f3596, 0f3F800000, %f10468, %p881;
	fma.rn.f32 	%f3597, %f3595, %f3596, 0f00000000;
	fma.rn.f32 	%f3598, %f3595, 0f37CBAC00, 0fBAB607ED;
	selp.f32 	%f3599, %f3598, 0fB94D4153, %p881;
	selp.f32 	%f3600, 0f3D2AAABB, 0f3C0885E4, %p881;
	fma.rn.f32 	%f3601, %f3599, %f3595, %f3600;
	selp.f32 	%f3602, 0fBEFFFFFF, 0fBE2AAAA8, %p881;
	fma.rn.f32 	%f3603, %f3601, %f3595, %f3602;
	fma.rn.f32 	%f3604, %f3603, %f3597, %f3596;
	and.b32  	%r9109, %r19459, 2;
	setp.eq.s32 	%p882, %r9109, 0;
	mov.f32 	%f3605, 0f00000000;
	sub.f32 	%f3606, %f3605, %f3604;
	selp.f32 	%f3594, %f3604, %f3606, %p882;
	// begin inline asm
	{  cvt.rn.f16.f32 %rs1348, %f3594;}

	// end inline asm
	add.s64 	%rd4772, %rd1820, %rd1836;
	add.s64 	%rd4773, %rd4772, %rd1836;
	add.s64 	%rd4774, %rd4773, %rd1836;
	add.s64 	%rd4775, %rd4774, %rd1836;
	add.s64 	%rd4776, %rd4775, %rd1836;
	add.s64 	%rd4777, %rd4776, %rd1836;
	ld.global.u16 	%rs1350, [%rd4777+96];
	add.s64 	%rd4778, %rd1821, %rd1836;
	add.s64 	%rd4779, %rd4778, %rd1836;
	add.s64 	%rd4780, %rd4779, %rd1836;
	add.s64 	%rd4781, %rd4780, %rd1836;
	add.s64 	%rd4782, %rd4781, %rd1836;
	add.s64 	%rd4783, %rd4782, %rd1836;
	ld.global.u16 	%rs1353, [%rd4783+96];
	// begin inline asm
	{mul.f16 %rs1349,%rs1350,%rs1347;
}
	// end inline asm
	// begin inline asm
	{mul.f16 %rs1352,%rs1353,%rs1348;
}
	// end inline asm
	// begin inline asm
	{sub.f16 %rs1355,%rs1349,%rs1352;
}
	// end inline asm
	st.shared.u16 	[%r3555+96], %rs1355;
	// begin inline asm
	{mul.f16 %rs1358,%rs1350,%rs1348;
}
	// end inline asm
	// begin inline asm
	{mul.f16 %rs1361,%rs1353,%rs1347;
}
	// end inline asm
	// begin inline asm
	{add.f16 %rs1364,%rs1358,%rs1361;
}
	// end inline asm
	st.shared.u16 	[%r3555+8288], %rs1364;
	mov.u32 	%r19463, %r19979;
	mov.f32 	%f10469, %f10598;
	@%p880 bra 	$L__BB0_2938;
	setp.eq.f32 	%p883, %f1250, 0f7F800000;
	@%p883 bra 	$L__BB0_2937;
	mov.b32 	%r4822, %f880;
	shl.b32 	%r9111, %r4822, 8;
	or.b32  	%r4823, %r9111, -2147483648;
	mov.b64 	%rd9730, 0;
	mov.b32 	%r19460, 0;
	mov.u64 	%rd9728, __cudart_i2opi_f;
	mov.u64 	%rd9729, %rd8;
$L__BB0_2933:
	.pragma "nounroll";
	ld.global.nc.u32 	%r9112, [%rd9728];
	mad.wide.u32 	%rd4786, %r9112, %r4823, %rd9730;
	shr.u64 	%rd9730, %rd4786, 32;
	st.local.u32 	[%rd9729], %rd4786;
	add.s32 	%r19460, %r19460, 1;
	add.s64 	%rd9729, %rd9729, 4;
	add.s64 	%rd9728, %rd9728, 4;
	setp.ne.s32 	%p884, %r19460, 6;
	@%p884 bra 	$L__BB0_2933;
	shr.u32 	%r9113, %r4822, 23;
	st.local.u32 	[%rd8+24], %rd9730;
	and.b32  	%r4826, %r9113, 31;
	and.b32  	%r9114, %r9113, 224;
	add.s32 	%r9115, %r9114, -128;
	shr.u32 	%r9116, %r9115, 5;
	mul.wide.u32 	%rd4787, %r9116, 4;
	sub.s64 	%rd2615, %rd8, %rd4787;
	ld.local.u32 	%r19461, [%rd2615+24];
	ld.local.u32 	%r19462, [%rd2615+20];
	setp.eq.s32 	%p885, %r4826, 0;
	@%p885 bra 	$L__BB0_2936;
	shf.l.wrap.b32 	%r19461, %r19462, %r19461, %r4826;
	ld.local.u32 	%r9117, [%rd2615+16];
	shf.l.wrap.b32 	%r19462, %r9117, %r19462, %r4826;
$L__BB0_2936:
	shr.u32 	%r9118, %r19461, 30;
	shf.l.wrap.b32 	%r9119, %r19462, %r19461, 2;
	shl.b32 	%r9120, %r19462, 2;
	shr.u32 	%r9121, %r9119, 31;
	add.s32 	%r9122, %r9121, %r9118;
	neg.s32 	%r9123, %r9122;
	setp.lt.s32 	%p886, %r4822, 0;
	selp.b32 	%r19463, %r9123, %r9122, %p886;
	xor.b32  	%r9124, %r9119, %r4822;
	shr.s32 	%r9125, %r9119, 31;
	xor.b32  	%r9126, %r9125, %r9119;
	xor.b32  	%r9127, %r9125, %r9120;
	cvt.u64.u32 	%rd4788, %r9126;
	shl.b64 	%rd4789, %rd4788, 32;
	cvt.u64.u32 	%rd4790, %r9127;
	or.b64  	%rd4791, %rd4789, %rd4790;
	cvt.rn.f64.s64 	%fd259, %rd4791;
	mul.f64 	%fd260, %fd259, 0d3BF921FB54442D19;
	cvt.rn.f32.f64 	%f3607, %fd260;
	neg.f32 	%f3608, %f3607;
	setp.lt.s32 	%p887, %r9124, 0;
	selp.f32 	%f10469, %f3608, %f3607, %p887;
	bra.uni 	$L__BB0_2938;
$L__BB0_2937:
	mov.f32 	%f3609, 0f00000000;
	mul.rn.f32 	%f10469, %f880, %f3609;
	mov.b32 	%r19463, 0;
$L__BB0_2938:
	abs.f32 	%f1254, %f880;
	setp.ltu.f32 	%p888, %f1254, 0f47CE4780;
	add.s32 	%r9129, %r19463, 1;
	mul.rn.f32 	%f3611, %f10469, %f10469;
	and.b32  	%r9130, %r19463, 1;
	setp.eq.b32 	%p889, %r9130, 1;
	selp.f32 	%f3612, %f10469, 0f3F800000, %p889;
	fma.rn.f32 	%f3613, %f3611, %f3612, 0f00000000;
	fma.rn.f32 	%f3614, %f3611, 0f37CBAC00, 0fBAB607ED;
	selp.f32 	%f3615, 0fB94D4153, %f3614, %p889;
	selp.f32 	%f3616, 0f3C0885E4, 0f3D2AAABB, %p889;
	fma.rn.f32 	%f3617, %f3615, %f3611, %f3616;
	selp.f32 	%f3618, 0fBE2AAAA8, 0fBEFFFFFF, %p889;
	fma.rn.f32 	%f3619, %f3617, %f3611, %f3618;
	fma.rn.f32 	%f3620, %f3619, %f3613, %f3612;
	and.b32  	%r9131, %r9129, 2;
	setp.eq.s32 	%p890, %r9131, 0;
	mov.f32 	%f3621, 0f00000000;
	sub.f32 	%f3622, %f3621, %f3620;
	selp.f32 	%f3610, %f3620, %f3622, %p890;
	// begin inline asm
	{  cvt.rn.f16.f32 %rs1367, %f3610;}

	// end inline asm
	mov.u32 	%r19467, %r19979;
	mov.f32 	%f10470, %f10598;
	@%p888 bra 	$L__BB0_2946;
	setp.eq.f32 	%p891, %f1254, 0f7F800000;
	@%p891 bra 	$L__BB0_2945;
	mov.b32 	%r4835, %f880;
	shl.b32 	%r9133, %r4835, 8;
	or.b32  	%r4836, %r9133, -2147483648;
	mov.b64 	%rd9733, 0;
	mov.b32 	%r19464, 0;
	mov.u64 	%rd9731, __cudart_i2opi_f;
	mov.u64 	%rd9732, %rd7;
$L__BB0_2941:
	.pragma "nounroll";
	ld.global.nc.u32 	%r9134, [%rd9731];
	mad.wide.u32 	%rd4794, %r9134, %r4836, %rd9733;
	shr.u64 	%rd9733, %rd4794, 32;
	st.local.u32 	[%rd9732], %rd4794;
	add.s32 	%r19464, %r19464, 1;
	add.s64 	%rd9732, %rd9732, 4;
	add.s64 	%rd9731, %rd9731, 4;
	setp.ne.s32 	%p892, %r19464, 6;
	@%p892 bra 	$L__BB0_2941;
	shr.u32 	%r9135, %r4835, 23;
	st.local.u32 	[%rd7+24], %rd9733;
	and.b32  	%r4839, %r9135, 31;
	and.b32  	%r9136, %r9135, 224;
	add.s32 	%r9137, %r9136, -128;
	shr.u32 	%r9138, %r9137, 5;
	mul.wide.u32 	%rd4795, %r9138, 4;
	sub.s64 	%rd2622, %rd7, %rd4795;
	ld.local.u32 	%r19465, [%rd2622+24];
	ld.local.u32 	%r19466, [%rd2622+20];
	setp.eq.s32 	%p893, %r4839, 0;
	@%p893 bra 	$L__BB0_2944;
	shf.l.wrap.b32 	%r19465, %r19466, %r19465, %r4839;
	ld.local.u32 	%r9139, [%rd2622+16];
	shf.l.wrap.b32 	%r19466, %r9139, %r19466, %r4839;
$L__BB0_2944:
	shr.u32 	%r9140, %r19465, 30;
	shf.l.wrap.b32 	%r9141, %r19466, %r19465, 2;
	shl.b32 	%r9142, %r19466, 2;
	shr.u32 	%r9143, %r9141, 31;
	add.s32 	%r9144, %r9143, %r9140;
	neg.s32 	%r9145, %r9144;
	setp.lt.s32 	%p894, %r4835, 0;
	selp.b32 	%r19467, %r9145, %r9144, %p894;
	xor.b32  	%r9146, %r9141, %r4835;
	shr.s32 	%r9147, %r9141, 31;
	xor.b32  	%r9148, %r9147, %r9141;
	xor.b32  	%r9149, %r9147, %r9142;
	cvt.u64.u32 	%rd4796, %r9148;
	shl.b64 	%rd4797, %rd4796, 32;
	cvt.u64.u32 	%rd4798, %r9149;
	or.b64  	%rd4799, %rd4797, %rd4798;
	cvt.rn.f64.s64 	%fd261, %rd4799;
	mul.f64 	%fd262, %fd261, 0d3BF921FB54442D19;
	cvt.rn.f32.f64 	%f3623, %fd262;
	neg.f32 	%f3624, %f3623;
	setp.lt.s32 	%p895, %r9146, 0;
	selp.f32 	%f10470, %f3624, %f3623, %p895;
	bra.uni 	$L__BB0_2946;
$L__BB0_2945:
	mov.f32 	%f3625, 0f00000000;
	mul.rn.f32 	%f10470, %f880, %f3625;
	mov.b32 	%r19467, 0;
$L__BB0_2946:
	abs.f32 	%f1258, %f889;
	setp.ltu.f32 	%p896, %f1258, 0f47CE4780;
	mul.rn.f32 	%f3627, %f10470, %f10470;
	and.b32  	%r9151, %r19467, 1;
	setp.eq.b32 	%p897, %r9151, 1;
	selp.f32 	%f3628, 0f3F800000, %f10470, %p897;
	fma.rn.f32 	%f3629, %f3627, %f3628, 0f00000000;
	fma.rn.f32 	%f3630, %f3627, 0f37CBAC00, 0fBAB607ED;
	selp.f32 	%f3631, %f3630, 0fB94D4153, %p897;
	selp.f32 	%f3632, 0f3D2AAABB, 0f3C0885E4, %p897;
	fma.rn.f32 	%f3633, %f3631, %f3627, %f3632;
	selp.f32 	%f3634, 0fBEFFFFFF, 0fBE2AAAA8, %p897;
	fma.rn.f32 	%f3635, %f3633, %f3627, %f3634;
	fma.rn.f32 	%f3636, %f3635, %f3629, %f3628;
	and.b32  	%r9152, %r19467, 2;
	setp.eq.s32 	%p898, %r9152, 0;
	mov.f32 	%f3637, 0f00000000;
	sub.f32 	%f3638, %f3637, %f3636;
	selp.f32 	%f3626, %f3636, %f3638, %p898;
	// begin inline asm
	{  cvt.rn.f16.f32 %rs1368, %f3626;}

	// end inline asm
	add.s64 	%rd4800, %rd1820, %rd1836;
	add.s64 	%rd4801, %rd4800, %rd1836;
	add.s64 	%rd4802, %rd4801, %rd1836;
	add.s64 	%rd4803, %rd4802, %rd1836;
	add.s64 	%rd4804, %rd4803, %rd1836;
	add.s64 	%rd4805, %rd4804, %rd1836;
	add.s64 	%rd4806, %rd4805, %rd1836;
	ld.global.u16 	%rs1370, [%rd4806+96];
	add.s64 	%rd4807, %rd1821, %rd1836;
	add.s64 	%rd4808, %rd4807, %rd1836;
	add.s64 	%rd4809, %rd4808, %rd1836;
	add.s64 	%rd4810, %rd4809, %rd1836;
	add.s64 	%rd4811, %rd4810, %rd1836;
	add.s64 	%rd4812, %rd4811, %rd1836;
	add.s64 	%rd4813, %rd4812, %rd1836;
	ld.global.u16 	%rs1373, [%rd4813+96];
	// begin inline asm
	{mul.f16 %rs1369,%rs1370,%rs1367;
}
	// end inline asm
	// begin inline asm
	{mul.f16 %rs1372,%rs1373,%rs1368;
}
	// end inline asm
	// begin inline asm
	{sub.f16 %rs1375,%rs1369,%rs1372;
}
	// end inline asm
	st.shared.u16 	[%r3583+96], %rs1375;
	// begin inline asm
	{mul.f16 %rs1378,%rs1370,%rs1368;
}
	// end inline asm
	// begin inline asm
	{mul.f16 %rs1381,%rs1373,%rs1367;
}
	// end inline asm
	// begin inline asm
	{add.f16 %rs1384,%rs1378,%rs1381;
}
	// end inline asm
	st.shared.u16 	[%r3583+8288], %rs1384;
	mov.u32 	%r19471, %r19987;
	mov.f32 	%f10471, %f10600;
	@%p896 bra 	$L__BB0_2954;
	setp.eq.f32 	%p899, %f1258, 0f7F800000;
	@%p899 bra 	$L__BB0_2953;
	mov.b32 	%r4848, %f889;
	shl.b32 	%r9154, %r4848, 8;
	or.b32  	%r4849, %r9154, -2147483648;
	mov.b64 	%rd9736, 0;
	mov.b32 	%r19468, 0;
	mov.u64 	%rd9734, __cudart_i2opi_f;
	mov.u64 	%rd9735, %rd8;
$L__BB0_2949:
	.pragma "nounroll";
	ld.global.nc.u32 	%r9155, [%rd9734];
	mad.wide.u32 	%rd4816, %r9155, %r4849, %rd9736;
	shr.u64 	%rd9736, %rd4816, 32;
	st.local.u32 	[%rd9735], %rd4816;
	add.s32 	%r19468, %r19468, 1;
	add.s64 	%rd9735, %rd9735, 4;
	add.s64 	%rd9734, %rd9734, 4;
	setp.ne.s32 	%p900, %r19468, 6;
	@%p900 bra 	$L__BB0_2949;
	shr.u32 	%r9156, %r4848, 23;
	st.local.u32 	[%rd8+24], %rd9736;
	and.b32  	%r4852, %r9156, 31;
	and.b32  	%r9157, %r9156, 224;
	add.s32 	%r9158, %r9157, -128;
	shr.u32 	%r9159, %r9158, 5;
	mul.wide.u32 	%rd4817, %r9159, 4;
	sub.s64 	%rd2629, %rd8, %rd4817;
	ld.local.u32 	%r19469, [%rd2629+24];
	ld.local.u32 	%r19470, [%rd2629+20];
	setp.eq.s32 	%p901, %r4852, 0;
	@%p901 bra 	$L__BB0_2952;
	shf.l.wrap.b32 	%r19469, %r19470, %r19469, %r4852;
	ld.local.u32 	%r9160, [%rd2629+16];
	shf.l.wrap.b32 	%r19470, %r9160, %r19470, %r4852;
$L__BB0_2952:
	shr.u32 	%r9161, %r19469, 30;
	shf.l.wrap.b32 	%r9162, %r19470, %r19469, 2;
	shl.b32 	%r9163, %r19470, 2;
	shr.u32 	%r9164, %r9162, 31;
	add.s32 	%r9165, %r9164, %r9161;
	neg.s32 	%r9166, %r9165;
	setp.lt.s32 	%p902, %r4848, 0;
	selp.b32 	%r19471, %r9166, %r9165, %p902;
	xor.b32  	%r9167, %r9162, %r4848;
	shr.s32 	%r9168, %r9162, 31;
	xor.b32  	%r9169, %r9168, %r9162;
	xor.b32  	%r9170, %r9168, %r9163;
	cvt.u64.u32 	%rd4818, %r9169;
	shl.b64 	%rd4819, %rd4818, 32;
	cvt.u64.u32 	%rd4820, %r9170;
	or.b64  	%rd4821, %rd4819, %rd4820;
	cvt.rn.f64.s64 	%fd263, %rd4821;
	mul.f64 	%fd264, %fd263, 0d3BF921FB54442D19;
	cvt.rn.f32.f64 	%f3639, %fd264;
	neg.f32 	%f3640, %f3639;
	setp.lt.s32 	%p903, %r9167, 0;
	selp.f32 	%f10471, %f3640, %f3639, %p903;
	bra.uni 	$L__BB0_2954;
$L__BB0_2953:
	mov.f32 	%f3641, 0f00000000;
	mul.rn.f32 	%f10471, %f889, %f3641;
	mov.b32 	%r19471, 0;
$L__BB0_2954:
	abs.f32 	%f1262, %f889;
	setp.ltu.f32 	%p904, %f1262, 0f47CE4780;
	add.s32 	%r9172, %r19471, 1;
	mul.rn.f32 	%f3643, %f10471, %f10471;
	and.b32  	%r9173, %r19471, 1;
	setp.eq.b32 	%p905, %r9173, 1;
	selp.f32 	%f3644, %f10471, 0f3F800000, %p905;
	fma.rn.f32 	%f3645, %f3643, %f3644, 0f00000000;
	fma.rn.f32 	%f3646, %f3643, 0f37CBAC00, 0fBAB607ED;
	selp.f32 	%f3647, 0fB94D4153, %f3646, %p905;
	selp.f32 	%f3648, 0f3C0885E4, 0f3D2AAABB, %p905;
	fma.rn.f32 	%f3649, %f3647, %f3643, %f3648;
	selp.f32 	%f3650, 0fBE2AAAA8, 0fBEFFFFFF, %p905;
	fma.rn.f32 	%f3651, %f3649, %f3643, %f3650;
	fma.rn.f32 	%f3652, %f3651, %f3645, %f3644;
	and.b32  	%r9174, %r9172, 2;
	setp.eq.s32 	%p906, %r9174, 0;
	mov.f32 	%f3653, 0f00000000;
	sub.f32 	%f3654, %f3653, %f3652;
	selp.f32 	%f3642, %f3652, %f3654, %p906;
	// begin inline asm
	{  cvt.rn.f16.f32 %rs1387, %f3642;}

	// end inline asm
	mov.u32 	%r19475, %r19987;
	mov.f32 	%f10472, %f10600;
	@%p904 bra 	$L__BB0_2962;
	setp.eq.f32 	%p907, %f1262, 0f7F800000;
	@%p907 bra 	$L__BB0_2961;
	mov.b32 	%r4861, %f889;
	shl.b32 	%r9176, %r4861, 8;
	or.b32  	%r4862, %r9176, -2147483648;
	mov.b64 	%rd9739, 0;
	mov.b32 	%r19472, 0;
	mov.u64 	%rd9737, __cudart_i2opi_f;
	mov.u64 	%rd9738, %rd7;
$L__BB0_2957:
	.pragma "nounroll";
	ld.global.nc.u32 	%r9177, [%rd9737];
	mad.wide.u32 	%rd4824, %r9177, %r4862, %rd9739;
	shr.u64 	%rd9739, %rd4824, 32;
	st.local.u32 	[%rd9738], %rd4824;
	add.s32 	%r19472, %r19472, 1;
	add.s64 	%rd9738, %rd9738, 4;
	add.s64 	%rd9737, %rd9737, 4;
	setp.ne.s32 	%p908, %r19472, 6;
	@%p908 bra 	$L__BB0_2957;
	shr.u32 	%r9178, %r4861, 23;
	st.local.u32 	[%rd7+24], %rd9739;
	and.b32  	%r4865, %r9178, 31;
	and.b32  	%r9179, %r9178, 224;
	add.s32 	%r9180, %r9179, -128;
	shr.u32 	%r9181, %r9180, 5;
	mul.wide.u32 	%rd4825, %r9181, 4;
	sub.s64 	%rd2636, %rd7, %rd4825;
	ld.local.u32 	%r19473, [%rd2636+24];
	ld.local.u32 	%r19474, [%rd2636+20];
	setp.eq.s32 	%p909, %r4865, 0;
	@%p909 bra 	$L__BB0_2960;
	shf.l.wrap.b32 	%r19473, %r19474, %r19473, %r4865;
	ld.local.u32 	%r9182, [%rd2636+16];
	shf.l.wrap.b32 	%r19474, %r9182, %r19474, %r4865;
$L__BB0_2960:
	shr.u32 	%r9183, %r19473, 30;
	shf.l.wrap.b32 	%r9184, %r19474, %r19473, 2;
	shl.b32 	%r9185, %r19474, 2;
	shr.u32 	%r9186, %r9184, 31;
	add.s32 	%r9187, %r9186, %r9183;
	neg.s32 	%r9188, %r9187;
	setp.lt.s32 	%p910, %r4861, 0;
	selp.b32 	%r19475, %r9188, %r9187, %p910;
	xor.b32  	%r9189, %r9184, %r4861;
	shr.s32 	%r9190, %r9184, 31;
	xor.b32  	%r9191, %r9190, %r9184;
	xor.b32  	%r9192, %r9190, %r9185;
	cvt.u64.u32 	%rd4826, %r9191;
	shl.b64 	%rd4827, %rd4826, 32;
	cvt.u64.u32 	%rd4828, %r9192;
	or.b64  	%rd4829, %rd4827, %rd4828;
	cvt.rn.f64.s64 	%fd265, %rd4829;
	mul.f64 	%fd266, %fd265, 0d3BF921FB54442D19;
	cvt.rn.f32.f64 	%f3655, %fd266;
	neg.f32 	%f3656, %f3655;
	setp.lt.s32 	%p911, %r9189, 0;
	selp.f32 	%f10472, %f3656, %f3655, %p911;
	bra.uni 	$L__BB0_2962;
$L__BB0_2961:
	mov.f32 	%f3657, 0f00000000;
	mul.rn.f32 	%f10472, %f889, %f3657;
	mov.b32 	%r19475, 0;
$L__BB0_2962:
	abs.f32 	%f1266, %f898;
	setp.ltu.f32 	%p912, %f1266, 0f47CE4780;
	mul.rn.f32 	%f3659, %f10472, %f10472;
	and.b32  	%r9194, %r19475, 1;
	setp.eq.b32 	%p913, %r9194, 1;
	selp.f32 	%f3660, 0f3F800000, %f10472, %p913;
	fma.rn.f32 	%f3661, %f3659, %f3660, 0f00000000;
	fma.rn.f32 	%f3662, %f3659, 0f37CBAC00, 0fBAB607ED;
	selp.f32 	%f3663, %f3662, 0fB94D4153, %p913;
	selp.f32 	%f3664, 0f3D2AAABB, 0f3C0885E4, %p913;
	fma.rn.f32 	%f3665, %f3663, %f3659, %f3664;
	selp.f32 	%f3666, 0fBEFFFFFF, 0fBE2AAAA8, %p913;
	fma.rn.f32 	%f3667, %f3665, %f3659, %f3666;
	fma.rn.f32 	%f3668, %f3667, %f3661, %f3660;
	and.b32  	%r9195, %r19475, 2;
	setp.eq.s32 	%p914, %r9195, 0;
	mov.f32 	%f3669, 0f00000000;
	sub.f32 	%f3670, %f3669, %f3668;
	selp.f32 	%f3658, %f3668, %f3670, %p914;
	// begin inline asm
	{  cvt.rn.f16.f32 %rs1388, %f3658;}

	// end inline asm
	add.s64 	%rd4830, %rd1820, %rd1836;
	add.s64 	%rd4831, %rd4830, %rd1836;
	add.s64 	%rd4832, %rd4831, %rd1836;
	add.s64 	%rd4833, %rd4832, %rd1836;
	add.s64 	%rd4834, %rd4833, %rd1836;
	add.s64 	%rd4835, %rd4834, %rd1836;
	add.s64 	%rd4836, %rd4835, %rd1836;
	add.s64 	%rd4837, %rd4836, %rd1836;
	ld.global.u16 	%rs1390, [%rd4837+96];
	add.s64 	%rd4838, %rd1821, %rd1836;
	add.s64 	%rd4839, %rd4838, %rd1836;
	add.s64 	%rd4840, %rd4839, %rd1836;
	add.s64 	%rd4841, %rd4840, %rd1836;
	add.s64 	%rd4842, %rd4841, %rd1836;
	add.s64 	%rd4843, %rd4842, %rd1836;
	add.s64 	%rd4844, %rd4843, %rd1836;
	add.s64 	%rd4845, %rd4844, %rd1836;
	ld.global.u16 	%rs1393, [%rd4845+96];
	// begin inline asm
	{mul.f16 %rs1389,%rs1390,%rs1387;
}
	// end inline asm
	// begin inline asm
	{mul.f16 %rs1392,%rs1393,%rs1388;
}
	// end inline asm
	// begin inline asm
	{sub.f16 %rs1395,%rs1389,%rs1392;
}
	// end inline asm
	st.shared.u16 	[%r3611+96], %rs1395;
	// begin inline asm
	{mul.f16 %rs1398,%rs1390,%rs1388;
}
	// end inline asm
	// begin inline asm
	{mul.f16 %rs1401,%rs1393,%rs1387;
}
	// end inline asm
	// begin inline asm
	{add.f16 %rs1404,%rs1398,%rs1401;
}
	// end inline asm
	st.shared.u16 	[%r3611+8288], %rs1404;
	mov.u32 	%r19479, %r19995;
	mov.f32 	%f10473, %f10602;
	@%p912 bra 	$L__BB0_2970;
	setp.eq.f32 	%p915, %f1266, 0f7F800000;
	@%p915 bra 	$L__BB0_2969;
	mov.b32 	%r4874, %f898;
	shl.b32 	%r9197, %r4874, 8;
	or.b32  	%r4875, %r9197, -2147483648;
	mov.b64 	%rd9742, 0;
	mov.b32 	%r19476, 0;
	mov.u64 	%rd9740, __cudart_i2opi_f;
	mov.u64 	%rd9741, %rd8;
$L__BB0_2965:
	.pragma "nounroll";
	ld.global.nc.u32 	%r9198, [%rd9740];
	mad.wide.u32 	%rd4848, %r9198, %r4875, %rd9742;
	shr.u64 	%rd9742, %rd4848, 32;
	st.local.u32 	[%rd9741], %rd4848;
	add.s32 	%r19476, %r19476, 1;
	add.s64 	%rd9741, %rd9741, 4;
	add.s64 	%rd9740, %rd9740, 4;
	setp.ne.s32 	%p916, %r19476, 6;
	@%p916 bra 	$L__BB0_2965;
	shr.u32 	%r9199, %r4874, 23;
	st.local.u32 	[%rd8+24], %rd9742;
	and.b32  	%r4878, %r9199, 31;
	and.b32  	%r9200, %r9199, 224;
	add.s32 	%r9201, %r9200, -128;
	shr.u32 	%r9202, %r9201, 5;
	mul.wide.u32 	%rd4849, %r9202, 4;
	sub.s64 	%rd2643, %rd8, %rd4849;
	ld.local.u32 	%r19477, [%rd2643+24];
	ld.local.u32 	%r19478, [%rd2643+20];
	setp.eq.s32 	%p917, %r4878, 0;
	@%p917 bra 	$L__BB0_2968;
	shf.l.wrap.b32 	%r19477, %r19478, %r19477, %r4878;
	ld.local.u32 	%r9203, [%rd2643+16];
	shf.l.wrap.b32 	%r19478, %r9203, %r19478, %r4878;
$L__BB0_2968:
	shr.u32 	%r9204, %r19477, 30;
	shf.l.wrap.b32 	%r9205, %r19478, %r19477, 2;
	shl.b32 	%r9206, %r19478, 2;
	shr.u32 	%r9207, %r9205, 31;
	add.s32 	%r9208, %r9207, %r9204;
	neg.s32 	%r9209, %r9208;
	setp.lt.s32 	%p918, %r4874, 0;
	selp.b32 	%r19479, %r9209, %r9208, %p918;
	xor.b32  	%r9210, %r9205, %r4874;
	shr.s32 	%r9211, %r9205, 31;
	xor.b32  	%r9212, %r9211, %r9205;
	xor.b32  	%r9213, %r9211, %r9206;
	cvt.u64.u32 	%rd4850, %r9212;
	shl.b64 	%rd4851, %rd4850, 32;
	cvt.u64.u32 	%rd4852, %r9213;
	or.b64  	%rd4853, %rd4851, %rd4852;
	cvt.rn.f64.s64 	%fd267, %rd4853;
	mul.f64 	%fd268, %fd267, 0d3BF921FB54442D19;
	cvt.rn.f32.f64 	%f3671, %fd268;
	neg.f32 	%f3672, %f3671;
	setp.lt.s32 	%p919, %r9210, 0;
	selp.f32 	%f10473, %f3672, %f3671, %p919;
	bra.uni 	$L__BB0_2970;
$L__BB0_2969:
	mov.f32 	%f3673, 0f00000000;
	mul.rn.f32 	%f10473, %f898, %f3673;
	mov.b32 	%r19479, 0;
$L__BB0_2970:
	abs.f32 	%f1270, %f898;
	setp.ltu.f32 	%p920, %f1270, 0f47CE4780;
	add.s32 	%r9215, %r19479, 1;
	mul.rn.f32 	%f3675, %f10473, %f10473;
	and.b32  	%r9216, %r19479, 1;
	setp.eq.b32 	%p921, %r9216, 1;
	selp.f32 	%f3676, %f10473, 0f3F800000, %p921;
	fma.rn.f32 	%f3677, %f3675, %f3676, 0f00000000;
	fma.rn.f32 	%f3678, %f3675, 0f37CBAC00, 0fBAB607ED;
	selp.f32 	%f3679, 0fB94D4153, %f3678, %p921;
	selp.f32 	%f3680, 0f3C0885E4, 0f3D2AAABB, %p921;
	fma.rn.f32 	%f3681, %f3679, %f3675, %f3680;
	selp.f32 	%f3682, 0fBE2AAAA8, 0fBEFFFFFF, %p921;
	fma.rn.f32 	%f3683, %f3681, %f3675, %f3682;
	fma.rn.f32 	%f3684, %f3683, %f3677, %f3676;
	and.b32  	%r9217, %r9215, 2;
	setp.eq.s32 	%p922, %r9217, 0;
	mov.f32 	%f3685, 0f00000000;
	sub.f32 	%f3686, %f3685, %f3684;
	selp.f32 	%f3674, %f3684, %f3686, %p922;
	// begin inline asm
	{  cvt.rn.f16.f32 %rs1407, %f3674;}

	// end inline asm
	mov.u32 	%r19483, %r19995;
	mov.f32 	%f10474, %f10602;
	@%p920 bra 	$L__BB0_2978;
	setp.eq.f32 	%p923, %f1270, 0f7F800000;
	@%p923 bra 	$L__BB0_2977;
	mov.b32 	%r4887, %f898;
	shl.b32 	%r9219, %r4887, 8;
	or.b32  	%r4888, %r9219, -2147483648;
	mov.b64 	%rd9745, 0;
	mov.b32 	%r19480, 0;
	mov.u64 	%rd9743, __cudart_i2opi_f;
	mov.u64 	%rd9744, %rd7;
$L__BB0_2973:
	.pragma "nounroll";
	ld.global.nc.u32 	%r9220, [%rd9743];
	mad.wide.u32 	%rd4856, %r9220, %r4888, %rd9745;
	shr.u64 	%rd9745, %rd4856, 32;
	st.local.u32 	[%rd9744], %rd4856;
	add.s32 	%r19480, %r19480, 1;
	add.s64 	%rd9744, %rd9744, 4;
	add.s64 	%rd9743, %rd9743, 4;
	setp.ne.s32 	%p924, %r19480, 6;
	@%p924 bra 	$L__BB0_2973;
	shr.u32 	%r9221, %r4887, 23;
	st.local.u32 	[%rd7+24], %rd9745;
	and.b32  	%r4891, %r9221, 31;
	and.b32  	%r9222, %r9221, 224;
	add.s32 	%r9223, %r9222, -128;
	shr.u32 	%r9224, %r9223, 5;
	mul.wide.u32 	%rd4857, %r9224, 4;
	sub.s64 	%rd2650, %rd7, %rd4857;
	ld.local.u32 	%r19481, [%rd2650+24];
	ld.local.u32 	%r19482, [%rd2650+20];
	setp.eq.s32 	%p925, %r4891, 0;
	@%p925 bra 	$L__BB0_2976;
	shf.l.wrap.b32 	%r19481, %r19482, %r19481, %r4891;
	ld.local.u32 	%r9225, [%rd2650+16];
	shf.l.wrap.b32 	%r19482, %r9225, %r19482, %r4891;
$L__BB0_2976:
	shr.u32 	%r9226, %r19481, 30;
	shf.l.wrap.b32 	%r9227, %r19482, %r19481, 2;
	shl.b32 	%r9228, %r19482, 2;
	shr.u32 	%r9229, %r9227, 31;
	add.s32 	%r9230, %r9229, %r9226;
	neg.s32 	%r9231, %r9230;
	setp.lt.s32 	%p926, %r4887, 0;
	selp.b32 	%r19483, %r9231, %r9230, %p926;
	xor.b32  	%r9232, %r9227, %r4887;
	shr.s32 	%r9233, %r9227, 31;
	xor.b32  	%r9234, %r9233, %r9227;
	xor.b32  	%r9235, %r9233, %r9228;
	cvt.u64.u32 	%rd4858, %r9234;
	shl.b64 	%rd4859, %rd4858, 32;
	cvt.u64.u32 	%rd4860, %r9235;
	or.b64  	%rd4861, %rd4859, %rd4860;
	cvt.rn.f64.s64 	%fd269, %rd4861;
	mul.f64 	%fd270, %fd269, 0d3BF921FB54442D19;
	cvt.rn.f32.f64 	%f3687, %fd270;
	neg.f32 	%f3688, %f3687;
	setp.lt.s32 	%p927, %r9232, 0;
	selp.f32 	%f10474, %f3688, %f3687, %p927;
	bra.uni 	$L__BB0_2978;
$L__BB0_2977:
	mov.f32 	%f3689, 0f00000000;
	mul.rn.f32 	%f10474, %f898, %f3689;
	mov.b32 	%r19483, 0;
$L__BB0_2978:
	abs.f32 	%f1274, %f907;
	setp.ltu.f32 	%p928, %f1274, 0f47CE4780;
	mul.rn.f32 	%f3691, %f10474, %f10474;
	and.b32  	%r9237, %r19483, 1;
	setp.eq.b32 	%p929, %r9237, 1;
	selp.f32 	%f3692, 0f3F800000, %f10474, %p929;
	fma.rn.f32 	%f3693, %f3691, %f3692, 0f00000000;
	fma.rn.f32 	%f3694, %f3691, 0f37CBAC00, 0fBAB607ED;
	selp.f32 	%f3695, %f3694, 0fB94D4153, %p929;
	selp.f32 	%f3696, 0f3D2AAABB, 0f3C0885E4, %p929;
	fma.rn.f32 	%f3697, %f3695, %f3691, %f3696;
	selp.f32 	%f3698, 0fBEFFFFFF, 0fBE2AAAA8, %p929;
	fma.rn.f32 	%f3699, %f3697, %f3691, %f3698;
	fma.rn.f32 	%f3700, %f3699, %f3693, %f3692;
	and.b32  	%r9238, %r19483, 2;
	setp.eq.s32 	%p930, %r9238, 0;
	mov.f32 	%f3701, 0f00000000;
	sub.f32 	%f3702, %f3701, %f3700;
	selp.f32 	%f3690, %f3700, %f3702, %p930;
	// begin inline asm
	{  cvt.rn.f16.f32 %rs1408, %f3690;}

	// end inline asm
	add.s64 	%rd4862, %rd1820, %rd1836;
	add.s64 	%rd4863, %rd4862, %rd1836;
	add.s64 	%rd4864, %rd4863, %rd1836;
	add.s64 	%rd4865, %rd4864, %rd1836;
	add.s64 	%rd4866, %rd4865, %rd1836;
	add.s64 	%rd4867, %rd4866, %rd1836;
	add.s64 	%rd4868, %rd4867, %rd1836;
	add.s64 	%rd4869, %rd4868, %rd1836;
	add.s64 	%rd4870, %rd4869, %rd1836;
	ld.global.u16 	%rs1410, [%rd4870+96];
	add.s64 	%rd4871, %rd1821, %rd1836;
	add.s64 	%rd4872, %rd4871, %rd1836;
	add.s64 	%rd4873, %rd4872, %rd1836;
	add.s64 	%rd4874, %rd4873, %rd1836;
	add.s64 	%rd4875, %rd4874, %rd1836;
	add.s64 	%rd4876, %rd4875, %rd1836;
	add.s64 	%rd4877, %rd4876, %rd1836;
	add.s64 	%rd4878, %rd4877, %rd1836;
	add.s64 	%rd4879, %rd4878, %rd1836;
	ld.global.u16 	%rs1413, [%rd4879+96];
	// begin inline asm
	{mul.f16 %rs1409,%rs1410,%rs1407;
}
	// end inline asm
	// begin inline asm
	{mul.f16 %rs1412,%rs1413,%rs1408;
}
	// end inline asm
	// begin inline asm
	{sub.f16 %rs1415,%rs1409,%rs1412;
}
	// end inline asm
	st.shared.u16 	[%r3639+96], %rs1415;
	// begin inline asm
	{mul.f16 %rs1418,%rs1410,%rs1408;
}
	// end inline asm
	// begin inline asm
	{mul.f16 %rs1421,%rs1413,%rs1407;
}
	// end inline asm
	// begin inline asm
	{add.f16 %rs1424,%rs1418,%rs1421;
}
	// end inline asm
	st.shared.u16 	[%r3639+8288], %rs1424;
	mov.u32 	%r19487, %r20003;
	mov.f32 	%f10475, %f10604;
	@%p928 bra 	$L__BB0_2986;
	setp.eq.f32 	%p931, %f1274, 0f7F800000;
	@%p931 bra 	$L__BB0_2985;
	mov.b32 	%r4900, %f907;
	shl.b32 	%r9240, %r4900, 8;
	or.b32  	%r4901, %r9240, -2147483648;
	mov.b64 	%rd9748, 0;
	mov.b32 	%r19484, 0;
	mov.u64 	%rd9746, __cudart_i2opi_f;
	mov.u64 	%rd9747, %rd8;
$L__BB0_2981:
	.pragma "nounroll";
	ld.global.nc.u32 	%r9241, [%rd9746];
	mad.wide.u32 	%rd4882, %r9241, %r4901, %rd9748;
	shr.u64 	%rd9748, %rd4882, 32;
	st.local.u32 	[%rd9747], %rd4882;
	add.s32 	%r19484, %r19484, 1;
	add.s64 	%rd9747, %rd9747, 4;
	add.s64 	%rd9746, %rd9746, 4;
	setp.ne.s32 	%p932, %r19484, 6;
	@%p932 bra 	$L__BB0_2981;
	shr.u32 	%r9242, %r4900, 23;
	st.local.u32 	[%rd8+24], %rd9748;
	and.b32  	%r4904, %r9242, 31;
	and.b32  	%r9243, %r9242, 224;
	add.s32 	%r9244, %r9243, -128;
	shr.u32 	%r9245, %r9244, 5;
	mul.wide.u32 	%rd4883, %r9245, 4;
	sub.s64 	%rd2657, %rd8, %rd4883;
	ld.local.u32 	%r19485, [%rd2657+24];
	ld.local.u32 	%r19486, [%rd2657+20];
	setp.eq.s32 	%p933, %r4904, 0;
	@%p933 bra 	$L__BB0_2984;
	shf.l.wrap.b32 	%r19485, %r19486, %r19485, %r4904;
	ld.local.u32 	%r9246, [%rd2657+16];
	shf.l.wrap.b32 	%r19486, %r9246, %r19486, %r4904;
$L__BB0_2984:
	shr.u32 	%r9247, %r19485, 30;
	shf.l.wrap.b32 	%r9248, %r19486, %r19485, 2;
	shl.b32 	%r9249, %r19486, 2;
	shr.u32 	%r9250, %r9248, 31;
	add.s32 	%r9251, %r9250, %r9247;
	neg.s32 	%r9252, %r9251;
	setp.lt.s32 	%p934, %r4900, 0;
	selp.b32 	%r19487, %r9252, %r9251, %p934;
	xor.b32  	%r9253, %r9248, %r4900;
	shr.s32 	%r9254, %r9248, 31;
	xor.b32  	%r9255, %r9254, %r9248;
	xor.b32  	%r9256, %r9254, %r9249;
	cvt.u64.u32 	%rd4884, %r9255;
	shl.b64 	%rd4885, %rd4884, 32;
	cvt.u64.u32 	%rd4886, %r9256;
	or.b64  	%rd4887, %rd4885, %rd4886;
	cvt.rn.f64.s64 	%fd271, %rd4887;
	mul.f64 	%fd272, %fd271, 0d3BF921FB54442D19;
	cvt.rn.f32.f64 	%f3703, %fd272;
	neg.f32 	%f3704, %f3703;
	setp.lt.s32 	%p935, %r9253, 0;
	selp.f32 	%f10475, %f3704, %f3703, %p935;
	bra.uni 	$L__BB0_2986;
$L__BB0_2985:
	mov.f32 	%f3705, 0f00000000;
	mul.rn.f32 	%f10475, %f907, %f3705;
	mov.b32 	%r19487, 0;
$L__BB0_2986:
	abs.f32 	%f1278, %f907;
	setp.ltu.f32 	%p936, %f1278, 0f47CE4780;
	add.s32 	%r9258, %r19487, 1;
	mul.rn.f32 	%f3707, %f10475, %f10475;
	and.b32  	%r9259, %r19487, 1;
	setp.eq.b32 	%p937, %r9259, 1;
	selp.f32 	%f3708, %f10475, 0f3F800000, %p937;
	fma.rn.f32 	%f3709, %f3707, %f3708, 0f00000000;
	fma.rn.f32 	%f3710, %f3707, 0f37CBAC00, 0fBAB607ED;
	selp.f32 	%f3711, 0fB94D4153, %f3710, %p937;
	selp.f32 	%f3712, 0f3C0885E4, 0f3D2AAABB, %p937;
	fma.rn.f32 	%f3713, %f3711, %f3707, %f3712;
	selp.f32 	%f3714, 0fBE2AAAA8, 0fBEFFFFFF, %p937;
	fma.rn.f32 	%f3715, %f3713, %f3707, %f3714;
	fma.rn.f32 	%f3716, %f3715, %f3709, %f3708;
	and.b32  	%r9260, %r9258, 2;
	setp.eq.s32 	%p938, %r9260, 0;
	mov.f32 	%f3717, 0f00000000;
	sub.f32 	%f3718, %f3717, %f3716;
	selp.f32 	%f3706, %f3716, %f3718, %p938;
	// begin inline asm
	{  cvt.rn.f16.f32 %rs1427, %f3706;}

	// end inline asm
	mov.u32 	%r19491, %r20003;
	mov.f32 	%f10476, %f10604;
	@%p936 bra 	$L__BB0_2994;
	setp.eq.f32 	%p939, %f1278, 0f7F800000;
	@%p939 bra 	$L__BB0_2993;
	mov.b32 	%r4913, %f907;
	shl.b32 	%r9262, %r4913, 8;
	or.b32  	%r4914, %r9262, -2147483648;
	mov.b64 	%rd9751, 0;
	mov.b32 	%r19488, 0;
	mov.u64 	%rd9749, __cudart_i2opi_f;
	mov.u64 	%rd9750, %rd7;
$L__BB0_2989:
	.pragma "nounroll";
	ld.global.nc.u32 	%r9263, [%rd9749];
	mad.wide.u32 	%rd4890, %r9263, %r4914, %rd9751;
	shr.u64 	%rd9751, %rd4890, 32;
	st.local.u32 	[%rd9750], %rd4890;
	add.s32 	%r19488, %r19488, 1;
	add.s64 	%rd9750, %rd9750, 4;
	add.s64 	%rd9749, %rd9749, 4;
	setp.ne.s32 	%p940, %r19488, 6;
	@%p940 bra 	$L__BB0_2989;
	shr.u32 	%r9264, %r4913, 23;
	st.local.u32 	[%rd7+24], %rd9751;
	and.b32  	%r4917, %r9264, 31;
	and.b32  	%r9265, %r9264, 224;
	add.s32 	%r9266, %r9265, -128;
	shr.u32 	%r9267, %r9266, 5;
	mul.wide.u32 	%rd4891, %r9267, 4;
	sub.s64 	%rd2664, %rd7, %rd4891;
	ld.local.u32 	%r19489, [%rd2664+24];
	ld.local.u32 	%r19490, [%rd2664+20];
	setp.eq.s32 	%p941, %r4917, 0;
	@%p941 bra 	$L__BB0_2992;
	shf.l.wrap.b32 	%r19489, %r19490, %r19489, %r4917;
	ld.local.u32 	%r9268, [%rd2664+16];
	shf.l.wrap.b32 	%r19490, %r9268, %r19490, %r4917;
$L__BB0_2992:
	shr.u32 	%r9269, %r19489, 30;
	shf.l.wrap.b32 	%r9270, %r19490, %r19489, 2;
	shl.b32 	%r9271, %r19490, 2;
	shr.u32 	%r9272, %r9270, 31;
	add.s32 	%r9273, %r9272, %r9269;
	neg.s32 	%r9274, %r9273;
	setp.lt.s32 	%p942, %r4913, 0;
	selp.b32 	%r19491, %r9274, %r9273, %p942;
	xor.b32  	%r9275, %r9270, %r4913;
	shr.s32 	%r9276, %r9270, 31;
	xor.b32  	%r9277, %r9276, %r9270;
	xor.b32  	%r9278, %r9276, %r9271;
	cvt.u64.u32 	%rd4892, %r9277;
	shl.b64 	%rd4893, %rd4892, 32;
	cvt.u64.u32 	%rd4894, %r9278;
	or.b64  	%rd4895, %rd4893, %rd4894;
	cvt.rn.f64.s64 	%fd273, %rd4895;
	mul.f64 	%fd274, %fd273, 0d3BF921FB54442D19;
	cvt.rn.f32.f64 	%f3719, %fd274;
	neg.f32 	%f3720, %f3719;
	setp.lt.s32 	%p943, %r9275, 0;
	selp.f32 	%f10476, %f3720, %f3719, %p943;
	bra.uni 	$L__BB0_2994;
$L__BB0_2993:
	mov.f32 	%f3721, 0f00000000;
	mul.rn.f32 	%f10476, %f907, %f3721;
	mov.b32 	%r19491, 0;
$L__BB0_2994:
	abs.f32 	%f1282, %f916;
	setp.ltu.f32 	%p944, %f1282, 0f47CE4780;
	mul.rn.f32 	%f3723, %f10476, %f10476;
	and.b32  	%r9280, %r19491, 1;
	setp.eq.b32 	%p945, %r9280, 1;
	selp.f32 	%f3724, 0f3F800000, %f10476, %p945;
	fma.rn.f32 	%f3725, %f3723, %f3724, 0f00000000;
	fma.rn.f32 	%f3726, %f3723, 0f37CBAC00, 0fBAB607ED;
	selp.f32 	%f3727, %f3726, 0fB94D4153, %p945;
	selp.f32 	%f3728, 0f3D2AAABB, 0f3C0885E4, %p945;
	fma.rn.f32 	%f3729, %f3727, %f3723, %f3728;
	selp.f32 	%f3730, 0fBEFFFFFF, 0fBE2AAAA8, %p945;
	fma.rn.f32 	%f3731, %f3729, %f3723, %f3730;
	fma.rn.f32 	%f3732, %f3731, %f3725, %f3724;
	and.b32  	%r9281, %r19491, 2;
	setp.eq.s32 	%p946, %r9281, 0;
	mov.f32 	%f3733, 0f00000000;
	sub.f32 	%f3734, %f3733, %f3732;
	selp.f32 	%f3722, %f3732, %f3734, %p946;
	// begin inline asm
	{  cvt.rn.f16.f32 %rs1428, %f3722;}

	// end inline asm
	add.s64 	%rd4896, %rd1820, %rd1836;
	add.s64 	%rd4897, %rd4896, %rd1836;
	add.s64 	%rd4898, %rd4897, %rd1836;
	add.s64 	%rd4899, %rd4898, %rd1836;
	add.s64 	%rd4900, %rd4899, %rd1836;
	add.s64 	%rd4901, %rd4900, %rd1836;
	add.s64 	%rd4902, %rd4901, %rd1836;
	add.s64 	%rd4903, %rd4902, %rd1836;
	add.s64 	%rd4904, %rd4903, %rd1836;
	add.s64 	%rd4905, %rd4904, %rd1836;
	ld.global.u16 	%rs1430, [%rd4905+96];
	add.s64 	%rd4906, %rd1821, %rd1836;
	add.s64 	%rd4907, %rd4906, %rd1836;
	add.s64 	%rd4908, %rd4907, %rd1836;
	add.s64 	%rd4909, %rd4908, %rd1836;
	add.s64 	%rd4910, %rd4909, %rd1836;
	add.s64 	%rd4911, %rd4910, %rd1836;
	add.s64 	%rd4912, %rd4911, %rd1836;
	add.s64 	%rd4913, %rd4912, %rd1836;
	add.s64 	%rd4914, %rd4913, %rd1836;
	add.s64 	%rd4915, %rd4914, %rd1836;
	ld.global.u16 	%rs1433, [%rd4915+96];
	// begin inline asm
	{mul.f16 %rs1429,%rs1430,%rs1427;
}
	// end inline asm
	// begin inline asm
	{mul.f16 %rs1432,%rs1433,%rs1428;
}
	// end inline asm
	// begin inline asm
	{sub.f16 %rs1435,%rs1429,%rs1432;
}
	// end inline asm
	st.shared.u16 	[%r3667+96], %rs1435;
	// begin inline asm
	{mul.f16 %rs1438,%rs1430,%rs1428;
}
	// end inline asm
	// begin inline asm
	{mul.f16 %rs1441,%rs1433,%rs1427;
}
	// end inline asm
	// begin inline asm
	{add.f16 %rs1444,%rs1438,%rs1441;
}
	// end inline asm
	st.shared.u16 	[%r3667+8288], %rs1444;
	mov.u32 	%r19495, %r20011;
	mov.f32 	%f10477, %f10606;
	@%p944 bra 	$L__BB0_3002;
	setp.eq.f32 	%p947, %f1282, 0f7F800000;
	@%p947 bra 	$L__BB0_3001;
	mov.b32 	%r4926, %f916;
	shl.b32 	%r9283, %r4926, 8;
	or.b32  	%r4927, %r9283, -2147483648;
	mov.b64 	%rd9754, 0;
	mov.b32 	%r19492, 0;
	mov.u64 	%rd9752, __cudart_i2opi_f;
	mov.u64 	%rd9753, %rd8;
$L__BB0_2997:
	.pragma "nounroll";
	ld.global.nc.u32 	%r9284, [%rd9752];
	mad.wide.u32 	%rd4918, %r9284, %r4927, %rd9754;
	shr.u64 	%rd9754, %rd4918, 32;
	st.local.u32 	[%rd9753], %rd4918;
	add.s32 	%r19492, %r19492, 1;
	add.s64 	%rd9753, %rd9753, 4;
	add.s64 	%rd9752, %rd9752, 4;
	setp.ne.s32 	%p948, %r19492, 6;
	@%p948 bra 	$L__BB0_2997;
	shr.u32 	%r9285, %r4926, 23;
	st.local.u32 	[%rd8+24], %rd9754;
	and.b32  	%r4930, %r9285, 31;
	and.b32  	%r9286, %r9285, 224;
	add.s32 	%r9287, %r9286, -128;
	shr.u32 	%r9288, %r9287, 5;
	mul.wide.u32 	%rd4919, %r9288, 4;
	sub.s64 	%rd2671, %rd8, %rd4919;
	ld.local.u32 	%r19493, [%rd2671+24];
	ld.local.u32 	%r19494, [%rd2671+20];
	setp.eq.s32 	%p949, %r4930, 0;
	@%p949 bra 	$L__BB0_3000;
	shf.l.wrap.b32 	%r19493, %r19494, %r19493, %r4930;
	ld.local.u32 	%r9289, [%rd2671+16];
	shf.l.wrap.b32 	%r19494, %r9289, %r19494, %r4930;
$L__BB0_3000:
	shr.u32 	%r9290, %r19493, 30;
	shf.l.wrap.b32 	%r9291, %r19494, %r19493, 2;
	shl.b32 	%r9292, %r19494, 2;
	shr.u32 	%r9293, %r9291, 31;
	add.s32 	%r9294, %r9293, %r9290;
	neg.s32 	%r9295, %r9294;
	setp.lt.s32 	%p950, %r4926, 0;
	selp.b32 	%r19495, %r9295, %r9294, %p950;
	xor.b32  	%r9296, %r9291, %r4926;
	shr.s32 	%r9297, %r9291, 31;
	xor.b32  	%r9298, %r9297, %r9291;
	xor.b32  	%r9299, %r9297, %r9292;
	cvt.u64.u32 	%rd4920, %r9298;
	shl.b64 	%rd4921, %rd4920, 32;
	cvt.u64.u32 	%rd4922, %r9299;
	or.b64  	%rd4923, %rd4921, %rd4922;
	cvt.rn.f64.s64 	%fd275, %rd4923;
	mul.f64 	%fd276, %fd275, 0d3BF921FB54442D19;
	cvt.rn.f32.f64 	%f3735, %fd276;
	neg.f32 	%f3736, %f3735;
	setp.lt.s32 	%p951, %r9296, 0;
	selp.f32 	%f10477, %f3736, %f3735, %p951;
	bra.uni 	$L__BB0_3002;
$L__BB0_3001:
	mov.f32 	%f3737, 0f00000000;
	mul.rn.f32 	%f10477, %f916, %f3737;
	mov.b32 	%r19495, 0;
$L__BB0_3002:
	abs.f32 	%f1286, %f916;
	setp.ltu.f32 	%p952, %f1286, 0f47CE4780;
	add.s32 	%r9301, %r19495, 1;
	mul.rn.f32 	%f3739, %f10477, %f10477;
	and.b32  	%r9302, %r19495, 1;
	setp.eq.b32 	%p953, %r9302, 1;
	selp.f32 	%f3740, %f10477, 0f3F800000, %p953;
	fma.rn.f32 	%f3741, %f3739, %f3740, 0f00000000;
	fma.rn.f32 	%f3742, %f3739, 0f37CBAC00, 0fBAB607ED;
	selp.f32 	%f3743, 0fB94D4153, %f3742, %p953;
	selp.f32 	%f3744, 0f3C0885E4, 0f3D2AAABB, %p953;
	fma.rn.f32 	%f3745, %f3743, %f3739, %f3744;
	selp.f32 	%f3746, 0fBE2AAAA8, 0fBEFFFFFF, %p953;
	fma.rn.f32 	%f3747, %f3745, %f3739, %f3746;
	fma.rn.f32 	%f3748, %f3747, %f3741, %f3740;
	and.b32  	%r9303, %r9301, 2;
	setp.eq.s32 	%p954, %r9303, 0;
	mov.f32 	%f3749, 0f00000000;
	sub.f32 	%f3750, %f3749, %f3748;
	selp.f32 	%f3738, %f3748, %f3750, %p954;
	// begin inline asm
	{  cvt.rn.f16.f32 %rs1447, %f3738;}

	// end inline asm
	mov.u32 	%r19499, %r20011;
	mov.f32 	%f10478, %f10606;
	@%p952 bra 	$L__BB0_3010;
	setp.eq.f32 	%p955, %f1286, 0f7F800000;
	@%p955 bra 	$L__BB0_3009;
	mov.b32 	%r4939, %f916;
	shl.b32 	%r9305, %r4939, 8;
	or.b32  	%r4940, %r9305, -2147483648;
	mov.b64 	%rd9757, 0;
	mov.b32 	%r19496, 0;
	mov.u64 	%rd9755, __cudart_i2opi_f;
	mov.u64 	%rd9756, %rd7;
$L__BB0_3005:
	.pragma "nounroll";
	ld.global.nc.u32 	%r9306, [%rd9755];
	mad.wide.u32 	%rd4926, %r9306, %r4940, %rd9757;
	shr.u64 	%rd9757, %rd4926, 32;
	st.local.u32 	[%rd9756], %rd4926;
	add.s32 	%r19496, %r19496, 1;
	add.s64 	%rd9756, %rd9756, 4;
	add.s64 	%rd9755, %rd9755, 4;
	setp.ne.s32 	%p956, %r19496, 6;
	@%p956 bra 	$L__BB0_3005;
	shr.u32 	%r9307, %r4939, 23;
	st.local.u32 	[%rd7+24], %rd9757;
	and.b32  	%r4943, %r9307, 31;
	and.b32  	%r9308, %r9307, 224;
	add.s32 	%r9309, %r9308, -128;
	shr.u32 	%r9310, %r9309, 5;
	mul.wide.u32 	%rd4927, %r9310, 4;
	sub.s64 	%rd2678, %rd7, %rd4927;
	ld.local.u32 	%r19497, [%rd2678+24];
	ld.local.u32 	%r19498, [%rd2678+20];
	setp.eq.s32 	%p957, %r4943, 0;
	@%p957 bra 	$L__BB0_3008;
	shf.l.wrap.b32 	%r19497, %r19498, %r19497, %r4943;
	ld.local.u32 	%r9311, [%rd2678+16];
	shf.l.wrap.b32 	%r19498, %r9311, %r19498, %r4943;
$L__BB0_3008:
	shr.u32 	%r9312, %r19497, 30;
	shf.l.wrap.b32 	%r9313, %r19498, %r19497, 2;
	shl.b32 	%r9314, %r19498, 2;
	shr.u32 	%r9315, %r9313, 31;
	add.s32 	%r9316, %r9315, %r9312;
	neg.s32 	%r9317, %r9316;
	setp.lt.s32 	%p958, %r4939, 0;
	selp.b32 	%r19499, %r9317, %r9316, %p958;
	xor.b32  	%r9318, %r9313, %r4939;
	shr.s32 	%r9319, %r9313, 31;
	xor.b32  	%r9320, %r9319, %r9313;
	xor.b32  	%r9321, %r9319, %r9314;
	cvt.u64.u32 	%rd4928, %r9320;
	shl.b64 	%rd4929, %rd4928, 32;
	cvt.u64.u32 	%rd4930, %r9321;
	or.b64  	%rd4931, %rd4929, %rd4930;
	cvt.rn.f64.s64 	%fd277, %rd4931;
	mul.f64 	%fd278, %fd277, 0d3BF921FB54442D19;
	cvt.rn.f32.f64 	%f3751, %fd278;
	neg.f32 	%f3752, %f3751;
	setp.lt.s32 	%p959, %r9318, 0;
	selp.f32 	%f10478, %f3752, %f3751, %p959;
	bra.uni 	$L__BB0_3010;
$L__BB0_3009:
	mov.f32 	%f3753, 0f00000000;
	mul.rn.f32 	%f10478, %f916, %f3753;
	mov.b32 	%r19499, 0;
$L__BB0_3010:
	abs.f32 	%f1290, %f925;
	setp.ltu.f32 	%p960, %f1290, 0f47CE4780;
	mul.rn.f32 	%f3755, %f10478, %f10478;
	and.b32  	%r9323, %r19499, 1;
	setp.eq.b32 	%p961, %r9323, 1;
	selp.f32 	%f3756, 0f3F800000, %f10478, %p961;
	fma.rn.f32 	%f3757, %f3755, %f3756, 0f00000000;
	fma.rn.f32 	%f3758, %f3755, 0f37CBAC00, 0fBAB607ED;
	selp.f32 	%f3759, %f3758, 0fB94D4153, %p961;
	selp.f32 	%f3760, 0f3D2AAABB, 0f3C0885E4, %p961;
	fma.rn.f32 	%f3761, %f3759, %f3755, %f3760;
	selp.f32 	%f3762, 0fBEFFFFFF, 0fBE2AAAA8, %p961;
	fma.rn.f32 	%f3763, %f3761, %f3755, %f3762;
	fma.rn.f32 	%f3764, %f3763, %f3757, %f3756;
	and.b32  	%r9324, %r19499, 2;
	setp.eq.s32 	%p962, %r9324, 0;
	mov.f32 	%f3765, 0f00000000;
	sub.f32 	%f3766, %f3765, %f3764;
	selp.f32 	%f3754, %f3764, %f3766, %p962;
	// begin inline asm
	{  cvt.rn.f16.f32 %rs1448, %f3754;}

	// end inline asm
	ld.global.u16 	%rs1450, [%rd1997+96];
	ld.global.u16 	%rs1453, [%rd1998+96];
	// begin inline asm
	{mul.f16 %rs1449,%rs1450,%rs1447;
}
	// end inline asm
	// begin inline asm
	{mul.f16 %rs1452,%rs1453,%rs1448;
}
	// end inline asm
	// begin inline asm
	{sub.f16 %rs1455,%rs1449,%rs1452;
}
	// end inline asm
	st.shared.u16 	[%r3695+96], %rs1455;
	// begin inline asm
	{mul.f16 %rs1458,%rs1450,%rs1448;
}
	// end inline asm
	// begin inline asm
	{mul.f16 %rs1461,%rs1453,%rs1447;
}
	// end inline asm
	// begin inline asm
	{add.f16 %rs1464,%rs1458,%rs1461;
}
	// end inline asm
	st.shared.u16 	[%r3695+8288], %rs1464;
	mov.u32 	%r19503, %r20019;
	mov.f32 	%f10479, %f10608;
	@%p960 bra 	$L__BB0_3018;
	setp.eq.f32 	%p963, %f1290, 0f7F800000;
	@%p963 bra 	$L__BB0_3017;
	mov.b32 	%r4952, %f925;
	shl.b32 	%r9326, %r4952, 8;
	or.b32  	%r4953, %r9326, -2147483648;
	mov.b64 	%rd9760, 0;
	mov.b32 	%r19500, 0;
	mov.u64 	%rd9758, __cudart_i2opi_f;
	mov.u64 	%rd9759, %rd8;
$L__BB0_3013:
	.pragma "nounroll";
	ld.global.nc.u32 	%r9327, [%rd9758];
	mad.wide.u32 	%rd4934, %r9327, %r4953, %rd9760;
	shr.u64 	%rd9760, %rd4934, 32;
	st.local.u32 	[%rd9759], %rd4934;
	add.s32 	%r19500, %r19500, 1;
	add.s64 	%rd9759, %rd9759, 4;
	add.s64 	%rd9758, %rd9758, 4;
	setp.ne.s32 	%p964, %r19500, 6;
	@%p964 bra 	$L__BB0_3013;
	shr.u32 	%r9328, %r4952, 23;
	st.local.u32 	[%rd8+24], %rd9760;
	and.b32  	%r4956, %r9328, 31;
	and.b32  	%r9329, %r9328, 224;
	add.s32 	%r9330, %r9329, -128;
	shr.u32 	%r9331, %r9330, 5;
	mul.wide.u32 	%rd4935, %r9331, 4;
	sub.s64 	%rd2685, %rd8, %rd4935;
	ld.local.u32 	%r19501, [%rd2685+24];
	ld.local.u32 	%r19502, [%rd2685+20];
	setp.eq.s32 	%p965, %r4956, 0;
	@%p965 bra 	$L__BB0_3016;
	shf.l.wrap.b32 	%r19501, %r19502, %r19501, %r4956;
	ld.local.u32 	%r9332, [%rd2685+16];
	shf.l.wrap.b32 	%r19502, %r9332, %r19502, %r4956;
$L__BB0_3016:
	shr.u32 	%r9333, %r19501, 30;
	shf.l.wrap.b32 	%r9334, %r19502, %r19501, 2;
	shl.b32 	%r9335, %r19502, 2;
	shr.u32 	%r9336, %r9334, 31;
	add.s32 	%r9337, %r9336, %r9333;
	neg.s32 	%r9338, %r9337;
	setp.lt.s32 	%p966, %r4952, 0;
	selp.b32 	%r19503, %r9338, %r9337, %p966;
	xor.b32  	%r9339, %r9334, %r4952;
	shr.s32 	%r9340, %r9334, 31;
	xor.b32  	%r9341, %r9340, %r9334;
	xor.b32  	%r9342, %r9340, %r9335;
	cvt.u64.u32 	%rd4936, %r9341;
	shl.b64 	%rd4937, %rd4936, 32;
	cvt.u64.u32 	%rd4938, %r9342;
	or.b64  	%rd4939, %rd4937, %rd4938;
	cvt.rn.f64.s64 	%fd279, %rd4939;
	mul.f64 	%fd280, %fd279, 0d3BF921FB54442D19;
	cvt.rn.f32.f64 	%f3767, %fd280;
	neg.f32 	%f3768, %f3767;
	setp.lt.s32 	%p967, %r9339, 0;
	selp.f32 	%f10479, %f3768, %f3767, %p967;
	bra.uni 	$L__BB0_3018;
$L__BB0_3017:
	mov.f32 	%f3769, 0f00000000;
	mul.rn.f32 	%f10479, %f925, %f3769;
	mov.b32 	%r19503, 0;
$L__BB0_3018:
	abs.f32 	%f1294, %f925;
	setp.ltu.f32 	%p968, %f1294, 0f47CE4780;
	add.s32 	%r9344, %r19503, 1;
	mul.rn.f32 	%f3771, %f10479, %f10479;
	and.b32  	%r9345, %r19503, 1;
	setp.eq.b32 	%p969, %r9345, 1;
	selp.f32 	%f3772, %f10479, 0f3F800000, %p969;
	fma.rn.f32 	%f3773, %f3771, %f3772, 0f00000000;
	fma.rn.f32 	%f3774, %f3771, 0f37CBAC00, 0fBAB607ED;
	selp.f32 	%f3775, 0fB94D4153, %f3774, %p969;
	selp.f32 	%f3776, 0f3C0885E4, 0f3D2AAABB, %p969;
	fma.rn.f32 	%f3777, %f3775, %f3771, %f3776;
	selp.f32 	%f3778, 0fBE2AAAA8, 0fBEFFFFFF, %p969;
	fma.rn.f32 	%f3779, %f3777, %f3771, %f3778;
	fma.rn.f32 	%f3780, %f3779, %f3773, %f3772;
	and.b32  	%r9346, %r9344, 2;
	setp.eq.s32 	%p970, %r9346, 0;
	mov.f32 	%f3781, 0f00000000;
	sub.f32 	%f3782, %f3781, %f3780;
	selp.f32 	%f3770, %f3780, %f3782, %p970;
	// begin inline asm
	{  cvt.rn.f16.f32 %rs1467, %f3770;}

	// end inline asm
	mov.u32 	%r19507, %r20019;
	mov.f32 	%f10480, %f10608;
	@%p968 bra 	$L__BB0_3026;
	setp.eq.f32 	%p971, %f1294, 0f7F800000;
	@%p971 bra 	$L__BB0_3025;
	mov.b32 	%r4965, %f925;
	shl.b32 	%r9348, %r4965, 8;
	or.b32  	%r4966, %r9348, -2147483648;
	mov.b64 	%rd9763, 0;
	mov.b32 	%r19504, 0;
	mov.u64 	%rd9761, __cudart_i2opi_f;
	mov.u64 	%rd9762, %rd7;
$L__BB0_3021:
	.pragma "nounroll";
	ld.global.nc.u32 	%r9349, [%rd9761];
	mad.wide.u32 	%rd4942, %r9349, %r4966, %rd9763;
	shr.u64 	%rd9763, %rd4942, 32;
	st.local.u32 	[%rd9762], %rd4942;
	add.s32 	%r19504, %r19504, 1;
	add.s64 	%rd9762, %rd9762, 4;
	add.s64 	%rd9761, %rd9761, 4;
	setp.ne.s32 	%p972, %r19504, 6;
	@%p972 bra 	$L__BB0_3021;
	shr.u32 	%r9350, %r4965, 23;
	st.local.u32 	[%rd7+24], %rd9763;
	and.b32  	%r4969, %r9350, 31;
	and.b32  	%r9351, %r9350, 224;
	add.s32 	%r9352, %r9351, -128;
	shr.u32 	%r9353, %r9352, 5;
	mul.wide.u32 	%rd4943, %r9353, 4;
	sub.s64 	%rd2692, %rd7, %rd4943;
	ld.local.u32 	%r19505, [%rd2692+24];
	ld.local.u32 	%r19506, [%rd2692+20];
	setp.eq.s32 	%p973, %r4969, 0;
	@%p973 bra 	$L__BB0_3024;
	shf.l.wrap.b32 	%r19505, %r19506, %r19505, %r4969;
	ld.local.u32 	%r9354, [%rd2692+16];
	shf.l.wrap.b32 	%r19506, %r9354, %r19506, %r4969;
$L__BB0_3024:
	shr.u32 	%r9355, %r19505, 30;
	shf.l.wrap.b32 	%r9356, %r19506, %r19505, 2;
	shl.b32 	%r9357, %r19506, 2;
	shr.u32 	%r9358, %r9356, 31;
	add.s32 	%r9359, %r9358, %r9355;
	neg.s32 	%r9360, %r9359;
	setp.lt.s32 	%p974, %r4965, 0;
	selp.b32 	%r19507, %r9360, %r9359, %p974;
	xor.b32  	%r9361, %r9356, %r4965;
	shr.s32 	%r9362, %r9356, 31;
	xor.b32  	%r9363, %r9362, %r9356;
	xor.b32  	%r9364, %r9362, %r9357;
	cvt.u64.u32 	%rd4944, %r9363;
	shl.b64 	%rd4945, %rd4944, 32;
	cvt.u64.u32 	%rd4946, %r9364;
	or.b64  	%rd4947, %rd4945, %rd4946;
	cvt.rn.f64.s64 	%fd281, %rd4947;
	mul.f64 	%fd282, %fd281, 0d3BF921FB54442D19;
	cvt.rn.f32.f64 	%f3783, %fd282;
	neg.f32 	%f3784, %f3783;
	setp.lt.s32 	%p975, %r9361, 0;
	selp.f32 	%f10480, %f3784, %f3783, %p975;
	bra.uni 	$L__BB0_3026;
$L__BB0_3025:
	mov.f32 	%f3785, 0f00000000;
	mul.rn.f32 	%f10480, %f925, %f3785;
	mov.b32 	%r19507, 0;
$L__BB0_3026:
	abs.f32 	%f1298, %f934;
	setp.ltu.f32 	%p976, %f1298, 0f47CE4780;
	mul.rn.f32 	%f3787, %f10480, %f10480;
	and.b32  	%r9366, %r19507, 1;
	setp.eq.b32 	%p977, %r9366, 1;
	selp.f32 	%f3788, 0f3F800000, %f10480, %p977;
	fma.rn.f32 	%f3789, %f3787, %f3788, 0f00000000;
	fma.rn.f32 	%f3790, %f3787, 0f37CBAC00, 0fBAB607ED;
	selp.f32 	%f3791, %f3790, 0fB94D4153, %p977;
	selp.f32 	%f3792, 0f3D2AAABB, 0f3C0885E4, %p977;
	fma.rn.f32 	%f3793, %f3791, %f3787, %f3792;
	selp.f32 	%f3794, 0fBEFFFFFF, 0fBE2AAAA8, %p977;
	fma.rn.f32 	%f3795, %f3793, %f3787, %f3794;
	fma.rn.f32 	%f3796, %f3795, %f3789, %f3788;
	and.b32  	%r9367, %r19507, 2;
	setp.eq.s32 	%p978, %r9367, 0;
	mov.f32 	%f3797, 0f00000000;
	sub.f32 	%f3798, %f3797, %f3796;
	selp.f32 	%f3786, %f3796, %f3798, %p978;
	// begin inline asm
	{  cvt.rn.f16.f32 %rs1468, %f3786;}

	// end inline asm
	ld.global.u16 	%rs1470, [%rd2013+96];
	ld.global.u16 	%rs1473, [%rd2014+96];
	// begin inline asm
	{mul.f16 %rs1469,%rs1470,%rs1467;
}
	// end inline asm
	// begin inline asm
	{mul.f16 %rs1472,%rs1473,%rs1468;
}
	// end inline asm
	// begin inline asm
	{sub.f16 %rs1475,%rs1469,%rs1472;
}
	// end inline asm
	st.shared.u16 	[%r3723+96], %rs1475;
	// begin inline asm
	{mul.f16 %rs1478,%rs1470,%rs1468;
}
	// end inline asm
	// begin inline asm
	{mul.f16 %rs1481,%rs1473,%rs1467;
}
	// end inline asm
	// begin inline asm
	{add.f16 %rs1484,%rs1478,%rs1481;
}
	// end inline asm
	st.shared.u16 	[%r3723+8288], %rs1484;
	mov.u32 	%r19511, %r20027;
	mov.f32 	%f10481, %f10610;
	@%p976 bra 	$L__BB0_3034;
	setp.eq.f32 	%p979, %f1298, 0f7F800000;
	@%p979 bra 	$L__BB0_3033;
	mov.b32 	%r4978, %f934;
	shl.b32 	%r9369, %r4978, 8;
	or.b32  	%r4979, %r9369, -2147483648;
	mov.b64 	%rd9766, 0;
	mov.b32 	%r19508, 0;
	mov.u64 	%rd9764, __cudart_i2opi_f;
	mov.u64 	%rd9765, %rd8;
$L__BB0_3029:
	.pragma "nounroll";
	ld.global.nc.u32 	%r9370, [%rd9764];
	mad.wide.u32 	%rd4950, %r9370, %r4979, %rd9766;
	shr.u64 	%rd9766, %rd4950, 32;
	st.local.u32 	[%rd9765], %rd4950;
	add.s32 	%r19508, %r19508, 1;
	add.s64 	%rd9765, %rd9765, 4;
	add.s64 	%rd9764, %rd9764, 4;
	setp.ne.s32 	%p980, %r19508, 6;
	@%p980 bra 	$L__BB0_3029;
	shr.u32 	%r9371, %r4978, 23;
	st.local.u32 	[%rd8+24], %rd9766;
	and.b32  	%r4982, %r9371, 31;
	and.b32  	%r9372, %r9371, 224;
	add.s32 	%r9373, %r9372, -128;
	shr.u32 	%r9374, %r9373, 5;
	mul.wide.u32 	%rd4951, %r9374, 4;
	sub.s64 	%rd2699, %rd8, %rd4951;
	ld.local.u32 	%r19509, [%rd2699+24];
	ld.local.u32 	%r19510, [%rd2699+20];
	setp.eq.s32 	%p981, %r4982, 0;
	@%p981 bra 	$L__BB0_3032;
	shf.l.wrap.b32 	%r19509, %r19510, %r19509, %r4982;
	ld.local.u32 	%r9375, [%rd2699+16];
	shf.l.wrap.b32 	%r19510, %r9375, %r19510, %r4982;
$L__BB0_3032:
	shr.u32 	%r9376, %r19509, 30;
	shf.l.wrap.b32 	%r9377, %r19510, %r19509, 2;
	shl.b32 	%r9378, %r19510, 2;
	shr.u32 	%r9379, %r9377, 31;
	add.s32 	%r9380, %r9379, %r9376;
	neg.s32 	%r9381, %r9380;
	setp.lt.s32 	%p982, %r4978, 0;
	selp.b32 	%r19511, %r9381, %r9380, %p982;
	xor.b32  	%r9382, %r9377, %r4978;
	shr.s32 	%r9383, %r9377, 31;
	xor.b32  	%r9384, %r9383, %r9377;
	xor.b32  	%r9385, %r9383, %r9378;
	cvt.u64.u32 	%rd4952, %r9384;
	shl.b64 	%rd4953, %rd4952, 32;
	cvt.u64.u32 	%rd4954, %r9385;
	or.b64  	%rd4955, %rd4953, %rd4954;
	cvt.rn.f64.s64 	%fd283, %rd4955;
	mul.f64 	%fd284, %fd283, 0d3BF921FB54442D19;
	cvt.rn.f32.f64 	%f3799, %fd284;
	neg.f32 	%f3800, %f3799;
	setp.lt.s32 	%p983, %r9382, 0;
	selp.f32 	%f10481, %f3800, %f3799, %p983;
	bra.uni 	$L__BB0_3034;
$L__BB0_3033:
	mov.f32 	%f3801, 0f00000000;
	mul.rn.f32 	%f10481, %f934, %f3801;
	mov.b32 	%r19511, 0;
$L__BB0_3034:
	abs.f32 	%f1302, %f934;
	setp.ltu.f32 	%p984, %f1302, 0f47CE4780;
	add.s32 	%r9387, %r19511, 1;
	mul.rn.f32 	%f3803, %f10481, %f10481;
	and.b32  	%r9388, %r19511, 1;
	setp.eq.b32 	%p985, %r9388, 1;
	selp.f32 	%f3804, %f10481, 0f3F800000, %p985;
	fma.rn.f32 	%f3805, %f3803, %f3804, 0f00000000;
	fma.rn.f32 	%f3806, %f3803, 0f37CBAC00, 0fBAB607ED;
	selp.f32 	%f3807, 0fB94D4153, %f3806, %p985;
	selp.f32 	%f3808, 0f3C0885E4, 0f3D2AAABB, %p985;
	fma.rn.f32 	%f3809, %f3807, %f3803, %f3808;
	selp.f32 	%f3810, 0fBE2AAAA8, 0fBEFFFFFF, %p985;
	fma.rn.f32 	%f3811, %f3809, %f3803, %f3810;
	fma.rn.f32 	%f3812, %f3811, %f3805, %f3804;
	and.b32  	%r9389, %r9387, 2;
	setp.eq.s32 	%p986, %r9389, 0;
	mov.f32 	%f3813, 0f00000000;
	sub.f32 	%f3814, %f3813, %f3812;
	selp.f32 	%f3802, %f3812, %f3814, %p986;
	// begin inline asm
	{  cvt.rn.f16.f32 %rs1487, %f3802;}

	// end inline asm
	mov.u32 	%r19515, %r20027;
	mov.f32 	%f10482, %f10610;
	@%p984 bra 	$L__BB0_3042;
	setp.eq.f32 	%p987, %f1302, 0f7F800000;
	@%p987 bra 	$L__BB0_3041;
	mov.b32 	%r4991, %f934;
	shl.b32 	%r9391, %r4991, 8;
	or.b32  	%r4992, %r9391, -2147483648;
	mov.b64 	%rd9769, 0;
	mov.b32 	%r19512, 0;
	mov.u64 	%rd9767, __cudart_i2opi_f;
	mov.u64 	%rd9768, %rd7;
$L__BB0_3037:
	.pragma "nounroll";
	ld.global.nc.u32 	%r9392, [%rd9767];
	mad.wide.u32 	%rd4958, %r9392, %r4992, %rd9769;
	shr.u64 	%rd9769, %rd4958, 32;
	st.local.u32 	[%rd9768], %rd4958;
	add.s32 	%r19512, %r19512, 1;
	add.s64 	%rd9768, %rd9768, 4;
	add.s64 	%rd9767, %rd9767, 4;
	setp.ne.s32 	%p988, %r19512, 6;
	@%p988 bra 	$L__BB0_3037;
	shr.u32 	%r9393, %r4991, 23;
	st.local.u32 	[%rd7+24], %rd9769;
	and.b32  	%r4995, %r9393, 31;
	and.b32  	%r9394, %r9393, 224;
	add.s32 	%r9395, %r9394, -128;
	shr.u32 	%r9396, %r9395, 5;
	mul.wide.u32 	%rd4959, %r9396, 4;
	sub.s64 	%rd2706, %rd7, %rd4959;
	ld.local.u32 	%r19513, [%rd2706+24];
	ld.local.u32 	%r19514, [%rd2706+20];
	setp.eq.s32 	%p989, %r4995, 0;
	@%p989 bra 	$L__BB0_3040;
	shf.l.wrap.b32 	%r19513, %r19514, %r19513, %r4995;
	ld.local.u32 	%r9397, [%rd2706+16];
	shf.l.wrap.b32 	%r19514, %r9397, %r19514, %r4995;
$L__BB0_3040:
	shr.u32 	%r9398, %r19513, 30;
	shf.l.wrap.b32 	%r9399, %r19514, %r19513, 2;
	shl.b32 	%r9400, %r19514, 2;
	shr.u32 	%r9401, %r9399, 31;
	add.s32 	%r9402, %r9401, %r9398;
	neg.s32 	%r9403, %r9402;
	setp.lt.s32 	%p990, %r4991, 0;
	selp.b32 	%r19515, %r9403, %r9402, %p990;
	xor.b32  	%r9404, %r9399, %r4991;
	shr.s32 	%r9405, %r9399, 31;
	xor.b32  	%r9406, %r9405, %r9399;
	xor.b32  	%r9407, %r9405, %r9400;
	cvt.u64.u32 	%rd4960, %r9406;
	shl.b64 	%rd4961, %rd4960, 32;
	cvt.u64.u32 	%rd4962, %r9407;
	or.b64  	%rd4963, %rd4961, %rd4962;
	cvt.rn.f64.s64 	%fd285, %rd4963;
	mul.f64 	%fd286, %fd285, 0d3BF921FB54442D19;
	cvt.rn.f32.f64 	%f3815, %fd286;
	neg.f32 	%f3816, %f3815;
	setp.lt.s32 	%p991, %r9404, 0;
	selp.f32 	%f10482, %f3816, %f3815, %p991;
	bra.uni 	$L__BB0_3042;
$L__BB0_3041:
	mov.f32 	%f3817, 0f00000000;
	mul.rn.f32 	%f10482, %f934, %f3817;
	mov.b32 	%r19515, 0;
$L__BB0_3042:
	mul.rn.f32 	%f3819, %f10482, %f10482;
	and.b32  	%r9409, %r19515, 1;
	setp.eq.b32 	%p993, %r9409, 1;
	selp.f32 	%f3820, 0f3F800000, %f10482, %p993;
	fma.rn.f32 	%f3821, %f3819, %f3820, 0f00000000;
	fma.rn.f32 	%f3822, %f3819, 0f37CBAC00, 0fBAB607ED;
	selp.f32 	%f3823, %f3822, 0fB94D4153, %p993;
	selp.f32 	%f3824, 0f3D2AAABB, 0f3C0885E4, %p993;
	fma.rn.f32 	%f3825, %f3823, %f3819, %f3824;
	selp.f32 	%f3826, 0fBEFFFFFF, 0fBE2AAAA8, %p993;
	fma.rn.f32 	%f3827, %f3825, %f3819, %f3826;
	fma.rn.f32 	%f3828, %f3827, %f3821, %f3820;
	and.b32  	%r9410, %r19515, 2;
	setp.eq.s32 	%p994, %r9410, 0;
	mov.f32 	%f3829, 0f00000000;
	sub.f32 	%f3830, %f3829, %f3828;
	selp.f32 	%f3818, %f3828, %f3830, %p994;
	// begin inline asm
	{  cvt.rn.f16.f32 %rs1488, %f3818;}

	// end inline asm
	ld.global.u16 	%rs1490, [%rd2029+96];
	ld.global.u16 	%rs1493, [%rd2030+96];
	// begin inline asm
	{mul.f16 %rs1489,%rs1490,%rs1487;
}
	// end inline asm
	// begin inline asm
	{mul.f16 %rs1492,%rs1493,%rs1488;
}
	// end inline asm
	// begin inline asm
	{sub.f16 %rs1495,%rs1489,%rs1492;
}
	// end inline asm
	st.shared.u16 	[%r3751+96], %rs1495;
	// begin inline asm
	{mul.f16 %rs1498,%rs1490,%rs1488;
}
	// end inline asm
	// begin inline asm
	{mul.f16 %rs1501,%rs1493,%rs1487;
}
	// end inline asm
	// begin inline asm
	{add.f16 %rs1504,%rs1498,%rs1501;
}
	// end inline asm
	st.shared.u16 	[%r3751+8288], %rs1504;
	mov.u32 	%r19519, %r20035;
	mov.f32 	%f10483, %f10612;
	@%p736 bra 	$L__BB0_3050;
	setp.eq.f32 	%p995, %f945, 0f7F800000;
	@%p995 bra 	$L__BB0_3049;
	mov.b32 	%r5004, %f943;
	shl.b32 	%r9412, %r5004, 8;
	or.b32  	%r5005, %r9412, -2147483648;
	mov.b64 	%rd9772, 0;
	mov.b32 	%r19516, 0;
	mov.u64 	%rd9770, __cudart_i2opi_f;
	mov.u64 	%rd9771, %rd8;
$L__BB0_3045:
	.pragma "nounroll";
	ld.global.nc.u32 	%r9413, [%rd9770];
	mad.wide.u32 	%rd4966, %r9413, %r5005, %rd9772;
	shr.u64 	%rd9772, %rd4966, 32;
	st.local.u32 	[%rd9771], %rd4966;
	add.s32 	%r19516, %r19516, 1;
	add.s64 	%rd9771, %rd9771, 4;
	add.s64 	%rd9770, %rd9770, 4;
	setp.ne.s32 	%p996, %r19516, 6;
	@%p996 bra 	$L__BB0_3045;
	shr.u32 	%r9414, %r5004, 23;
	st.local.u32 	[%rd8+24], %rd9772;
	and.b32  	%r5008, %r9414, 31;
	and.b32  	%r9415, %r9414, 224;
	add.s32 	%r9416, %r9415, -128;
	shr.u32 	%r9417, %r9416, 5;
	mul.wide.u32 	%rd4967, %r9417, 4;
	sub.s64 	%rd2713, %rd8, %rd4967;
	ld.local.u32 	%r19517, [%rd2713+24];
	ld.local.u32 	%r19518, [%rd2713+20];
	setp.eq.s32 	%p997, %r5008, 0;
	@%p997 bra 	$L__BB0_3048;
	shf.l.wrap.b32 	%r19517, %r19518, %r19517, %r5008;
	ld.local.u32 	%r9418, [%rd2713+16];
	shf.l.wrap.b32 	%r19518, %r9418, %r19518, %r5008;
$L__BB0_3048:
	shr.u32 	%r9419, %r19517, 30;
	shf.l.wrap.b32 	%r9420, %r19518, %r19517, 2;
	shl.b32 	%r9421, %r19518, 2;
	shr.u32 	%r9422, %r9420, 31;
	add.s32 	%r9423, %r9422, %r9419;
	neg.s32 	%r9424, %r9423;
	setp.lt.s32 	%p998, %r5004, 0;
	selp.b32 	%r19519, %r9424, %r9423, %p998;
	xor.b32  	%r9425, %r9420, %r5004;
	shr.s32 	%r9426, %r9420, 31;
	xor.b32  	%r9427, %r9426, %r9420;
	xor.b32  	%r9428, %r9426, %r9421;
	cvt.u64.u32 	%rd4968, %r9427;
	shl.b64 	%rd4969, %rd4968, 32;
	cvt.u64.u32 	%rd4970, %r9428;
	or.b64  	%rd4971, %rd4969, %rd4970;
	cvt.rn.f64.s64 	%fd287, %rd4971;
	mul.f64 	%fd288, %fd287, 0d3BF921FB54442D19;
	cvt.rn.f32.f64 	%f3831, %fd288;
	neg.f32 	%f3832, %f3831;
	setp.lt.s32 	%p999, %r9425, 0;
	selp.f32 	%f10483, %f3832, %f3831, %p999;
	bra.uni 	$L__BB0_3050;
$L__BB0_3049:
	mov.f32 	%f3833, 0f00000000;
	mul.rn.f32 	%f10483, %f943, %f3833;
	mov.b32 	%r19519, 0;
$L__BB0_3050:
	add.s32 	%r9430, %r19519, 1;
	mul.rn.f32 	%f3835, %f10483, %f10483;
	and.b32  	%r9431, %r19519, 1;
	setp.eq.b32 	%p1001, %r9431, 1;
	selp.f32 	%f3836, %f10483, 0f3F800000, %p1001;
	fma.rn.f32 	%f3837, %f3835, %f3836, 0f00000000;
	fma.rn.f32 	%f3838, %f3835, 0f37CBAC00, 0fBAB607ED;
	selp.f32 	%f3839, 0fB94D4153, %f3838, %p1001;
	selp.f32 	%f3840, 0f3C0885E4, 0f3D2AAABB, %p1001;
	fma.rn.f32 	%f3841, %f3839, %f3835, %f3840;
	selp.f32 	%f3842, 0fBE2AAAA8, 0fBEFFFFFF, %p1001;
	fma.rn.f32 	%f3843, %f3841, %f3835, %f3842;
	fma.rn.f32 	%f3844, %f3843, %f3837, %f3836;
	and.b32  	%r9432, %r9430, 2;
	setp.eq.s32 	%p1002, %r9432, 0;
	mov.f32 	%f3845, 0f00000000;
	sub.f32 	%f3846, %f3845, %f3844;
	selp.f32 	%f3834, %f3844, %f3846, %p1002;
	// begin inline asm
	{  cvt.rn.f16.f32 %rs1507, %f3834;}

	// end inline asm
	mov.u32 	%r19523, %r20035;
	mov.f32 	%f10484, %f10612;
	@%p736 bra 	$L__BB0_3058;
	setp.eq.f32 	%p1003, %f945, 0f7F800000;
	@%p1003 bra 	$L__BB0_3057;
	mov.b32 	%r5017, %f943;
	shl.b32 	%r9434, %r5017, 8;
	or.b32  	%r5018, %r9434, -2147483648;
	mov.b64 	%rd9775, 0;
	mov.b32 	%r19520, 0;
	mov.u64 	%rd9773, __cudart_i2opi_f;
	mov.u64 	%rd9774, %rd7;
$L__BB0_3053:
	.pragma "nounroll";
	ld.global.nc.u32 	%r9435, [%rd9773];
	mad.wide.u32 	%rd4974, %r9435, %r5018, %rd9775;
	shr.u64 	%rd9775, %rd4974, 32;
	st.local.u32 	[%rd9774], %rd4974;
	add.s32 	%r19520, %r19520, 1;
	add.s64 	%rd9774, %rd9774, 4;
	add.s64 	%rd9773, %rd9773, 4;
	setp.ne.s32 	%p1004, %r19520, 6;
	@%p1004 bra 	$L__BB0_3053;
	shr.u32 	%r9436, %r5017, 23;
	st.local.u32 	[%rd7+24], %rd9775;
	and.b32  	%r5021, %r9436, 31;
	and.b32  	%r9437, %r9436, 224;
	add.s32 	%r9438, %r9437, -128;
	shr.u32 	%r9439, %r9438, 5;
	mul.wide.u32 	%rd4975, %r9439, 4;
	sub.s64 	%rd2720, %rd7, %rd4975;
	ld.local.u32 	%r19521, [%rd2720+24];
	ld.local.u32 	%r19522, [%rd2720+20];
	setp.eq.s32 	%p1005, %r5021, 0;
	@%p1005 bra 	$L__BB0_3056;
	shf.l.wrap.b32 	%r19521, %r19522, %r19521, %r5021;
	ld.local.u32 	%r9440, [%rd2720+16];
	shf.l.wrap.b32 	%r19522, %r9440, %r19522, %r5021;
$L__BB0_3056:
	shr.u32 	%r9441, %r19521, 30;
	shf.l.wrap.b32 	%r9442, %r19522, %r19521, 2;
	shl.b32 	%r9443, %r19522, 2;
	shr.u32 	%r9444, %r9442, 31;
	add.s32 	%r9445, %r9444, %r9441;
	neg.s32 	%r9446, %r9445;
	setp.lt.s32 	%p1006, %r5017, 0;
	selp.b32 	%r19523, %r9446, %r9445, %p1006;
	xor.b32  	%r9447, %r9442, %r5017;
	shr.s32 	%r9448, %r9442, 31;
	xor.b32  	%r9449, %r9448, %r9442;
	xor.b32  	%r9450, %r9448, %r9443;
	cvt.u64.u32 	%rd4976, %r9449;
	shl.b64 	%rd4977, %rd4976, 32;
	cvt.u64.u32 	%rd4978, %r9450;
	or.b64  	%rd4979, %rd4977, %rd4978;
	cvt.rn.f64.s64 	%fd289, %rd4979;
	mul.f64 	%fd290, %fd289, 0d3BF921FB54442D19;
	cvt.rn.f32.f64 	%f3847, %fd290;
	neg.f32 	%f3848, %f3847;
	setp.lt.s32 	%p1007, %r9447, 0;
	selp.f32 	%f10484, %f3848, %f3847, %p1007;
	bra.uni 	$L__BB0_3058;
$L__BB0_3057:
	mov.f32 	%f3849, 0f00000000;
	mul.rn.f32 	%f10484, %f943, %f3849;
	mov.b32 	%r19523, 0;
$L__BB0_3058:
	mul.rn.f32 	%f3851, %f10484, %f10484;
	and.b32  	%r9452, %r19523, 1;
	setp.eq.b32 	%p1009, %r9452, 1;
	selp.f32 	%f3852, 0f3F800000, %f10484, %p1009;
	fma.rn.f32 	%f3853, %f3851, %f3852, 0f00000000;
	fma.rn.f32 	%f3854, %f3851, 0f37CBAC00, 0fBAB607ED;
	selp.f32 	%f3855, %f3854, 0fB94D4153, %p1009;
	selp.f32 	%f3856, 0f3D2AAABB, 0f3C0885E4, %p1009;
	fma.rn.f32 	%f3857, %f3855, %f3851, %f3856;
	selp.f32 	%f3858, 0fBEFFFFFF, 0fBE2AAAA8, %p1009;
	fma.rn.f32 	%f3859, %f3857, %f3851, %f3858;
	fma.rn.f32 	%f3860, %f3859, %f3853, %f3852;
	and.b32  	%r9453, %r19523, 2;
	setp.eq.s32 	%p1010, %r9453, 0;
	mov.f32 	%f3861, 0f00000000;
	sub.f32 	%f3862, %f3861, %f3860;
	selp.f32 	%f3850, %f3860, %f3862, %p1010;
	// begin inline asm
	{  cvt.rn.f16.f32 %rs1508, %f3850;}

	// end inline asm
	ld.global.u16 	%rs1510, [%rd2045+96];
	ld.global.u16 	%rs1513, [%rd2046+96];
	// begin inline asm
	{mul.f16 %rs1509,%rs1510,%rs1507;
}
	// end inline asm
	// begin inline asm
	{mul.f16 %rs1512,%rs1513,%rs1508;
}
	// end inline asm
	// begin inline asm
	{sub.f16 %rs1515,%rs1509,%rs1512;
}
	// end inline asm
	st.shared.u16 	[%r3779+96], %rs1515;
	// begin inline asm
	{mul.f16 %rs1518,%rs1510,%rs1508;
}
	// end inline asm
	// begin inline asm
	{mul.f16 %rs1521,%rs1513,%rs1507;
}
	// end inline asm
	// begin inline asm
	{add.f16 %rs1524,%rs1518,%rs1521;
}
	// end inline asm
	st.shared.u16 	[%r3779+8288], %rs1524;
	mov.u32 	%r19527, %r20043;
	mov.f32 	%f10485, %f10614;
	@%p752 bra 	$L__BB0_3066;
	setp.eq.f32 	%p1011, %f954, 0f7F800000;
	@%p1011 bra 	$L__BB0_3065;
	mov.b32 	%r5030, %f952;
	shl.b32 	%r9455, %r5030, 8;
	or.b32  	%r5031, %r9455, -2147483648;
	mov.b64 	%rd9778, 0;
	mov.b32 	%r19524, 0;
	mov.u64 	%rd9776, __cudart_i2opi_f;
	mov.u64 	%rd9777, %rd8;
$L__BB0_3061:
	.pragma "nounroll";
	ld.global.nc.u32 	%r9456, [%rd9776];
	mad.wide.u32 	%rd4982, %r9456, %r5031, %rd9778;
	shr.u64 	%rd9778, %rd4982, 32;
	st.local.u32 	[%rd9777], %rd4982;
	add.s32 	%r19524, %r19524, 1;
	add.s64 	%rd9777, %rd9777, 4;
	add.s64 	%rd9776, %rd9776, 4;
	setp.ne.s32 	%p1012, %r19524, 6;
	@%p1012 bra 	$L__BB0_3061;
	shr.u32 	%r9457, %r5030, 23;
	st.local.u32 	[%rd8+24], %rd9778;
	and.b32  	%r5034, %r9457, 31;
	and.b32  	%r9458, %r9457, 224;
	add.s32 	%r9459, %r9458, -128;
	shr.u32 	%r9460, %r9459, 5;
	mul.wide.u32 	%rd4983, %r9460, 4;
	sub.s64 	%rd2727, %rd8, %rd4983;
	ld.local.u32 	%r19525, [%rd2727+24];
	ld.local.u32 	%r19526, [%rd2727+20];
	setp.eq.s32 	%p1013, %r5034, 0;
	@%p1013 bra 	$L__BB0_3064;
	shf.l.wrap.b32 	%r19525, %r19526, %r19525, %r5034;
	ld.local.u32 	%r9461, [%rd2727+16];
	shf.l.wrap.b32 	%r19526, %r9461, %r19526, %r5034;
$L__BB0_3064:
	shr.u32 	%r9462, %r19525, 30;
	shf.l.wrap.b32 	%r9463, %r19526, %r19525, 2;
	shl.b32 	%r9464, %r19526, 2;
	shr.u32 	%r9465, %r9463, 31;
	add.s32 	%r9466, %r9465, %r9462;
	neg.s32 	%r9467, %r9466;
	setp.lt.s32 	%p1014, %r5030, 0;
	selp.b32 	%r19527, %r9467, %r9466, %p1014;
	xor.b32  	%r9468, %r9463, %r5030;
	shr.s32 	%r9469, %r9463, 31;
	xor.b32  	%r9470, %r9469, %r9463;
	xor.b32  	%r9471, %r9469, %r9464;
	cvt.u64.u32 	%rd4984, %r9470;
	shl.b64 	%rd4985, %rd4984, 32;
	cvt.u64.u32 	%rd4986, %r9471;
	or.b64  	%rd4987, %rd4985, %rd4986;
	cvt.rn.f64.s64 	%fd291, %rd4987;
	mul.f64 	%fd292, %fd291, 0d3BF921FB54442D19;
	cvt.rn.f32.f64 	%f3863, %fd292;
	neg.f32 	%f3864, %f3863;
	setp.lt.s32 	%p1015, %r9468, 0;
	selp.f32 	%f10485, %f3864, %f3863, %p1015;
	bra.uni 	$L__BB0_3066;
$L__BB0_3065:
	mov.f32 	%f3865, 0f00000000;
	mul.rn.f32 	%f10485, %f952, %f3865;
	mov.b32 	%r19527, 0;
$L__BB0_3066:
	add.s32 	%r9473, %r19527, 1;
	mul.rn.f32 	%f3867, %f10485, %f10485;
	and.b32  	%r9474, %r19527, 1;
	setp.eq.b32 	%p1017, %r9474, 1;
	selp.f32 	%f3868, %f10485, 0f3F800000, %p1017;
	fma.rn.f32 	%f3869, %f3867, %f3868, 0f00000000;
	fma.rn.f32 	%f3870, %f3867, 0f37CBAC00, 0fBAB607ED;
	selp.f32 	%f3871, 0fB94D4153, %f3870, %p1017;
	selp.f32 	%f3872, 0f3C0885E4, 0f3D2AAABB, %p1017;
	fma.rn.f32 	%f3873, %f3871, %f3867, %f3872;
	selp.f32 	%f3874, 0fBE2AAAA8, 0fBEFFFFFF, %p1017;
	fma.rn.f32 	%f3875, %f3873, %f3867, %f3874;
	fma.rn.f32 	%f3876, %f3875, %f3869, %f3868;
	and.b32  	%r9475, %r9473, 2;
	setp.eq.s32 	%p1018, %r9475, 0;
	mov.f32 	%f3877, 0f00000000;
	sub.f32 	%f3878, %f3877, %f3876;
	selp.f32 	%f3866, %f3876, %f3878, %p1018;
	// begin inline asm
	{  cvt.rn.f16.f32 %rs1527, %f3866;}

	// end inline asm
	mov.u32 	%r19531, %r20043;
	mov.f32 	%f10486, %f10614;
	@%p752 bra 	$L__BB0_3074;
	setp.eq.f32 	%p1019, %f954, 0f7F800000;
	@%p1019 bra 	$L__BB0_3073;
	mov.b32 	%r5043, %f952;
	shl.b32 	%r9477, %r5043, 8;
	or.b32  	%r5044, %r9477, -2147483648;
	mov.b64 	%rd9781, 0;
	mov.b32 	%r19528, 0;
	mov.u64 	%rd9779, __cudart_i2opi_f;
	mov.u64 	%rd9780, %rd7;
$L__BB0_3069:
	.pragma "nounroll";
	ld.global.nc.u32 	%r9478, [%rd9779];
	mad.wide.u32 	%rd4990, %r9478, %r5044, %rd9781;
	shr.u64 	%rd9781, %rd4990, 32;
	st.local.u32 	[%rd9780], %rd4990;
	add.s32 	%r19528, %r19528, 1;
	add.s64 	%rd9780, %rd9780, 4;
	add.s64 	%rd9779, %rd9779, 4;
	setp.ne.s32 	%p1020, %r19528, 6;
	@%p1020 bra 	$L__BB0_3069;
	shr.u32 	%r9479, %r5043, 23;
	st.local.u32 	[%rd7+24], %rd9781;
	and.b32  	%r5047, %r9479, 31;
	and.b32  	%r9480, %r9479, 224;
	add.s32 	%r9481, %r9480, -128;
	shr.u32 	%r9482, %r9481, 5;
	mul.wide.u32 	%rd4991, %r9482, 4;
	sub.s64 	%rd2734, %rd7, %rd4991;
	ld.local.u32 	%r19529, [%rd2734+24];
	ld.local.u32 	%r19530, [%rd2734+20];
	setp.eq.s32 	%p1021, %r5047, 0;
	@%p1021 bra 	$L__BB0_3072;
	shf.l.wrap.b32 	%r19529, %r19530, %r19529, %r5047;
	ld.local.u32 	%r9483, [%rd2734+16];
	shf.l.wrap.b32 	%r19530, %r9483, %r19530, %r5047;
$L__BB0_3072:
	shr.u32 	%r9484, %r19529, 30;
	shf.l.wrap.b32 	%r9485, %r19530, %r19529, 2;
	shl.b32 	%r9486, %r19530, 2;
	shr.u32 	%r9487, %r9485, 31;
	add.s32 	%r9488, %r9487, %r9484;
	neg.s32 	%r9489, %r9488;
	setp.lt.s32 	%p1022, %r5043, 0;
	selp.b32 	%r19531, %r9489, %r9488, %p1022;
	xor.b32  	%r9490, %r9485, %r5043;
	shr.s32 	%r9491, %r9485, 31;
	xor.b32  	%r9492, %r9491, %r9485;
	xor.b32  	%r9493, %r9491, %r9486;
	cvt.u64.u32 	%rd4992, %r9492;
	shl.b64 	%rd4993, %rd4992, 32;
	cvt.u64.u32 	%rd4994, %r9493;
	or.b64  	%rd4995, %rd4993, %rd4994;
	cvt.rn.f64.s64 	%fd293, %rd4995;
	mul.f64 	%fd294, %fd293, 0d3BF921FB54442D19;
	cvt.rn.f32.f64 	%f3879, %fd294;
	neg.f32 	%f3880, %f3879;
	setp.lt.s32 	%p1023, %r9490, 0;
	selp.f32 	%f10486, %f3880, %f3879, %p1023;
	bra.uni 	$L__BB0_3074;
$L__BB0_3073:
	mov.f32 	%f3881, 0f00000000;
	mul.rn.f32 	%f10486, %f952, %f3881;
	mov.b32 	%r19531, 0;
$L__BB0_3074:
	mul.rn.f32 	%f3883, %f10486, %f10486;
	and.b32  	%r9495, %r19531, 1;
	setp.eq.b32 	%p1025, %r9495, 1;
	selp.f32 	%f3884, 0f3F800000, %f10486, %p1025;
	fma.rn.f32 	%f3885, %f3883, %f3884, 0f00000000;
	fma.rn.f32 	%f3886, %f3883, 0f37CBAC00, 0fBAB607ED;
	selp.f32 	%f3887, %f3886, 0fB94D4153, %p1025;
	selp.f32 	%f3888, 0f3D2AAABB, 0f3C0885E4, %p1025;
	fma.rn.f32 	%f3889, %f3887, %f3883, %f3888;
	selp.f32 	%f3890, 0fBEFFFFFF, 0fBE2AAAA8, %p1025;
	fma.rn.f32 	%f3891, %f3889, %f3883, %f3890;
	fma.rn.f32 	%f3892, %f3891, %f3885, %f3884;
	and.b32  	%r9496, %r19531, 2;
	setp.eq.s32 	%p1026, %r9496, 0;
	mov.f32 	%f3893, 0f00000000;
	sub.f32 	%f3894, %f3893, %f3892;
	selp.f32 	%f3882, %f3892, %f3894, %p1026;
	// begin inline asm
	{  cvt.rn.f16.f32 %rs1528, %f3882;}

	// end inline asm
	ld.global.u16 	%rs1530, [%rd2061+96];
	ld.global.u16 	%rs1533, [%rd2062+96];
	// begin inline asm
	{mul.f16 %rs1529,%rs1530,%rs1527;
}
	// end inline asm
	// begin inline asm
	{mul.f16 %rs1532,%rs1533,%rs1528;
}
	// end inline asm
	// begin inline asm
	{sub.f16 %rs1535,%rs1529,%rs1532;
}
	// end inline asm
	st.shared.u16 	[%r3807+96], %rs1535;
	// begin inline asm
	{mul.f16 %rs1538,%rs1530,%rs1528;
}
	// end inline asm
	// begin inline asm
	{mul.f16 %rs1541,%rs1533,%rs1527;
}
	// end inline asm
	// begin inline asm
	{add.f16 %rs1544,%rs1538,%rs1541;
}
	// end inline asm
	st.shared.u16 	[%r3807+8288], %rs1544;
	mov.u32 	%r19535, %r19923;
	mov.f32 	%f10487, %f10584;
	@%p768 bra 	$L__BB0_3082;
	setp.eq.f32 	%p1027, %f819, 0f7F800000;
	@%p1027 bra 	$L__BB0_3081;
	mov.b32 	%r5056, %f817;
	shl.b32 	%r9498, %r5056, 8;
	or.b32  	%r5057, %r9498, -2147483648;
	mov.b64 	%rd9784, 0;
	mov.b32 	%r19532, 0;
	mov.u64 	%rd9782, __cudart_i2opi_f;
	mov.u64 	%rd9783, %rd8;
$L__BB0_3077:
	.pragma "nounroll";
	ld.global.nc.u32 	%r9499, [%rd9782];
	mad.wide.u32 	%rd4998, %r9499, %r5057, %rd9784;
	shr.u64 	%rd9784, %rd4998, 32;
	st.local.u32 	[%rd9783], %rd4998;
	add.s32 	%r19532, %r19532, 1;
	add.s64 	%rd9783, %rd9783, 4;
	add.s64 	%rd9782, %rd9782, 4;
	setp.ne.s32 	%p1028, %r19532, 6;
	@%p1028 bra 	$L__BB0_3077;
	shr.u32 	%r9500, %r5056, 23;
	st.local.u32 	[%rd8+24], %rd9784;
	and.b32  	%r5060, %r9500, 31;
	and.b32  	%r9501, %r9500, 224;
	add.s32 	%r9502, %r9501, -128;
	shr.u32 	%r9503, %r9502, 5;
	mul.wide.u32 	%rd4999, %r9503, 4;
	sub.s64 	%rd2741, %rd8, %rd4999;
	ld.local.u32 	%r19533, [%rd2741+24];
	ld.local.u32 	%r19534, [%rd2741+20];
	setp.eq.s32 	%p1029, %r5060, 0;
	@%p1029 bra 	$L__BB0_3080;
	shf.l.wrap.b32 	%r19533, %r19534, %r19533, %r5060;
	ld.local.u32 	%r9504, [%rd2741+16];
	shf.l.wrap.b32 	%r19534, %r9504, %r19534, %r5060;
$L__BB0_3080:
	shr.u32 	%r9505, %r19533, 30;
	shf.l.wrap.b32 	%r9506, %r19534, %r19533, 2;
	shl.b32 	%r9507, %r19534, 2;
	shr.u32 	%r9508, %r9506, 31;
	add.s32 	%r9509, %r9508, %r9505;
	neg.s32 	%r9510, %r9509;
	setp.lt.s32 	%p1030, %r5056, 0;
	selp.b32 	%r19535, %r9510, %r9509, %p1030;
	xor.b32  	%r9511, %r9506, %r5056;
	shr.s32 	%r9512, %r9506, 31;
	xor.b32  	%r9513, %r9512, %r9506;
	xor.b32  	%r9514, %r9512, %r9507;
	cvt.u64.u32 	%rd5000, %r9513;
	shl.b64 	%rd5001, %rd5000, 32;
	cvt.u64.u32 	%rd5002, %r9514;
	or.b64  	%rd5003, %rd5001, %rd5002;
	cvt.rn.f64.s64 	%fd295, %rd5003;
	mul.f64 	%fd296, %fd295, 0d3BF921FB54442D19;
	cvt.rn.f32.f64 	%f3895, %fd296;
	neg.f32 	%f3896, %f3895;
	setp.lt.s32 	%p1031, %r9511, 0;
	selp.f32 	%f10487, %f3896, %f3895, %p1031;
	bra.uni 	$L__BB0_3082;
$L__BB0_3081:
	mov.f32 	%f3897, 0f00000000;
	mul.rn.f32 	%f10487, %f817, %f3897;
	mov.b32 	%r19535, 0;
$L__BB0_3082:
	add.s32 	%r9516, %r19535, 1;
	mul.rn.f32 	%f3899, %f10487, %f10487;
	and.b32  	%r9517, %r19535, 1;
	setp.eq.b32 	%p1033, %r9517, 1;
	selp.f32 	%f3900, %f10487, 0f3F800000, %p1033;
	fma.rn.f32 	%f3901, %f3899, %f3900, 0f00000000;
	fma.rn.f32 	%f3902, %f3899, 0f37CBAC00, 0fBAB607ED;
	selp.f32 	%f3903, 0fB94D4153, %f3902, %p1033;
	selp.f32 	%f3904, 0f3C0885E4, 0f3D2AAABB, %p1033;
	fma.rn.f32 	%f3905, %f3903, %f3899, %f3904;
	selp.f32 	%f3906, 0fBE2AAAA8, 0fBEFFFFFF, %p1033;
	fma.rn.f32 	%f3907, %f3905, %f3899, %f3906;
	fma.rn.f32 	%f3908, %f3907, %f3901, %f3900;
	and.b32  	%r9518, %r9516, 2;
	setp.eq.s32 	%p1034, %r9518, 0;
	mov.f32 	%f3909, 0f00000000;
	sub.f32 	%f3910, %f3909, %f3908;
	selp.f32 	%f3898, %f3908, %f3910, %p1034;
	// begin inline asm
	{  cvt.rn.f16.f32 %rs1547, %f3898;}

	// end inline asm
	mov.u32 	%r19539, %r19923;
	mov.f32 	%f10488, %f10584;
	@%p768 bra 	$L__BB0_3090;
	setp.eq.f32 	%p1035, %f819, 0f7F800000;
	@%p1035 bra 	$L__BB0_3089;
	mov.b32 	%r5069, %f817;
	shl.b32 	%r9520, %r5069, 8;
	or.b32  	%r5070, %r9520, -2147483648;
	mov.b64 	%rd9787, 0;
	mov.b32 	%r19536, 0;
	mov.u64 	%rd9785, __cudart_i2opi_f;
	mov.u64 	%rd9786, %rd7;
$L__BB0_3085:
	.pragma "nounroll";
	ld.global.nc.u32 	%r9521, [%rd9785];
	mad.wide.u32 	%rd5006, %r9521, %r5070, %rd9787;
	shr.u64 	%rd9787, %rd5006, 32;
	st.local.u32 	[%rd9786], %rd5006;
	add.s32 	%r19536, %r19536, 1;
	add.s64 	%rd9786, %rd9786, 4;
	add.s64 	%rd9785, %rd9785, 4;
	setp.ne.s32 	%p1036, %r19536, 6;
	@%p1036 bra 	$L__BB0_3085;
	shr.u32 	%r9522, %r5069, 23;
	st.local.u32 	[%rd7+24], %rd9787;
	and.b32  	%r5073, %r9522, 31;
	and.b32  	%r9523, %r9522, 224;
	add.s32 	%r9524, %r9523, -128;
	shr.u32 	%r9525, %r9524, 5;
	mul.wide.u32 	%rd5007, %r9525, 4;
	sub.s64 	%rd2748, %rd7, %rd5007;
	ld.local.u32 	%r19537, [%rd2748+24];
	ld.local.u32 	%r19538, [%rd2748+20];
	setp.eq.s32 	%p1037, %r5073, 0;
	@%p1037 bra 	$L__BB0_3088;
	shf.l.wrap.b32 	%r19537, %r19538, %r19537, %r5073;
	ld.local.u32 	%r9526, [%rd2748+16];
	shf.l.wrap.b32 	%r19538, %r9526, %r19538, %r5073;
$L__BB0_3088:
	shr.u32 	%r9527, %r19537, 30;
	shf.l.wrap.b32 	%r9528, %r19538, %r19537, 2;
	shl.b32 	%r9529, %r19538, 2;
	shr.u32 	%r9530, %r9528, 31;
	add.s32 	%r9531, %r9530, %r9527;
	neg.s32 	%r9532, %r9531;
	setp.lt.s32 	%p1038, %r5069, 0;
	selp.b32 	%r19539, %r9532, %r9531, %p1038;
	xor.b32  	%r9533, %r9528, %r5069;
	shr.s32 	%r9534, %r9528, 31;
	xor.b32  	%r9535, %r9534, %r9528;
	xor.b32  	%r9536, %r9534, %r9529;
	cvt.u64.u32 	%rd5008, %r9535;
	shl.b64 	%rd5009, %rd5008, 32;
	cvt.u64.u32 	%rd5010, %r9536;
	or.b64  	%rd5011, %rd5009, %rd5010;
	cvt.rn.f64.s64 	%fd297, %rd5011;
	mul.f64 	%fd298, %fd297, 0d3BF921FB54442D19;
	cvt.rn.f32.f64 	%f3911, %fd298;
	neg.f32 	%f3912, %f3911;
	setp.lt.s32 	%p1039, %r9533, 0;
	selp.f32 	%f10488, %f3912, %f3911, %p1039;
	bra.uni 	$L__BB0_3090;
$L__BB0_3089:
	mov.f32 	%f3913, 0f00000000;
	mul.rn.f32 	%f10488, %f817, %f3913;
	mov.b32 	%r19539, 0;
$L__BB0_3090:
	mul.rn.f32 	%f3915, %f10488, %f10488;
	and.b32  	%r9538, %r19539, 1;
	setp.eq.b32 	%p1041, %r9538, 1;
	selp.f32 	%f3916, 0f3F800000, %f10488, %p1041;
	fma.rn.f32 	%f3917, %f3915, %f3916, 0f00000000;
	fma.rn.f32 	%f3918, %f3915, 0f37CBAC00, 0fBAB607ED;
	selp.f32 	%f3919, %f3918, 0fB94D4153, %p1041;
	selp.f32 	%f3920, 0f3D2AAABB, 0f3C0885E4, %p1041;
	fma.rn.f32 	%f3921, %f3919, %f3915, %f3920;
	selp.f32 	%f3922, 0fBEFFFFFF, 0fBE2AAAA8, %p1041;
	fma.rn.f32 	%f3923, %f3921, %f3915, %f3922;
	fma.rn.f32 	%f3924, %f3923, %f3917, %f3916;
	and.b32  	%r9539, %r19539, 2;
	setp.eq.s32 	%p1042, %r9539, 0;
	mov.f32 	%f3925, 0f00000000;
	sub.f32 	%f3926, %f3925, %f3924;
	selp.f32 	%f3914, %f3924, %f3926, %p1042;
	// begin inline asm
	{  cvt.rn.f16.f32 %rs1548, %f3914;}

	// end inline asm
	ld.global.u16 	%rs1550, [%rd1820+128];
	ld.global.u16 	%rs1553, [%rd1821+128];
	// begin inline asm
	{mul.f16 %rs1549,%rs1550,%rs1547;
}
	// end inline asm
	// begin inline asm
	{mul.f16 %rs1552,%rs1553,%rs1548;
}
	// end inline asm
	// begin inline asm
	{sub.f16 %rs1555,%rs1549,%rs1552;
}
	// end inline asm
	st.shared.u16 	[%r3386+128], %rs1555;
	// begin inline asm
	{mul.f16 %rs1558,%rs1550,%rs1548;
}
	// end inline asm
	// begin inline asm
	{mul.f16 %rs1561,%rs1553,%rs1547;
}
	// end inline asm
	// begin inline asm
	{add.f16 %rs1564,%rs1558,%rs1561;
}
	// end inline asm
	st.shared.u16 	[%r3386+8320], %rs1564;
	mov.u32 	%r19543, %r19931;
	mov.f32 	%f10489, %f10586;
	@%p536 bra 	$L__BB0_3098;
	setp.eq.f32 	%p1043, %f828, 0f7F800000;
	@%p1043 bra 	$L__BB0_3097;
	mov.b32 	%r5082, %f826;
	shl.b32 	%r9541, %r5082, 8;
	or.b32  	%r5083, %r9541, -2147483648;
	mov.b64 	%rd9790, 0;
	mov.b32 	%r19540, 0;
	mov.u64 	%rd9788, __cudart_i2opi_f;
	mov.u64 	%rd9789, %rd8;
$L__BB0_3093:
	.pragma "nounroll";
	ld.global.nc.u32 	%r9542, [%rd9788];
	mad.wide.u32 	%rd5014, %r9542, %r5083, %rd9790;
	shr.u64 	%rd9790, %rd5014, 32;
	st.local.u32 	[%rd9789], %rd5014;
	add.s32 	%r19540, %r19540, 1;
	add.s64 	%rd9789, %rd9789, 4;
	add.s64 	%rd9788, %rd9788, 4;
	setp.ne.s32 	%p1044, %r19540, 6;
	@%p1044 bra 	$L__BB0_3093;
	shr.u32 	%r9543, %r5082, 23;
	st.local.u32 	[%rd8+24], %rd9790;
	and.b32  	%r5086, %r9543, 31;
	and.b32  	%r9544, %r9543, 224;
	add.s32 	%r9545, %r9544, -128;
	shr.u32 	%r9546, %r9545, 5;
	mul.wide.u32 	%rd5015, %r9546, 4;
	sub.s64 	%rd2755, %rd8, %rd5015;
	ld.local.u32 	%r19541, [%rd2755+24];
	ld.local.u32 	%r19542, [%rd2755+20];
	setp.eq.s32 	%p1045, %r5086, 0;
	@%p1045 bra 	$L__BB0_3096;
	shf.l.wrap.b32 	%r19541, %r19542, %r19541, %r5086;
	ld.local.u32 	%r9547, [%rd2755+16];
	shf.l.wrap.b32 	%r19542, %r9547, %r19542, %r5086;
$L__BB0_3096:
	shr.u32 	%r9548, %r19541, 30;
	shf.l.wrap.b32 	%r9549, %r19542, %r19541, 2;
	shl.b32 	%r9550, %r19542, 2;
	shr.u32 	%r9551, %r9549, 31;
	add.s32 	%r9552, %r9551, %r9548;
	neg.s32 	%r9553, %r9552;
	setp.lt.s32 	%p1046, %r5082, 0;
	selp.b32 	%r19543, %r9553, %r9552, %p1046;
	xor.b32  	%r9554, %r9549, %r5082;
	shr.s32 	%r9555, %r9549, 31;
	xor.b32  	%r9556, %r9555, %r9549;
	xor.b32  	%r9557, %r9555, %r9550;
	cvt.u64.u32 	%rd5016, %r9556;
	shl.b64 	%rd5017, %rd5016, 32;
	cvt.u64.u32 	%rd5018, %r9557;
	or.b64  	%rd5019, %rd5017, %rd5018;
	cvt.rn.f64.s64 	%fd299, %rd5019;
	mul.f64 	%fd300, %fd299, 0d3BF921FB54442D19;
	cvt.rn.f32.f64 	%f3927, %fd300;
	neg.f32 	%f3928, %f3927;
	setp.lt.s32 	%p1047, %r9554, 0;
	selp.f32 	%f10489, %f3928, %f3927, %p1047;
	bra.uni 	$L__BB0_3098;
$L__BB0_3097:
	mov.f32 	%f3929, 0f00000000;
	mul.rn.f32 	%f10489, %f826, %f3929;
	mov.b32 	%r19543, 0;
$L__BB0_3098:
	setp.ltu.f32 	%p1048, %f828, 0f47CE4780;
	add.s32 	%r9559, %r19543, 1;
	mul.rn.f32 	%f3931, %f10489, %f10489;
	and.b32  	%r9560, %r19543, 1;
	setp.eq.b32 	%p1049, %r9560, 1;
	selp.f32 	%f3932, %f10489, 0f3F800000, %p1049;
	fma.rn.f32 	%f3933, %f3931, %f3932, 0f00000000;
	fma.rn.f32 	%f3934, %f3931, 0f37CBAC00, 0fBAB607ED;
	selp.f32 	%f3935, 0fB94D4153, %f3934, %p1049;
	selp.f32 	%f3936, 0f3C0885E4, 0f3D2AAABB, %p1049;
	fma.rn.f32 	%f3937, %f3935, %f3931, %f3936;
	selp.f32 	%f3938, 0fBE2AAAA8, 0fBEFFFFFF, %p1049;
	fma.rn.f32 	%f3939, %f3937, %f3931, %f3938;
	fma.rn.f32 	%f3940, %f3939, %f3933, %f3932;
	and.b32  	%r9561, %r9559, 2;
	setp.eq.s32 	%p1050, %r9561, 0;
	mov.f32 	%f3941, 0f00000000;
	sub.f32 	%f3942, %f3941, %f3940;
	selp.f32 	%f3930, %f3940, %f3942, %p1050;
	// begin inline asm
	{  cvt.rn.f16.f32 %rs1567, %f3930;}

	// end inline asm
	mov.u32 	%r19547, %r19931;
	mov.f32 	%f10490, %f10586;
	@%p1048 bra 	$L__BB0_3106;
	setp.eq.f32 	%p1051, %f828, 0f7F800000;
	@%p1051 bra 	$L__BB0_3105;
	mov.b32 	%r5095, %f826;
	shl.b32 	%r9563, %r5095, 8;
	or.b32  	%r5096, %r9563, -2147483648;
	mov.b64 	%rd9793, 0;
	mov.b32 	%r19544, 0;
	mov.u64 	%rd9791, __cudart_i2opi_f;
	mov.u64 	%rd9792, %rd7;
$L__BB0_3101:
	.pragma "nounroll";
	ld.global.nc.u32 	%r9564, [%rd9791];
	mad.wide.u32 	%rd5022, %r9564, %r5096, %rd9793;
	shr.u64 	%rd9793, %rd5022, 32;
	st.local.u32 	[%rd9792], %rd5022;
	add.s32 	%r19544, %r19544, 1;
	add.s64 	%rd9792, %rd9792, 4;
	add.s64 	%rd9791, %rd9791, 4;
	setp.ne.s32 	%p1052, %r19544, 6;
	@%p1052 bra 	$L__BB0_3101;
	shr.u32 	%r9565, %r5095, 23;
	st.local.u32 	[%rd7+24], %rd9793;
	and.b32  	%r5099, %r9565, 31;
	and.b32  	%r9566, %r9565, 224;
	add.s32 	%r9567, %r9566, -128;
	shr.u32 	%r9568, %r9567, 5;
	mul.wide.u32 	%rd5023, %r9568, 4;
	sub.s64 	%rd2762, %rd7, %rd5023;
	ld.local.u32 	%r19545, [%rd2762+24];
	ld.local.u32 	%r19546, [%rd2762+20];
	setp.eq.s32 	%p1053, %r5099, 0;
	@%p1053 bra 	$L__BB0_3104;
	shf.l.wrap.b32 	%r19545, %r19546, %r19545, %r5099;
	ld.local.u32 	%r9569, [%rd2762+16];
	shf.l.wrap.b32 	%r19546, %r9569, %r19546, %r5099;
$L__BB0_3104:
	shr.u32 	%r9570, %r19545, 30;
	shf.l.wrap.b32 	%r9571, %r19546, %r19545, 2;
	shl.b32 	%r9572, %r19546, 2;
	shr.u32 	%r9573, %r9571, 31;
	add.s32 	%r9574, %r9573, %r9570;
	neg.s32 	%r9575, %r9574;
	setp.lt.s32 	%p1054, %r5095, 0;
	selp.b32 	%r19547, %r9575, %r9574, %p1054;
	xor.b32  	%r9576, %r9571, %r5095;
	shr.s32 	%r9577, %r9571, 31;
	xor.b32  	%r9578, %r9577, %r9571;
	xor.b32  	%r9579, %r9577, %r9572;
	cvt.u64.u32 	%rd5024, %r9578;
	shl.b64 	%rd5025, %rd5024, 32;
	cvt.u64.u32 	%rd5026, %r9579;
	or.b64  	%rd5027, %rd5025, %rd5026;
	cvt.rn.f64.s64 	%fd301, %rd5027;
	mul.f64 	%fd302, %fd301, 0d3BF921FB54442D19;
	cvt.rn.f32.f64 	%f3943, %fd302;
	neg.f32 	%f3944, %f3943;
	setp.lt.s32 	%p1055, %r9576, 0;
	selp.f32 	%f10490, %f3944, %f3943, %p1055;
	bra.uni 	$L__BB0_3106;
$L__BB0_3105:
	mov.f32 	%f3945, 0f00000000;
	mul.rn.f32 	%f10490, %f826, %f3945;
	mov.b32 	%r19547, 0;
$L__BB0_3106:
	abs.f32 	%f1330, %f835;
	setp.ltu.f32 	%p1056, %f1330, 0f47CE4780;
	mul.rn.f32 	%f3947, %f10490, %f10490;
	and.b32  	%r9581, %r19547, 1;
	setp.eq.b32 	%p1057, %r9581, 1;
	selp.f32 	%f3948, 0f3F800000, %f10490, %p1057;
	fma.rn.f32 	%f3949, %f3947, %f3948, 0f00000000;
	fma.rn.f32 	%f3950, %f3947, 0f37CBAC00, 0fBAB607ED;
	selp.f32 	%f3951, %f3950, 0fB94D4153, %p1057;
	selp.f32 	%f3952, 0f3D2AAABB, 0f3C0885E4, %p1057;
	fma.rn.f32 	%f3953, %f3951, %f3947, %f3952;
	selp.f32 	%f3954, 0fBEFFFFFF, 0fBE2AAAA8, %p1057;
	fma.rn.f32 	%f3955, %f3953, %f3947, %f3954;
	fma.rn.f32 	%f3956, %f3955, %f3949, %f3948;
	and.b32  	%r9582, %r19547, 2;
	setp.eq.s32 	%p1058, %r9582, 0;
	mov.f32 	%f3957, 0f00000000;
	sub.f32 	%f3958, %f3957, %f3956;
	selp.f32 	%f3946, %f3956, %f3958, %p1058;
	// begin inline asm
	{  cvt.rn.f16.f32 %rs1568, %f3946;}

	// end inline asm
	add.s64 	%rd5028, %rd1820, %rd1836;
	ld.global.u16 	%rs1570, [%rd5028+128];
	add.s64 	%rd5029, %rd1821, %rd1836;
	ld.global.u16 	%rs1573, [%rd5029+128];
	// begin inline asm
	{mul.f16 %rs1569,%rs1570,%rs1567;
}
	// end inline asm
	// begin inline asm
	{mul.f16 %rs1572,%rs1573,%rs1568;
}
	// end inline asm
	// begin inline asm
	{sub.f16 %rs1575,%rs1569,%rs1572;
}
	// end inline asm
	st.shared.u16 	[%r3414+160], %rs1575;
	// begin inline asm
	{mul.f16 %rs1578,%rs1570,%rs1568;
}
	// end inline asm
	// begin inline asm
	{mul.f16 %rs1581,%rs1573,%rs1567;
}
	// end inline asm
	// begin inline asm
	{add.f16 %rs1584,%rs1578,%rs1581;
}
	// end inline asm
	st.shared.u16 	[%r3414+8352], %rs1584;
	mov.u32 	%r19551, %r19939;
	mov.f32 	%f10491, %f10588;
	@%p1056 bra 	$L__BB0_3114;
	setp.eq.f32 	%p1059, %f1330, 0f7F800000;
	@%p1059 bra 	$L__BB0_3113;
	mov.b32 	%r5108, %f835;
	shl.b32 	%r9584, %r5108, 8;
	or.b32  	%r5109, %r9584, -2147483648;
	mov.b64 	%rd9796, 0;
	mov.b32 	%r19548, 0;
	mov.u64 	%rd9794, __cudart_i2opi_f;
	mov.u64 	%rd9795, %rd8;
$L__BB0_3109:
	.pragma "nounroll";
	ld.global.nc.u32 	%r9585, [%rd9794];
	mad.wide.u32 	%rd5032, %r9585, %r5109, %rd9796;
	shr.u64 	%rd9796, %rd5032, 32;
	st.local.u32 	[%rd9795], %rd5032;
	add.s32 	%r19548, %r19548, 1;
	add.s64 	%rd9795, %rd9795, 4;
	add.s64 	%rd9794, %rd9794, 4;
	setp.ne.s32 	%p1060, %r19548, 6;
	@%p1060 bra 	$L__BB0_3109;
	shr.u32 	%r9586, %r5108, 23;
	st.local.u32 	[%rd8+24], %rd9796;
	and.b32  	%r5112, %r9586, 31;
	and.b32  	%r9587, %r9586, 224;
	add.s32 	%r9588, %r9587, -128;
	shr.u32 	%r9589, %r9588, 5;
	mul.wide.u32 	%rd5033, %r9589, 4;
	sub.s64 	%rd2769, %rd8, %rd5033;
	ld.local.u32 	%r19549, [%rd2769+24];
	ld.local.u32 	%r19550, [%rd2769+20];
	setp.eq.s32 	%p1061, %r5112, 0;
	@%p1061 bra 	$L__BB0_3112;
	shf.l.wrap.b32 	%r19549, %r19550, %r19549, %r5112;
	ld.local.u32 	%r9590, [%rd2769+16];
	shf.l.wrap.b32 	%r19550, %r9590, %r19550, %r5112;
$L__BB0_3112:
	shr.u32 	%r9591, %r19549, 30;
	shf.l.wrap.b32 	%r9592, %r19550, %r19549, 2;
	shl.b32 	%r9593, %r19550, 2;
	shr.u32 	%r9594, %r9592, 31;
	add.s32 	%r9595, %r9594, %r9591;
	neg.s32 	%r9596, %r9595;
	setp.lt.s32 	%p1062, %r5108, 0;
	selp.b32 	%r19551, %r9596, %r9595, %p1062;
	xor.b32  	%r9597, %r9592, %r5108;
	shr.s32 	%r9598, %r9592, 31;
	xor.b32  	%r9599, %r9598, %r9592;
	xor.b32  	%r9600, %r9598, %r9593;
	cvt.u64.u32 	%rd5034, %r9599;
	shl.b64 	%rd5035, %rd5034, 32;
	cvt.u64.u32 	%rd5036, %r9600;
	or.b64  	%rd5037, %rd5035, %rd5036;
	cvt.rn.f64.s64 	%fd303, %rd5037;
	mul.f64 	%fd304, %fd303, 0d3BF921FB54442D19;
	cvt.rn.f32.f64 	%f3959, %fd304;
	neg.f32 	%f3960, %f3959;
	setp.lt.s32 	%p1063, %r9597, 0;
	selp.f32 	%f10491, %f3960, %f3959, %p1063;
	bra.uni 	$L__BB0_3114;
$L__BB0_3113:
	mov.f32 	%f3961, 0f00000000;
	mul.rn.f32 	%f10491, %f835, %f3961;
	mov.b32 	%r19551, 0;
$L__BB0_3114:
	add.s32 	%r9602, %r19551, 1;
	mul.rn.f32 	%f3963, %f10491, %f10491;
	and.b32  	%r9603, %r19551, 1;
	setp.eq.b32 	%p1065, %r9603, 1;
	selp.f32 	%f3964, %f10491, 0f3F800000, %p1065;
	fma.rn.f32 	%f3965, %f3963, %f3964, 0f00000000;
	fma.rn.f32 	%f3966, %f3963, 0f37CBAC00, 0fBAB607ED;
	selp.f32 	%f3967, 0fB94D4153, %f3966, %p1065;
	selp.f32 	%f3968, 0f3C0885E4, 0f3D2AAABB, %p1065;
	fma.rn.f32 	%f3969, %f3967, %f3963, %f3968;
	selp.f32 	%f3970, 0fBE2AAAA8, 0fBEFFFFFF, %p1065;
	fma.rn.f32 	%f3971, %f3969, %f3963, %f3970;
	fma.rn.f32 	%f3972, %f3971, %f3965, %f3964;
	and.b32  	%r9604, %r9602, 2;
	setp.eq.s32 	%p1066, %r9604, 0;
	mov.f32 	%f3973, 0f00000000;
	sub.f32 	%f3974, %f3973, %f3972;
	selp.f32 	%f3962, %f3972, %f3974, %p1066;
	// begin inline asm
	{  cvt.rn.f16.f32 %rs1587, %f3962;}

	// end inline asm
	mov.u32 	%r19555, %r19939;
	mov.f32 	%f10492, %f10588;
	@%p1056 bra 	$L__BB0_3122;
	setp.eq.f32 	%p1067, %f1330, 0f7F800000;
	@%p1067 bra 	$L__BB0_3121;
	mov.b32 	%r5121, %f835;
	shl.b32 	%r9606, %r5121, 8;
	or.b32  	%r5122, %r9606, -2147483648;
	mov.b64 	%rd9799, 0;
	mov.b32 	%r19552, 0;
	mov.u64 	%rd9797, __cudart_i2opi_f;
	mov.u64 	%rd9798, %rd7;
$L__BB0_3117:
	.pragma "nounroll";
	ld.global.nc.u32 	%r9607, [%rd9797];
	mad.wide.u32 	%rd5040, %r9607, %r5122, %rd9799;
	shr.u64 	%rd9799, %rd5040, 32;
	st.local.u32 	[%rd9798], %rd5040;
	add.s32 	%r19552, %r19552, 1;
	add.s64 	%rd9798, %rd9798, 4;
	add.s64 	%rd9797, %rd9797, 4;
	setp.ne.s32 	%p1068, %r19552, 6;
	@%p1068 bra 	$L__BB0_3117;
	shr.u32 	%r9608, %r5121, 23;
	st.local.u32 	[%rd7+24], %rd9799;
	and.b32  	%r5125, %r9608, 31;
	and.b32  	%r9609, %r9608, 224;
	add.s32 	%r9610, %r9609, -128;
	shr.u32 	%r9611, %r9610, 5;
	mul.wide.u32 	%rd5041, %r9611, 4;
	sub.s64 	%rd2776, %rd7, %rd5041;
	ld.local.u32 	%r19553, [%rd2776+24];
	ld.local.u32 	%r19554, [%rd2776+20];
	setp.eq.s32 	%p1069, %r5125, 0;
	@%p1069 bra 	$L__BB0_3120;
	shf.l.wrap.b32 	%r19553, %r19554, %r19553, %r5125;
	ld.local.u32 	%r9612, [%rd2776+16];
	shf.l.wrap.b32 	%r19554, %r9612, %r19554, %r5125;
$L__BB0_3120:
	shr.u32 	%r9613, %r19553, 30;
	shf.l.wrap.b32 	%r9614, %r19554, %r19553, 2;
	shl.b32 	%r9615, %r19554, 2;
	shr.u32 	%r9616, %r9614, 31;
	add.s32 	%r9617, %r9616, %r9613;
	neg.s32 	%r9618, %r9617;
	setp.lt.s32 	%p1070, %r5121, 0;
	selp.b32 	%r19555, %r9618, %r9617, %p1070;
	xor.b32  	%r9619, %r9614, %r5121;
	shr.s32 	%r9620, %r9614, 31;
	xor.b32  	%r9621, %r9620, %r9614;
	xor.b32  	%r9622, %r9620, %r9615;
	cvt.u64.u32 	%rd5042, %r9621;
	shl.b64 	%rd5043, %rd5042, 32;
	cvt.u64.u32 	%rd5044, %r9622;
	or.b64  	%rd5045, %rd5043, %rd5044;
	cvt.rn.f64.s64 	%fd305, %rd5045;
	mul.f64 	%fd306, %fd305, 0d3BF921FB54442D19;
	cvt.rn.f32.f64 	%f3975, %fd306;
	neg.f32 	%f3976, %f3975;
	setp.lt.s32 	%p1071, %r9619, 0;
	selp.f32 	%f10492, %f3976, %f3975, %p1071;
	bra.uni 	$L__BB0_3122;
$L__BB0_3121:
	mov.f32 	%f3977, 0f00000000;
	mul.rn.f32 	%f10492, %f835, %f3977;
	mov.b32 	%r19555, 0;
$L__BB0_3122:
	abs.f32 	%f1337, %f844;
	setp.ltu.f32 	%p1072, %f1337, 0f47CE4780;
	mul.rn.f32 	%f3979, %f10492, %f10492;
	and.b32  	%r9624, %r19555, 1;
	setp.eq.b32 	%p1073, %r9624, 1;
	selp.f32 	%f3980, 0f3F800000, %f10492, %p1073;
	fma.rn.f32 	%f3981, %f3979, %f3980, 0f00000000;
	fma.rn.f32 	%f3982, %f3979, 0f37CBAC00, 0fBAB607ED;
	selp.f32 	%f3983, %f3982, 0fB94D4153, %p1073;
	selp.f32 	%f3984, 0f3D2AAABB, 0f3C0885E4, %p1073;
	fma.rn.f32 	%f3985, %f3983, %f3979, %f3984;
	selp.f32 	%f3986, 0fBEFFFFFF, 0fBE2AAAA8, %p1073;
	fma.rn.f32 	%f3987, %f3985, %f3979, %f3986;
	fma.rn.f32 	%f3988, %f3987, %f3981, %f3980;
	and.b32  	%r9625, %r19555, 2;
	setp.eq.s32 	%p1074, %r9625, 0;
	mov.f32 	%f3989, 0f00000000;
	sub.f32 	%f3990, %f3989, %f3988;
	selp.f32 	%f3978, %f3988, %f3990, %p1074;
	// begin inline asm
	{  cvt.rn.f16.f32 %rs1588, %f3978;}

	// end inline asm
	add.s64 	%rd5046, %rd1820, %rd1836;
	add.s64 	%rd5047, %rd5046, %rd1836;
	ld.global.u16 	%rs1590, [%rd5047+128];
	add.s64 	%rd5048, %rd1821, %rd1836;
	add.s64 	%rd5049, %rd5048, %rd1836;
	ld.global.u16 	%rs1593, [%rd5049+128];
	// begin inline asm
	{mul.f16 %rs1589,%rs1590,%rs1587;
}
	// end inline asm
	// begin inline asm
	{mul.f16 %rs1592,%rs1593,%rs1588;
}
	// end inline asm
	// begin inline asm
	{sub.f16 %rs1595,%rs1589,%rs1592;
}
	// end inline asm
	st.shared.u16 	[%r3443+128], %rs1595;
	// begin inline asm
	{mul.f16 %rs1598,%rs1590,%rs1588;
}
	// end inline asm
	// begin inline asm
	{mul.f16 %rs1601,%rs1593,%rs1587;
}
	// end inline asm
	// begin inline asm
	{add.f16 %rs1604,%rs1598,%rs1601;
}
	// end inline asm
	st.shared.u16 	[%r3443+8320], %rs1604;
	mov.u32 	%r19559, %r19947;
	mov.f32 	%f10493, %f10590;
	@%p1072 bra 	$L__BB0_3130;
	setp.eq.f32 	%p1075, %f1337, 0f7F800000;
	@%p1075 bra 	$L__BB0_3129;
	mov.b32 	%r5134, %f844;
	shl.b32 	%r9627, %r5134, 8;
	or.b32  	%r5135, %r9627, -2147483648;
	mov.b64 	%rd9802, 0;
	mov.b32 	%r19556, 0;
	mov.u64 	%rd9800, __cudart_i2opi_f;
	mov.u64 	%rd9801, %rd8;
$L__BB0_3125:
	.pragma "nounroll";
	ld.global.nc.u32 	%r9628, [%rd9800];
	mad.wide.u32 	%rd5052, %r9628, %r5135, %rd9802;
	shr.u64 	%rd9802, %rd5052, 32;
	st.local.u32 	[%rd9801], %rd5052;
	add.s32 	%r19556, %r19556, 1;
	add.s64 	%rd9801, %rd9801, 4;
	add.s64 	%rd9800, %rd9800, 4;
	setp.ne.s32 	%p1076, %r19556, 6;
	@%p1076 bra 	$L__BB0_3125;
	shr.u32 	%r9629, %r5134, 23;
	st.local.u32 	[%rd8+24], %rd9802;
	and.b32  	%r5138, %r9629, 31;
	and.b32  	%r9630, %r9629, 224;
	add.s32 	%r9631, %r9630, -128;
	shr.u32 	%r9632, %r9631, 5;
	mul.wide.u32 	%rd5053, %r9632, 4;
	sub.s64 	%rd2783, %rd8, %rd5053;
	ld.local.u32 	%r19557, [%rd2783+24];
	ld.local.u32 	%r19558, [%rd2783+20];
	setp.eq.s32 	%p1077, %r5138, 0;
	@%p1077 bra 	$L__BB0_3128;
	shf.l.wrap.b32 	%r19557, %r19558, %r19557, %r5138;
	ld.local.u32 	%r9633, [%rd2783+16];
	shf.l.wrap.b32 	%r19558, %r9633, %r19558, %r5138;
$L__BB0_3128:
	shr.u32 	%r9634, %r19557, 30;
	shf.l.wrap.b32 	%r9635, %r19558, %r19557, 2;
	shl.b32 	%r9636, %r19558, 2;
	shr.u32 	%r9637, %r9635, 31;
	add.s32 	%r9638, %r9637, %r9634;
	neg.s32 	%r9639, %r9638;
	setp.lt.s32 	%p1078, %r5134, 0;
	selp.b32 	%r19559, %r9639, %r9638, %p1078;
	xor.b32  	%r9640, %r9635, %r5134;
	shr.s32 	%r9641, %r9635, 31;
	xor.b32  	%r9642, %r9641, %r9635;
	xor.b32  	%r9643, %r9641, %r9636;
	cvt.u64.u32 	%rd5054, %r9642;
	shl.b64 	%rd5055, %rd5054, 32;
	cvt.u64.u32 	%rd5056, %r9643;
	or.b64  	%rd5057, %rd5055, %rd5056;
	cvt.rn.f64.s64 	%fd307, %rd5057;
	mul.f64 	%fd308, %fd307, 0d3BF921FB54442D19;
	cvt.rn.f32.f64 	%f3991, %fd308;
	neg.f32 	%f3992, %f3991;
	setp.lt.s32 	%p1079, %r9640, 0;
	selp.f32 	%f10493, %f3992, %f3991, %p1079;
	bra.uni 	$L__BB0_3130;
$L__BB0_3129:
	mov.f32 	%f3993, 0f00000000;
	mul.rn.f32 	%f10493, %f844, %f3993;
	mov.b32 	%r19559, 0;
$L__BB0_3130:
	abs.f32 	%f1341, %f844;
	setp.ltu.f32 	%p1080, %f1341, 0f47CE4780;
	add.s32 	%r9645, %r19559, 1;
	mul.rn.f32 	%f3995, %f10493, %f10493;
	and.b32  	%r9646, %r19559, 1;
	setp.eq.b32 	%p1081, %r9646, 1;
	selp.f32 	%f3996, %f10493, 0f3F800000, %p1081;
	fma.rn.f32 	%f3997, %f3995, %f3996, 0f00000000;
	fma.rn.f32 	%f3998, %f3995, 0f37CBAC00, 0fBAB607ED;
	selp.f32 	%f3999, 0fB94D4153, %f3998, %p1081;
	selp.f32 	%f4000, 0f3C0885E4, 0f3D2AAABB, %p1081;
	fma.rn.f32 	%f4001, %f3999, %f3995, %f4000;
	selp.f32 	%f4002, 0fBE2AAAA8, 0fBEFFFFFF, %p1081;
	fma.rn.f32 	%f4003, %f4001, %f3995, %f4002;
	fma.rn.f32 	%f4004, %f4003, %f3997, %f3996;
	and.b32  	%r9647, %r9645, 2;
	setp.eq.s32 	%p1082, %r9647, 0;
	mov.f32 	%f4005, 0f00000000;
	sub.f32 	%f4006, %f4005, %f4004;
	selp.f32 	%f3994, %f4004, %f4006, %p1082;
	// begin inline asm
	{  cvt.rn.f16.f32 %rs1607, %f3994;}

	// end inline asm
	mov.u32 	%r19563, %r19947;
	mov.f32 	%f10494, %f10590;
	@%p1080 bra 	$L__BB0_3138;
	setp.eq.f32 	%p1083, %f1341, 0f7F800000;
	@%p1083 bra 	$L__BB0_3137;
	mov.b32 	%r5147, %f844;
	shl.b32 	%r9649, %r5147, 8;
	or.b32  	%r5148, %r9649, -2147483648;
	mov.b64 	%rd9805, 0;
	mov.b32 	%r19560, 0;
	mov.u64 	%rd9803, __cudart_i2opi_f;
	mov.u64 	%rd9804, %rd7;
$L__BB0_3133:
	.pragma "nounroll";
	ld.global.nc.u32 	%r9650, [%rd9803];
	mad.wide.u32 	%rd5060, %r9650, %r5148, %rd9805;
	shr.u64 	%rd9805, %rd5060, 32;
	st.local.u32 	[%rd9804], %rd5060;
	add.s32 	%r19560, %r19560, 1;
	add.s64 	%rd9804, %rd9804, 4;
	add.s64 	%rd9803, %rd9803, 4;
	setp.ne.s32 	%p1084, %r19560, 6;
	@%p1084 bra 	$L__BB0_3133;
	shr.u32 	%r9651, %r5147, 23;
	st.local.u32 	[%rd7+24], %rd9805;
	and.b32  	%r5151, %r9651, 31;
	and.b32  	%r9652, %r9651, 224;
	add.s32 	%r9653, %r9652, -128;
	shr.u32 	%r9654, %r9653, 5;
	mul.wide.u32 	%rd5061, %r9654, 4;
	sub.s64 	%rd2790, %rd7, %rd5061;
	ld.local.u32 	%r19561, [%rd2790+24];
	ld.local.u32 	%r19562, [%rd2790+20];
	setp.eq.s32 	%p1085, %r5151, 0;
	@%p1085 bra 	$L__BB0_3136;
	shf.l.wrap.b32 	%r19561, %r19562, %r19561, %r5151;
	ld.local.u32 	%r9655, [%rd2790+16];
	shf.l.wrap.b32 	%r19562, %r9655, %r19562, %r5151;
$L__BB0_3136:
	shr.u32 	%r9656, %r19561, 30;
	shf.l.wrap.b32 	%r9657, %r19562, %r19561, 2;
	shl.b32 	%r9658, %r19562, 2;
	shr.u32 	%r9659, %r9657, 31;
	add.s32 	%r9660, %r9659, %r9656;
	neg.s32 	%r9661, %r9660;
	setp.lt.s32 	%p1086, %r5147, 0;
	selp.b32 	%r19563, %r9661, %r9660, %p1086;
	xor.b32  	%r9662, %r9657, %r5147;
	shr.s32 	%r9663, %r9657, 31;
	xor.b32  	%r9664, %r9663, %r9657;
	xor.b32  	%r9665, %r9663, %r9658;
	cvt.u64.u32 	%rd5062, %r9664;
	shl.b64 	%rd5063, %rd5062, 32;
	cvt.u64.u32 	%rd5064, %r9665;
	or.b64  	%rd5065, %rd5063, %rd5064;
	cvt.rn.f64.s64 	%fd309, %rd5065;
	mul.f64 	%fd310, %fd309, 0d3BF921FB54442D19;
	cvt.rn.f32.f64 	%f4007, %fd310;
	neg.f32 	%f4008, %f4007;
	setp.lt.s32 	%p1087, %r9662, 0;
	selp.f32 	%f10494, %f4008, %f4007, %p1087;
	bra.uni 	$L__BB0_3138;
$L__BB0_3137:
	mov.f32 	%f4009, 0f00000000;
	mul.rn.f32 	%f10494, %f844, %f4009;
	mov.b32 	%r19563, 0;
$L__BB0_3138:
	abs.f32 	%f1345, %f853;
	setp.ltu.f32 	%p1088, %f1345, 0f47CE4780;
	mul.rn.f32 	%f4011, %f10494, %f10494;
	and.b32  	%r9667, %r19563, 1;
	setp.eq.b32 	%p1089, %r9667, 1;
	selp.f32 	%f4012, 0f3F800000, %f10494, %p1089;
	fma.rn.f32 	%f4013, %f4011, %f4012, 0f00000000;
	fma.rn.f32 	%f4014, %f4011, 0f37CBAC00, 0fBAB607ED;
	selp.f32 	%f4015, %f4014, 0fB94D4153, %p1089;
	selp.f32 	%f4016, 0f3D2AAABB, 0f3C0885E4, %p1089;
	fma.rn.f32 	%f4017, %f4015, %f4011, %f4016;
	selp.f32 	%f4018, 0fBEFFFFFF, 0fBE2AAAA8, %p1089;
	fma.rn.f32 	%f4019, %f4017, %f4011, %f4018;
	fma.rn.f32 	%f4020, %f4019, %f4013, %f4012;
	and.b32  	%r9668, %r19563, 2;
	setp.eq.s32 	%p1090, %r9668, 0;
	mov.f32 	%f4021, 0f00000000;
	sub.f32 	%f4022, %f4021, %f4020;
	selp.f32 	%f4010, %f4020, %f4022, %p1090;
	// begin inline asm
	{  cvt.rn.f16.f32 %rs1608, %f4010;}

	// end inline asm
	add.s64 	%rd5066, %rd1820, %rd1836;
	add.s64 	%rd5067, %rd5066, %rd1836;
	add.s64 	%rd5068, %rd5067, %rd1836;
	ld.global.u16 	%rs1610, [%rd5068+128];
	add.s64 	%rd5069, %rd1821, %rd1836;
	add.s64 	%rd5070, %rd5069, %rd1836;
	add.s64 	%rd5071, %rd5070, %rd1836;
	ld.global.u16 	%rs1613, [%rd5071+128];
	// begin inline asm
	{mul.f16 %rs1609,%rs1610,%rs1607;
}
	// end inline asm
	// begin inline asm
	{mul.f16 %rs1612,%rs1613,%rs1608;
}
	// end inline asm
	// begin inline asm
	{sub.f16 %rs1615,%rs1609,%rs1612;
}
	// end inline asm
	st.shared.u16 	[%r3471+128], %rs1615;
	// begin inline asm
	{mul.f16 %rs1618,%rs1610,%rs1608;
}
	// end inline asm
	// begin inline asm
	{mul.f16 %rs1621,%rs1613,%rs1607;
}
	// end inline asm
	// begin inline asm
	{add.f16 %rs1624,%rs1618,%rs1621;
}
	// end inline asm
	st.shared.u16 	[%r3471+8320], %rs1624;
	mov.u32 	%r19567, %r19955;
	mov.f32 	%f10495, %f10592;
	@%p1088 bra 	$L__BB0_3146;
	setp.eq.f32 	%p1091, %f1345, 0f7F800000;
	@%p1091 bra 	$L__BB0_3145;
	mov.b32 	%r5160, %f853;
	shl.b32 	%r9670, %r5160, 8;
	or.b32  	%r5161, %r9670, -2147483648;
	mov.b64 	%rd9808, 0;
	mov.b32 	%r19564, 0;
	mov.u64 	%rd9806, __cudart_i2opi_f;
	mov.u64 	%rd9807, %rd8;
$L__BB0_3141:
	.pragma "nounroll";
	ld.global.nc.u32 	%r9671, [%rd9806];
	mad.wide.u32 	%rd5074, %r9671, %r5161, %rd9808;
	shr.u64 	%rd9808, %rd5074, 32;
	st.local.u32 	[%rd9807], %rd5074;
	add.s32 	%r19564, %r19564, 1;
	add.s64 	%rd9807, %rd9807, 4;
	add.s64 	%rd9806, %rd9806, 4;
	setp.ne.s32 	%p1092, %r19564, 6;
	@%p1092 bra 	$L__BB0_3141;
	shr.u32 	%r9672, %r5160, 23;
	st.local.u32 	[%rd8+24], %rd9808;
	and.b32  	%r5164, %r9672, 31;
	and.b32  	%r9673, %r9672, 224;
	add.s32 	%r9674, %r9673, -128;
	shr.u32 	%r9675, %r9674, 5;
	mul.wide.u32 	%rd5075, %r9675, 4;
	sub.s64 	%rd2797, %rd8, %rd5075;
	ld.local.u32 	%r19565, [%rd2797+24];
	ld.local.u32 	%r19566, [%rd2797+20];
	setp.eq.s32 	%p1093, %r5164, 0;
	@%p1093 bra 	$L__BB0_3144;
	shf.l.wrap.b32 	%r19565, %r19566, %r19565, %r5164;
	ld.local.u32 	%r9676, [%rd2797+16];
	shf.l.wrap.b32 	%r19566, %r9676, %r19566, %r5164;
$L__BB0_3144:
	shr.u32 	%r9677, %r19565, 30;
	shf.l.wrap.b32 	%r9678, %r19566, %r19565, 2;
	shl.b32 	%r9679, %r19566, 2;
	shr.u32 	%r9680, %r9678, 31;
	add.s32 	%r9681, %r9680, %r9677;
	neg.s32 	%r9682, %r9681;
	setp.lt.s32 	%p1094, %r5160, 0;
	selp.b32 	%r19567, %r9682, %r9681, %p1094;
	xor.b32  	%r9683, %r9678, %r5160;
	shr.s32 	%r9684, %r9678, 31;
	xor.b32  	%r9685, %r9684, %r9678;
	xor.b32  	%r9686, %r9684, %r9679;
	cvt.u64.u32 	%rd5076, %r9685;
	shl.b64 	%rd5077, %rd5076, 32;
	cvt.u64.u32 	%rd5078, %r9686;
	or.b64  	%rd5079, %rd5077, %rd5078;
	cvt.rn.f64.s64 	%fd311, %rd5079;
	mul.f64 	%fd312, %fd311, 0d3BF921FB54442D19;
	cvt.rn.f32.f64 	%f4023, %fd312;
	neg.f32 	%f4024, %f4023;
	setp.lt.s32 	%p1095, %r9683, 0;
	selp.f32 	%f10495, %f4024, %f4023, %p1095;
	bra.uni 	$L__BB0_3146;
$L__BB0_3145:
	mov.f32 	%f4025, 0f00000000;
	mul.rn.f32 	%f10495, %f853, %f4025;
	mov.b32 	%r19567, 0;
$L__BB0_3146:
	abs.f32 	%f1349, %f853;
	setp.ltu.f32 	%p1096, %f1349, 0f47CE4780;
	add.s32 	%r9688, %r19567, 1;
	mul.rn.f32 	%f4027, %f10495, %f10495;
	and.b32  	%r9689, %r19567, 1;
	setp.eq.b32 	%p1097, %r9689, 1;
	selp.f32 	%f4028, %f10495, 0f3F800000, %p1097;
	fma.rn.f32 	%f4029, %f4027, %f4028, 0f00000000;
	fma.rn.f32 	%f4030, %f4027, 0f37CBAC00, 0fBAB607ED;
	selp.f32 	%f4031, 0fB94D4153, %f4030, %p1097;
	selp.f32 	%f4032, 0f3C0885E4, 0f3D2AAABB, %p1097;
	fma.rn.f32 	%f4033, %f4031, %f4027, %f4032;
	selp.f32 	%f4034, 0fBE2AAAA8, 0fBEFFFFFF, %p1097;
	fma.rn.f32 	%f4035, %f4033, %f4027, %f4034;
	fma.rn.f32 	%f4036, %f4035, %f4029, %f4028;
	and.b32  	%r9690, %r9688, 2;
	setp.eq.s32 	%p1098, %r9690, 0;
	mov.f32 	%f4037, 0f00000000;
	sub.f32 	%f4038, %f4037, %f4036;
	selp.f32 	%f4026, %f4036, %f4038, %p1098;
	// begin inline asm
	{  cvt.rn.f16.f32 %rs1627, %f4026;}

	// end inline asm
	mov.u32 	%r19571, %r19955;
	mov.f32 	%f10496, %f10592;
	@%p1096 bra 	$L__BB0_3154;
	setp.eq.f32 	%p1099, %f1349, 0f7F800000;
	@%p1099 bra 	$L__BB0_3153;
	mov.b32 	%r5173, %f853;
	shl.b32 	%r9692, %r5173, 8;
	or.b32  	%r5174, %r9692, -2147483648;
	mov.b64 	%rd9811, 0;
	mov.b32 	%r19568, 0;
	mov.u64 	%rd9809, __cudart_i2opi_f;
	mov.u64 	%rd9810, %rd7;
$L__BB0_3149:
	.pragma "nounroll";
	ld.global.nc.u32 	%r9693, [%rd9809];
	mad.wide.u32 	%rd5082, %r9693, %r5174, %rd9811;
	shr.u64 	%rd9811, %rd5082, 32;
	st.local.u32 	[%rd9810], %rd5082;
	add.s32 	%r19568, %r19568, 1;
	add.s64 	%rd9810, %rd9810, 4;
	add.s64 	%rd9809, %rd9809, 4;
	setp.ne.s32 	%p1100, %r19568, 6;
	@%p1100 bra 	$L__BB0_3149;
	shr.u32 	%r9694, %r5173, 23;
	st.local.u32 	[%rd7+24], %rd9811;
	and.b32  	%r5177, %r9694, 31;
	and.b32  	%r9695, %r9694, 224;
	add.s32 	%r9696, %r9695, -128;
	shr.u32 	%r9697, %r9696, 5;
	mul.wide.u32 	%rd5083, %r9697, 4;
	sub.s64 	%rd2804, %rd7, %rd5083;
	ld.local.u32 	%r19569, [%rd2804+24];
	ld.local.u32 	%r19570, [%rd2804+20];
	setp.eq.s32 	%p1101, %r5177, 0;
	@%p1101 bra 	$L__BB0_3152;
	shf.l.wrap.b32 	%r19569, %r19570, %r19569, %r5177;
	ld.local.u32 	%r9698, [%rd2804+16];
	shf.l.wrap.b32 	%r19570, %r9698, %r19570, %r5177;
$L__BB0_3152:
	shr.u32 	%r9699, %r19569, 30;
	shf.l.wrap.b32 	%r9700, %r19570, %r19569, 2;
	shl.b32 	%r9701, %r19570, 2;
	shr.u32 	%r9702, %r9700, 31;
	add.s32 	%r9703, %r9702, %r9699;
	neg.s32 	%r9704, %r9703;
	setp.lt.s32 	%p1102, %r5173, 0;
	selp.b32 	%r19571, %r9704, %r9703, %p1102;
	xor.b32  	%r9705, %r9700, %r5173;
	shr.s32 	%r9706, %r9700, 31;
	xor.b32  	%r9707, %r9706, %r9700;
	xor.b32  	%r9708, %r9706, %r9701;
	cvt.u64.u32 	%rd5084, %r9707;
	shl.b64 	%rd5085, %rd5084, 32;
	cvt.u64.u32 	%rd5086, %r9708;
	or.b64  	%rd5087, %rd5085, %rd5086;
	cvt.rn.f64.s64 	%fd313, %rd5087;
	mul.f64 	%fd314, %fd313, 0d3BF921FB54442D19;
	cvt.rn.f32.f64 	%f4039, %fd314;
	neg.f32 	%f4040, %f4039;
	setp.lt.s32 	%p1103, %r9705, 0;
	selp.f32 	%f10496, %f4040, %f4039, %p1103;
	bra.uni 	$L__BB0_3154;
$L__BB0_3153:
	mov.f32 	%f4041, 0f00000000;
	mul.rn.f32 	%f10496, %f853, %f4041;
	mov.b32 	%r19571, 0;
$L__BB0_3154:
	abs.f32 	%f1353, %f862;
	setp.ltu.f32 	%p1104, %f1353, 0f47CE4780;
	mul.rn.f32 	%f4043, %f10496, %f10496;
	and.b32  	%r9710, %r19571, 1;
	setp.eq.b32 	%p1105, %r9710, 1;
	selp.f32 	%f4044, 0f3F800000, %f10496, %p1105;
	fma.rn.f32 	%f4045, %f4043, %f4044, 0f00000000;
	fma.rn.f32 	%f4046, %f4043, 0f37CBAC00, 0fBAB607ED;
	selp.f32 	%f4047, %f4046, 0fB94D4153, %p1105;
	selp.f32 	%f4048, 0f3D2AAABB, 0f3C0885E4, %p1105;
	fma.rn.f32 	%f4049, %f4047, %f4043, %f4048;
	selp.f32 	%f4050, 0fBEFFFFFF, 0fBE2AAAA8, %p1105;
	fma.rn.f32 	%f4051, %f4049, %f4043, %f4050;
	fma.rn.f32 	%f4052, %f4051, %f4045, %f4044;
	and.b32  	%r9711, %r19571, 2;
	setp.eq.s32 	%p1106, %r9711, 0;
	mov.f32 	%f4053, 0f00000000;
	sub.f32 	%f4054, %f4053, %f4052;
	selp.f32 	%f4042, %f4052, %f4054, %p1106;
	// begin inline asm
	{  cvt.rn.f16.f32 %rs1628, %f4042;}

	// end inline asm
	add.s64 	%rd5088, %rd1820, %rd1836;
	add.s64 	%rd5089, %rd5088, %rd1836;
	add.s64 	%rd5090, %rd5089, %rd1836;
	add.s64 	%rd5091, %rd5090, %rd1836;
	ld.global.u16 	%rs1630, [%rd5091+128];
	add.s64 	%rd5092, %rd1821, %rd1836;
	add.s64 	%rd5093, %rd5092, %rd1836;
	add.s64 	%rd5094, %rd5093, %rd1836;
	add.s64 	%rd5095, %rd5094, %rd1836;
	ld.global.u16 	%rs1633, [%rd5095+128];
	// begin inline asm
	{mul.f16 %rs1629,%rs1630,%rs1627;
}
	// end inline asm
	// begin inline asm
	{mul.f16 %rs1632,%rs1633,%rs1628;
}
	// end inline asm
	// begin inline asm
	{sub.f16 %rs1635,%rs1629,%rs1632;
}
	// end inline asm
	st.shared.u16 	[%r3499+128], %rs1635;
	// begin inline asm
	{mul.f16 %rs1638,%rs1630,%rs1628;
}
	// end inline asm
	// begin inline asm
	{mul.f16 %rs1641,%rs1633,%rs1627;
}
	// end inline asm
	// begin inline asm
	{add.f16 %rs1644,%rs1638,%rs1641;
}
	// end inline asm
	st.shared.u16 	[%r3499+8320], %rs1644;
	mov.u32 	%r19575, %r19963;
	mov.f32 	%f10497, %f10594;
	@%p1104 bra 	$L__BB0_3162;
	setp.eq.f32 	%p1107, %f1353, 0f7F800000;
	@%p1107 bra 	$L__BB0_3161;
	mov.b32 	%r5186, %f862;
	shl.b32 	%r9713, %r5186, 8;
	or.b32  	%r5187, %r9713, -2147483648;
	mov.b64 	%rd9814, 0;
	mov.b32 	%r19572, 0;
	mov.u64 	%rd9812, __cudart_i2opi_f;
	mov.u64 	%rd9813, %rd8;
$L__BB0_3157:
	.pragma "nounroll";
	ld.global.nc.u32 	%r9714, [%rd9812];
	mad.wide.u32 	%rd5098, %r9714, %r5187, %rd9814;
	shr.u64 	%rd9814, %rd5098, 32;
	st.local.u32 	[%rd9813], %rd5098;
	add.s32 	%r19572, %r19572, 1;
	add.s64 	%rd9813, %rd9813, 4;
	add.s64 	%rd9812, %rd9812, 4;
	setp.ne.s32 	%p1108, %r19572, 6;
	@%p1108 bra 	$L__BB0_3157;
	shr.u32 	%r9715, %r5186, 23;
	st.local.u32 	[%rd8+24], %rd9814;
	and.b32  	%r5190, %r9715, 31;
	and.b32  	%r9716, %r9715, 224;
	add.s32 	%r9717, %r9716, -128;
	shr.u32 	%r9718, %r9717, 5;
	mul.wide.u32 	%rd5099, %r9718, 4;
	sub.s64 	%rd2811, %rd8, %rd5099;
	ld.local.u32 	%r19573, [%rd2811+24];
	ld.local.u32 	%r19574, [%rd2811+20];
	setp.eq.s32 	%p1109, %r5190, 0;
	@%p1109 bra 	$L__BB0_3160;
	shf.l.wrap.b32 	%r19573, %r19574, %r19573, %r5190;
	ld.local.u32 	%r9719, [%rd2811+16];
	shf.l.wrap.b32 	%r19574, %r9719, %r19574, %r5190;
$L__BB0_3160:
	shr.u32 	%r9720, %r19573, 30;
	shf.l.wrap.b32 	%r9721, %r19574, %r19573, 2;
	shl.b32 	%r9722, %r19574, 2;
	shr.u32 	%r9723, %r9721, 31;
	add.s32 	%r9724, %r9723, %r9720;
	neg.s32 	%r9725, %r9724;
	setp.lt.s32 	%p1110, %r5186, 0;
	selp.b32 	%r19575, %r9725, %r9724, %p1110;
	xor.b32  	%r9726, %r9721, %r5186;
	shr.s32 	%r9727, %r9721, 31;
	xor.b32  	%r9728, %r9727, %r9721;
	xor.b32  	%r9729, %r9727, %r9722;
	cvt.u64.u32 	%rd5100, %r9728;
	shl.b64 	%rd5101, %rd5100, 32;
	cvt.u64.u32 	%rd5102, %r9729;
	or.b64  	%rd5103, %rd5101, %rd5102;
	cvt.rn.f64.s64 	%fd315, %rd5103;
	mul.f64 	%fd316, %fd315, 0d3BF921FB54442D19;
	cvt.rn.f32.f64 	%f4055, %fd316;
	neg.f32 	%f4056, %f4055;
	setp.lt.s32 	%p1111, %r9726, 0;
	selp.f32 	%f10497, %f4056, %f4055, %p1111;
	bra.uni 	$L__BB0_3162;
$L__BB0_3161:
	mov.f32 	%f4057, 0f00000000;
	mul.rn.f32 	%f10497, %f862, %f4057;
	mov.b32 	%r19575, 0;
$L__BB0_3162:
	abs.f32 	%f1357, %f862;
	setp.ltu.f32 	%p1112, %f1357, 0f47CE4780;
	add.s32 	%r9731, %r19575, 1;
	mul.rn.f32 	%f4059, %f10497, %f10497;
	and.b32  	%r9732, %r19575, 1;
	setp.eq.b32 	%p1113, %r9732, 1;
	selp.f32 	%f4060, %f10497, 0f3F800000, %p1113;
	fma.rn.f32 	%f4061, %f4059, %f4060, 0f00000000;
	fma.rn.f32 	%f4062, %f4059, 0f37CBAC00, 0fBAB607ED;
	selp.f32 	%f4063, 0fB94D4153, %f4062, %p1113;
	selp.f32 	%f4064, 0f3C0885E4, 0f3D2AAABB, %p1113;
	fma.rn.f32 	%f4065, %f4063, %f4059, %f4064;
	selp.f32 	%f4066, 0fBE2AAAA8, 0fBEFFFFFF, %p1113;
	fma.rn.f32 	%f4067, %f4065, %f4059, %f4066;
	fma.rn.f32 	%f4068, %f4067, %f4061, %f4060;
	and.b32  	%r9733, %r9731, 2;
	setp.eq.s32 	%p1114, %r9733, 0;
	mov.f32 	%f4069, 0f00000000;
	sub.f32 	%f4070, %f4069, %f4068;
	selp.f32 	%f4058, %f4068, %f4070, %p1114;
	// begin inline asm
	{  cvt.rn.f16.f32 %rs1647, %f4058;}

	// end inline asm
	mov.u32 	%r19579, %r19963;
	mov.f32 	%f10498, %f10594;
	@%p1112 bra 	$L__BB0_3170;
	setp.eq.f32 	%p1115, %f1357, 0f7F800000;
	@%p1115 bra 	$L__BB0_3169;
	mov.b32 	%r5199, %f862;
	shl.b32 	%r9735, %r5199, 8;
	or.b32  	%r5200, %r9735, -2147483648;
	mov.b64 	%rd9817, 0;
	mov.b32 	%r19576, 0;
	mov.u64 	%rd9815, __cudart_i2opi_f;
	mov.u64 	%rd9816, %rd7;
$L__BB0_3165:
	.pragma "nounroll";
	ld.global.nc.u32 	%r9736, [%rd9815];
	mad.wide.u32 	%rd5106, %r9736, %r5200, %rd9817;
	shr.u64 	%rd9817, %rd5106, 32;
	st.local.u32 	[%rd9816], %rd5106;
	add.s32 	%r19576, %r19576, 1;
	add.s64 	%rd9816, %rd9816, 4;
	add.s64 	%rd9815, %rd9815, 4;
	setp.ne.s32 	%p1116, %r19576, 6;
	@%p1116 bra 	$L__BB0_3165;
	shr.u32 	%r9737, %r5199, 23;
	st.local.u32 	[%rd7+24], %rd9817;
	and.b32  	%r5203, %r9737, 31;
	and.b32  	%r9738, %r9737, 224;
	add.s32 	%r9739, %r9738, -128;
	shr.u32 	%r9740, %r9739, 5;
	mul.wide.u32 	%rd5107, %r9740, 4;
	sub.s64 	%rd2818, %rd7, %rd5107;
	ld.local.u32 	%r19577, [%rd2818+24];
	ld.local.u32 	%r19578, [%rd2818+20];
	setp.eq.s32 	%p1117, %r5203, 0;
	@%p1117 bra 	$L__BB0_3168;
	shf.l.wrap.b32 	%r19577, %r19578, %r19577, %r5203;
	ld.local.u32 	%r9741, [%rd2818+16];
	shf.l.wrap.b32 	%r19578, %r9741, %r19578, %r5203;
$L__BB0_3168:
	shr.u32 	%r9742, %r19577, 30;
	shf.l.wrap.b32 	%r9743, %r19578, %r19577, 2;
	shl.b32 	%r9744, %r19578, 2;
	shr.u32 	%r9745, %r9743, 31;
	add.s32 	%r9746, %r9745, %r9742;
	neg.s32 	%r9747, %r9746;
	setp.lt.s32 	%p1118, %r5199, 0;
	selp.b32 	%r19579, %r9747, %r9746, %p1118;
	xor.b32  	%r9748, %r9743, %r5199;
	shr.s32 	%r9749, %r9743, 31;
	xor.b32  	%r9750, %r9749, %r9743;
	xor.b32  	%r9751, %r9749, %r9744;
	cvt.u64.u32 	%rd5108, %r9750;
	shl.b64 	%rd5109, %rd5108, 32;
	cvt.u64.u32 	%rd5110, %r9751;
	or.b64  	%rd5111, %rd5109, %rd5110;
	cvt.rn.f64.s64 	%fd317, %rd5111;
	mul.f64 	%fd318, %fd317, 0d3BF921FB54442D19;
	cvt.rn.f32.f64 	%f4071, %fd318;
	neg.f32 	%f4072, %f4071;
	setp.lt.s32 	%p1119, %r9748, 0;
	selp.f32 	%f10498, %f4072, %f4071, %p1119;
	bra.uni 	$L__BB0_3170;
$L__BB0_3169:
	mov.f32 	%f4073, 0f00000000;
	mul.rn.f32 	%f10498, %f862, %f4073;
	mov.b32 	%r19579, 0;
$L__BB0_3170:
	abs.f32 	%f1361, %f871;
	setp.ltu.f32 	%p1120, %f1361, 0f47CE4780;
	mul.rn.f32 	%f4075, %f10498, %f10498;
	and.b32  	%r9753, %r19579, 1;
	setp.eq.b32 	%p1121, %r9753, 1;
	selp.f32 	%f4076, 0f3F800000, %f10498, %p1121;
	fma.rn.f32 	%f4077, %f4075, %f4076, 0f00000000;
	fma.rn.f32 	%f4078, %f4075, 0f37CBAC00, 0fBAB607ED;
	selp.f32 	%f4079, %f4078, 0fB94D4153, %p1121;
	selp.f32 	%f4080, 0f3D2AAABB, 0f3C0885E4, %p1121;
	fma.rn.f32 	%f4081, %f4079, %f4075, %f4080;
	selp.f32 	%f4082, 0fBEFFFFFF, 0fBE2AAAA8, %p1121;
	fma.rn.f32 	%f4083, %f4081, %f4075, %f4082;
	fma.rn.f32 	%f4084, %f4083, %f4077, %f4076;
	and.b32  	%r9754, %r19579, 2;
	setp.eq.s32 	%p1122, %r9754, 0;
	mov.f32 	%f4085, 0f00000000;
	sub.f32 	%f4086, %f4085, %f4084;
	selp.f32 	%f4074, %f4084, %f4086, %p1122;
	// begin inline asm
	{  cvt.rn.f16.f32 %rs1648, %f4074;}

	// end inline asm
	add.s64 	%rd5112, %rd1820, %rd1836;
	add.s64 	%rd5113, %rd5112, %rd1836;
	add.s64 	%rd5114, %rd5113, %rd1836;
	add.s64 	%rd5115, %rd5114, %rd1836;
	add.s64 	%rd5116, %rd5115, %rd1836;
	ld.global.u16 	%rs1650, [%rd5116+128];
	add.s64 	%rd5117, %rd1821, %rd1836;
	add.s64 	%rd5118, %rd5117, %rd1836;
	add.s64 	%rd5119, %rd5118, %rd1836;
	add.s64 	%rd5120, %rd5119, %rd1836;
	add.s64 	%rd5121, %rd5120, %rd1836;
	ld.global.u16 	%rs1653, [%rd5121+128];
	// begin inline asm
	{mul.f16 %rs1649,%rs1650,%rs1647;
}
	// end inline asm
	// begin inline asm
	{mul.f16 %rs1652,%rs1653,%rs1648;
}
	// end inline asm
	// begin inline asm
	{sub.f16 %rs1655,%rs1649,%rs1652;
}
	// end inline asm
	st.shared.u16 	[%r3527+128], %rs1655;
	// begin inline asm
	{mul.f16 %rs1658,%rs1650,%rs1648;
}
	// end inline asm
	// begin inline asm
	{mul.f16 %rs1661,%rs1653,%rs1647;
}
	// end inline asm
	// begin inline asm
	{add.f16 %rs1664,%rs1658,%rs1661;
}
	// end inline asm
	st.shared.u16 	[%r3527+8320], %rs1664;
	mov.u32 	%r19583, %r19971;
	mov.f32 	%f10499, %f10596;
	@%p1120 bra 	$L__BB0_3178;
	setp.eq.f32 	%p1123, %f1361, 0f7F800000;
	@%p1123 bra 	$L__BB0_3177;
	mov.b32 	%r5212, %f871;
	shl.b32 	%r9756, %r5212, 8;
	or.b32  	%r5213, %r9756, -2147483648;
	mov.b64 	%rd9820, 0;
	mov.b32 	%r19580, 0;
	mov.u64 	%rd9818, __cudart_i2opi_f;
	mov.u64 	%rd9819, %rd8;
$L__BB0_3173:
	.pragma "nounroll";
	ld.global.nc.u32 	%r9757, [%rd9818];
	mad.wide.u32 	%rd5124, %r9757, %r5213, %rd9820;
	shr.u64 	%rd9820, %rd5124, 32;
	st.local.u32 	[%rd9819], %rd5124;
	add.s32 	%r19580, %r19580, 1;
	add.s64 	%rd9819, %rd9819, 4;
	add.s64 	%rd9818, %rd9818, 4;
	setp.ne.s32 	%p1124, %r19580, 6;
	@%p1124 bra 	$L__BB0_3173;
	shr.u32 	%r9758, %r5212, 23;
	st.local.u32 	[%rd8+24], %rd9820;
	and.b32  	%r5216, %r9758, 31;
	and.b32  	%r9759, %r9758, 224;
	add.s32 	%r9760, %r9759, -128;
	shr.u32 	%r9761, %r9760, 5;
	mul.wide.u32 	%rd5125, %r9761, 4;
	sub.s64 	%rd2825, %rd8, %rd5125;
	ld.local.u32 	%r19581, [%rd2825+24];
	ld.local.u32 	%r19582, [%rd2825+20];
	setp.eq.s32 	%p1125, %r5216, 0;
	@%p1125 bra 	$L__BB0_3176;
	shf.l.wrap.b32 	%r19581, %r19582, %r19581, %r5216;
	ld.local.u32 	%r9762, [%rd2825+16];
	shf.l.wrap.b32 	%r19582, %r9762, %r19582, %r5216;
$L__BB0_3176:
	shr.u32 	%r9763, %r19581, 30;
	shf.l.wrap.b32 	%r9764, %r19582, %r19581, 2;
	shl.b32 	%r9765, %r19582, 2;
	shr.u32 	%r9766, %r9764, 31;
	add.s32 	%r9767, %r9766, %r9763;
	neg.s32 	%r9768, %r9767;
	setp.lt.s32 	%p1126, %r5212, 0;
	selp.b32 	%r19583, %r9768, %r9767, %p1126;
	xor.b32  	%r9769, %r9764, %r5212;
	shr.s32 	%r9770, %r9764, 31;
	xor.b32  	%r9771, %r9770, %r9764;
	xor.b32  	%r9772, %r9770, %r9765;
	cvt.u64.u32 	%rd5126, %r9771;
	shl.b64 	%rd5127, %rd5126, 32;
	cvt.u64.u32 	%rd5128, %r9772;
	or.b64  	%rd5129, %rd5127, %rd5128;
	cvt.rn.f64.s64 	%fd319, %rd5129;
	mul.f64 	%fd320, %fd319, 0d3BF921FB54442D19;
	cvt.rn.f32.f64 	%f4087, %fd320;
	neg.f32 	%f4088, %f4087;
	setp.lt.s32 	%p1127, %r9769, 0;
	selp.f32 	%f10499, %f4088, %f4087, %p1127;
	bra.uni 	$L__BB0_3178;
$L__BB0_3177:
	mov.f32 	%f4089, 0f00000000;
	mul.rn.f32 	%f10499, %f871, %f4089;
	mov.b32 	%r19583, 0;
$L__BB0_3178:
	abs.f32 	%f1365, %f871;
	setp.ltu.f32 	%p1128, %f1365, 0f47CE4780;
	add.s32 	%r9774, %r19583, 1;
	mul.rn.f32 	%f4091, %f10499, %f10499;
	and.b32  	%r9775, %r19583, 1;
	setp.eq.b32 	%p1129, %r9775, 1;
	selp.f32 	%f4092, %f10499, 0f3F800000, %p1129;
	fma.rn.f32 	%f4093, %f4091, %f4092, 0f00000000;
	fma.rn.f32 	%f4094, %f4091, 0f37CBAC00, 0fBAB607ED;
	selp.f32 	%f4095, 0fB94D4153, %f4094, %p1129;
	selp.f32 	%f4096, 0f3C0885E4, 0f3D2AAABB, %p1129;
	fma.rn.f32 	%f4097, %f4095, %f4091, %f4096;
	selp.f32 	%f4098, 0fBE2AAAA8, 0fBEFFFFFF, %p1129;
	fma.rn.f32 	%f4099, %f4097, %f4091, %f4098;
	fma.rn.f32 	%f4100, %f4099, %f4093, %f4092;
	and.b32  	%r9776, %r9774, 2;
	setp.eq.s32 	%p1130, %r9776, 0;
	mov.f32 	%f4101, 0f00000000;
	sub.f32 	%f4102, %f4101, %f4100;
	selp.f32 	%f4090, %f4100, %f4102, %p1130;
	// begin inline asm
	{  cvt.rn.f16.f32 %rs1667, %f4090;}

	// end inline asm
	mov.u32 	%r19587, %r19971;
	mov.f32 	%f10500, %f10596;
	@%p1128 bra 	$L__BB0_3186;
	setp.eq.f32 	%p1131, %f1365, 0f7F800000;
	@%p1131 bra 	$L__BB0_3185;
	mov.b32 	%r5225, %f871;
	shl.b32 	%r9778, %r5225, 8;
	or.b32  	%r5226, %r9778, -2147483648;
	mov.b64 	%rd9823, 0;
	mov.b32 	%r19584, 0;
	mov.u64 	%rd9821, __cudart_i2opi_f;
	mov.u64 	%rd9822, %rd7;
$L__BB0_3181:
	.pragma "nounroll";
	ld.global.nc.u32 	%r9779, [%rd9821];
	mad.wide.u32 	%rd5132, %r9779, %r5226, %rd9823;
	shr.u64 	%rd9823, %rd5132, 32;
	st.local.u32 	[%rd9822], %rd5132;
	add.s32 	%r19584, %r19584, 1;
	add.s64 	%rd9822, %rd9822, 4;
	add.s64 	%rd9821, %rd9821, 4;
	setp.ne.s32 	%p1132, %r19584, 6;
	@%p1132 bra 	$L__BB0_3181;
	shr.u32 	%r9780, %r5225, 23;
	st.local.u32 	[%rd7+24], %rd9823;
	and.b32  	%r5229, %r9780, 31;
	and.b32  	%r9781, %r9780, 224;
	add.s32 	%r9782, %r9781, -128;
	shr.u32 	%r9783, %r9782, 5;
	mul.wide.u32 	%rd5133, %r9783, 4;
	sub.s64 	%rd2832, %rd7, %rd5133;
	ld.local.u32 	%r19585, [%rd2832+24];
	ld.local.u32 	%r19586, [%rd2832+20];
	setp.eq.s32 	%p1133, %r5229, 0;
	@%p1133 bra 	$L__BB0_3184;
	shf.l.wrap.b32 	%r19585, %r19586, %r19585, %r5229;
	ld.local.u32 	%r9784, [%rd2832+16];
	shf.l.wrap.b32 	%r19586, %r9784, %r19586, %r5229;
$L__BB0_3184:
	shr.u32 	%r9785, %r19585, 30;
	shf.l.wrap.b32 	%r9786, %r19586, %r19585, 2;
	shl.b32 	%r9787, %r19586, 2;
	shr.u32 	%r9788, %r9786, 31;
	add.s32 	%r9789, %r9788, %r9785;
	neg.s32 	%r9790, %r9789;
	setp.lt.s32 	%p1134, %r5225, 0;
	selp.b32 	%r19587, %r9790, %r9789, %p1134;
	xor.b32  	%r9791, %r9786, %r5225;
	shr.s32 	%r9792, %r9786, 31;
	xor.b32  	%r9793, %r9792, %r9786;
	xor.b32  	%r9794, %r9792, %r9787;
	cvt.u64.u32 	%rd5134, %r9793;
	shl.b64 	%rd5135, %rd5134, 32;
	cvt.u64.u32 	%rd5136, %r9794;
	or.b64  	%rd5137, %rd5135, %rd5136;
	cvt.rn.f64.s64 	%fd321, %rd5137;
	mul.f64 	%fd322, %fd321, 0d3BF921FB54442D19;
	cvt.rn.f32.f64 	%f4103, %fd322;
	neg.f32 	%f4104, %f4103;
	setp.lt.s32 	%p1135, %r9791, 0;
	selp.f32 	%f10500, %f4104, %f4103, %p1135;
	bra.uni 	$L__BB0_3186;
$L__BB0_3185:
	mov.f32 	%f4105, 0f00000000;
	mul.rn.f32 	%f10500, %f871, %f4105;
	mov.b32 	%r19587, 0;
$L__BB0_3186:
	abs.f32 	%f1369, %f880;
	setp.ltu.f32 	%p1136, %f1369, 0f47CE4780;
	mul.rn.f32 	%f4107, %f10500, %f10500;
	and.b32  	%r9796, %r19587, 1;
	setp.eq.b32 	%p1137, %r9796, 1;
	selp.f32 	%f4108, 0f3F800000, %f10500, %p1137;
	fma.rn.f32 	%f4109, %f4107, %f4108, 0f00000000;
	fma.rn.f32 	%f4110, %f4107, 0f37CBAC00, 0fBAB607ED;
	selp.f32 	%f4111, %f4110, 0fB94D4153, %p1137;
	selp.f32 	%f4112, 0f3D2AAABB, 0f3C0885E4, %p1137;
	fma.rn.f32 	%f4113, %f4111, %f4107, %f4112;
	selp.f32 	%f4114, 0fBEFFFFFF, 0fBE2AAAA8, %p1137;
	fma.rn.f32 	%f4115, %f4113, %f4107, %f4114;
	fma.rn.f32 	%f4116, %f4115, %f4109, %f4108;
	and.b32  	%r9797, %r19587, 2;
	setp.eq.s32 	%p1138, %r9797, 0;
	mov.f32 	%f4117, 0f00000000;
	sub.f32 	%f4118, %f4117, %f4116;
	selp.f32 	%f4106, %f4116, %f4118, %p1138;
	// begin inline asm
	{  cvt.rn.f16.f32 %rs1668, %f4106;}

	// end inline asm
	add.s64 	%rd5138, %rd1820, %rd1836;
	add.s64 	%rd5139, %rd5138, %rd1836;
	add.s64 	%rd5140, %rd5139, %rd1836;
	add.s64 	%rd5141, %rd5140, %rd1836;
	add.s64 	%rd5142, %rd5141, %rd1836;
	add.s64 	%rd5143, %rd5142, %rd1836;
	ld.global.u16 	%rs1670, [%rd5143+128];
	add.s64 	%rd5144, %rd1821, %rd1836;
	add.s64 	%rd5145, %rd5144, %rd1836;
	add.s64 	%rd5146, %rd5145, %rd1836;
	add.s64 	%rd5147, %rd5146, %rd1836;
	add.s64 	%rd5148, %rd5147, %rd1836;
	add.s64 	%rd5149, %rd5148, %rd1836;
	ld.global.u16 	%rs1673, [%rd5149+128];
	// begin inline asm
	{mul.f16 %rs1669,%rs1670,%rs1667;
}
	// end inline asm
	// begin inline asm
	{mul.f16 %rs1672,%rs1673,%rs1668;
}
	// end inline asm
	// begin inline asm
	{sub.f16 %rs1675,%rs1669,%rs1672;
}
	// end inline asm
	st.shared.u16 	[%r3555+128], %rs1675;
	// begin inline asm
	{mul.f16 %rs1678,%rs1670,%rs1668;
}
	// end inline asm
	// begin inline asm
	{mul.f16 %rs1681,%rs1673,%rs1667;
}
	// end inline asm
	// begin inline asm
	{add.f16 %rs1684,%rs1678,%rs1681;
}
	// end inline asm
	st.shared.u16 	[%r3555+8320], %rs1684;
	mov.u32 	%r19591, %r19979;
	mov.f32 	%f10501, %f10598;
	@%p1136 bra 	$L__BB0_3194;
	setp.eq.f32 	%p1139, %f1369, 0f7F800000;
	@%p1139 bra 	$L__BB0_3193;
	mov.b32 	%r5238, %f880;
	shl.b32 	%r9799, %r5238, 8;
	or.b32  	%r5239, %r9799, -2147483648;
	mov.b64 	%rd9826, 0;
	mov.b32 	%r19588, 0;
	mov.u64 	%rd9824, __cudart_i2opi_f;
	mov.u64 	%rd9825, %rd8;
$L__BB0_3189:
	.pragma "nounroll";
	ld.global.nc.u32 	%r9800, [%rd9824];
	mad.wide.u32 	%rd5152, %r9800, %r5239, %rd9826;
	shr.u64 	%rd9826, %rd5152, 32;
	st.local.u32 	[%rd9825], %rd5152;
	add.s32 	%r19588, %r19588, 1;
	add.s64 	%rd9825, %rd9825, 4;
	add.s64 	%rd9824, %rd9824, 4;
	setp.ne.s32 	%p1140, %r19588, 6;
	@%p1140 bra 	$L__BB0_3189;
	shr.u32 	%r9801, %r5238, 23;
	st.local.u32 	[%rd8+24], %rd9826;
	and.b32  	%r5242, %r9801, 31;
	and.b32  	%r9802, %r9801, 224;
	add.s32 	%r9803, %r9802, -128;
	shr.u32 	%r9804, %r9803, 5;
	mul.wide.u32 	%rd5153, %r9804, 4;
	sub.s64 	%rd2839, %rd8, %rd5153;
	ld.local.u32 	%r19589, [%rd2839+24];
	ld.local.u32 	%r19590, [%rd2839+20];
	setp.eq.s32 	%p1141, %r5242, 0;
	@%p1141 bra 	$L__BB0_3192;
	shf.l.wrap.b32 	%r19589, %r19590, %r19589, %r5242;
	ld.local.u32 	%r9805, [%rd2839+16];
	shf.l.wrap.b32 	%r19590, %r9805, %r19590, %r5242;
$L__BB0_3192:
	shr.u32 	%r9806, %r19589, 30;
	shf.l.wrap.b32 	%r9807, %r19590, %r19589, 2;
	shl.b32 	%r9808, %r19590, 2;
	shr.u32 	%r9809, %r9807, 31;
	add.s32 	%r9810, %r9809, %r9806;
	neg.s32 	%r9811, %r9810;
	setp.lt.s32 	%p1142, %r5238, 0;
	selp.b32 	%r19591, %r9811, %r9810, %p1142;
	xor.b32  	%r9812, %r9807, %r5238;
	shr.s32 	%r9813, %r9807, 31;
	xor.b32  	%r9814, %r9813, %r9807;
	xor.b32  	%r9815, %r9813, %r9808;
	cvt.u64.u32 	%rd5154, %r9814;
	shl.b64 	%rd5155, %rd5154, 32;
	cvt.u64.u32 	%rd5156, %r9815;
	or.b64  	%rd5157, %rd5155, %rd5156;
	cvt.rn.f64.s64 	%fd323, %rd5157;
	mul.f64 	%fd324, %fd323, 0d3BF921FB54442D19;
	cvt.rn.f32.f64 	%f4119, %fd324;
	neg.f32 	%f4120, %f4119;
	setp.lt.s32 	%p1143, %r9812, 0;
	selp.f32 	%f10501, %f4120, %f4119, %p1143;
	bra.uni 	$L__BB0_3194;
$L__BB0_3193:
	mov.f32 	%f4121, 0f00000000;
	mul.rn.f32 	%f10501, %f880, %f4121;
	mov.b32 	%r19591, 0;
$L__BB0_3194:
	abs.f32 	%f1373, %f880;
	setp.ltu.f32 	%p1144, %f1373, 0f47CE4780;
	add.s32 	%r9817, %r19591, 1;
	mul.rn.f32 	%f4123, %f10501, %f10501;
	and.b32  	%r9818, %r19591, 1;
	setp.eq.b32 	%p1145, %r9818, 1;
	selp.f32 	%f4124, %f10501, 0f3F800000, %p1145;
	fma.rn.f32 	%f4125, %f4123, %f4124, 0f00000000;
	fma.rn.f32 	%f4126, %f4123, 0f37CBAC00, 0fBAB607ED;
	selp.f32 	%f4127, 0fB94D4153, %f4126, %p1145;
	selp.f32 	%f4128, 0f3C0885E4, 0f3D2AAABB, %p1145;
	fma.rn.f32 	%f4129, %f4127, %f4123, %f4128;
	selp.f32 	%f4130, 0fBE2AAAA8, 0fBEFFFFFF, %p1145;
	fma.rn.f32 	%f4131, %f4129, %f4123, %f4130;
	fma.rn.f32 	%f4132, %f4131, %f4125, %f4124;
	and.b32  	%r9819, %r9817, 2;
	setp.eq.s32 	%p1146, %r9819, 0;
	mov.f32 	%f4133, 0f00000000;
	sub.f32 	%f4134, %f4133, %f4132;
	selp.f32 	%f4122, %f4132, %f4134, %p1146;
	// begin inline asm
	{  cvt.rn.f16.f32 %rs1687, %f4122;}

	// end inline asm
	mov.u32 	%r19595, %r19979;
	mov.f32 	%f10502, %f10598;
	@%p1144 bra 	$L__BB0_3202;
	setp.eq.f32 	%p1147, %f1373, 0f7F800000;
	@%p1147 bra 	$L__BB0_3201;
	mov.b32 	%r5251, %f880;
	shl.b32 	%r9821, %r5251, 8;
	or.b32  	%r5252, %r9821, -2147483648;
	mov.b64 	%rd9829, 0;
	mov.b32 	%r19592, 0;
	mov.u64 	%rd9827, __cudart_i2opi_f;
	mov.u64 	%rd9828, %rd7;
$L__BB0_3197:
	.pragma "nounroll";
	ld.global.nc.u32 	%r9822, [%rd9827];
	mad.wide.u32 	%rd5160, %r9822, %r5252, %rd9829;
	shr.u64 	%rd9829, %rd5160, 32;
	st.local.u32 	[%rd9828], %rd5160;
	add.s32 	%r19592, %r19592, 1;
	add.s64 	%rd9828, %rd9828, 4;
	add.s64 	%rd9827, %rd9827, 4;
	setp.ne.s32 	%p1148, %r19592, 6;
	@%p1148 bra 	$L__BB0_3197;
	shr.u32 	%r9823, %r5251, 23;
	st.local.u32 	[%rd7+24], %rd9829;
	and.b32  	%r5255, %r9823, 31;
	and.b32  	%r9824, %r9823, 224;
	add.s32 	%r9825, %r9824, -128;
	shr.u32 	%r9826, %r9825, 5;
	mul.wide.u32 	%rd5161, %r9826, 4;
	sub.s64 	%rd2846, %rd7, %rd5161;
	ld.local.u32 	%r19593, [%rd2846+24];
	ld.local.u32 	%r19594, [%rd2846+20];
	setp.eq.s32 	%p1149, %r5255, 0;
	@%p1149 bra 	$L__BB0_3200;
	shf.l.wrap.b32 	%r19593, %r19594, %r19593, %r5255;
	ld.local.u32 	%r9827, [%rd2846+16];
	shf.l.wrap.b32 	%r19594, %r9827, %r19594, %r5255;
$L__BB0_3200:
	shr.u32 	%r9828, %r19593, 30;
	shf.l.wrap.b32 	%r9829, %r19594, %r19593, 2;
	shl.b32 	%r9830, %r19594, 2;
	shr.u32 	%r9831, %r9829, 31;
	add.s32 	%r9832, %r9831, %r9828;
	neg.s32 	%r9833, %r9832;
	setp.lt.s32 	%p1150, %r5251, 0;
	selp.b32 	%r19595, %r9833, %r9832, %p1150;
	xor.b32  	%r9834, %r9829, %r5251;
	shr.s32 	%r9835, %r9829, 31;
	xor.b32  	%r9836, %r9835, %r9829;
	xor.b32  	%r9837, %r9835, %r9830;
	cvt.u64.u32 	%rd5162, %r9836;
	shl.b64 	%rd5163, %rd5162, 32;
	cvt.u64.u32 	%rd5164, %r9837;
	or.b64  	%rd5165, %rd5163, %rd5164;
	cvt.rn.f64.s64 	%fd325, %rd5165;
	mul.f64 	%fd326, %fd325, 0d3BF921FB54442D19;
	cvt.rn.f32.f64 	%f4135, %fd326;
	neg.f32 	%f4136, %f4135;
	setp.lt.s32 	%p1151, %r9834, 0;
	selp.f32 	%f10502, %f4136, %f4135, %p1151;
	bra.uni 	$L__BB0_3202;
$L__BB0_3201:
	mov.f32 	%f4137, 0f00000000;
	mul.rn.f32 	%f10502, %f880, %f4137;
	mov.b32 	%r19595, 0;
$L__BB0_3202:
	abs.f32 	%f1377, %f889;
	setp.ltu.f32 	%p1152, %f1377, 0f47CE4780;
	mul.rn.f32 	%f4139, %f10502, %f10502;
	and.b32  	%r9839, %r19595, 1;
	setp.eq.b32 	%p1153, %r9839, 1;
	selp.f32 	%f4140, 0f3F800000, %f10502, %p1153;
	fma.rn.f32 	%f4141, %f4139, %f4140, 0f00000000;
	fma.rn.f32 	%f4142, %f4139, 0f37CBAC00, 0fBAB607ED;
	selp.f32 	%f4143, %f4142, 0fB94D4153, %p1153;
	selp.f32 	%f4144, 0f3D2AAABB, 0f3C0885E4, %p1153;
	fma.rn.f32 	%f4145, %f4143, %f4139, %f4144;
	selp.f32 	%f4146, 0fBEFFFFFF, 0fBE2AAAA8, %p1153;
	fma.rn.f32 	%f4147, %f4145, %f4139, %f4146;
	fma.rn.f32 	%f4148, %f4147, %f4141, %f4140;
	and.b32  	%r9840, %r19595, 2;
	setp.eq.s32 	%p1154, %r9840, 0;
	mov.f32 	%f4149, 0f00000000;
	sub.f32 	%f4150, %f4149, %f4148;
	selp.f32 	%f4138, %f4148, %f4150, %p1154;
	// begin inline asm
	{  cvt.rn.f16.f32 %rs1688, %f4138;}

	// end inline asm
	add.s64 	%rd5166, %rd1820, %rd1836;
	add.s64 	%rd5167, %rd5166, %rd1836;
	add.s64 	%rd5168, %rd5167, %rd1836;
	add.s64 	%rd5169, %rd5168, %rd1836;
	add.s64 	%rd5170, %rd5169, %rd1836;
	add.s64 	%rd5171, %rd5170, %rd1836;
	add.s64 	%rd5172, %rd5171, %rd1836;
	ld.global.u16 	%rs1690, [%rd5172+128];
	add.s64 	%rd5173, %rd1821, %rd1836;
	add.s64 	%rd5174, %rd5173, %rd1836;
	add.s64 	%rd5175, %rd5174, %rd1836;
	add.s64 	%rd5176, %rd5175, %rd1836;
	add.s64 	%rd5177, %rd5176, %rd1836;
	add.s64 	%rd5178, %rd5177, %rd1836;
	add.s64 	%rd5179, %rd5178, %rd1836;
	ld.global.u16 	%rs1693, [%rd5179+128];
	// begin inline asm
	{mul.f16 %rs1689,%rs1690,%rs1687;
}
	// end inline asm
	// begin inline asm
	{mul.f16 %rs1692,%rs1693,%rs1688;
}
	// end inline asm
	// begin inline asm
	{sub.f16 %rs1695,%rs1689,%rs1692;
}
	// end inline asm
	st.shared.u16 	[%r3583+128], %rs1695;
	// begin inline asm
	{mul.f16 %rs1698,%rs1690,%rs1688;
}
	// end inline asm
	// begin inline asm
	{mul.f16 %rs1701,%rs1693,%rs1687;
}
	// end inline asm
	// begin inline asm
	{add.f16 %rs1704,%rs1698,%rs1701;
}
	// end inline asm
	st.shared.u16 	[%r3583+8320], %rs1704;
	mov.u32 	%r19599, %r19987;
	mov.f32 	%f10503, %f10600;
	@%p1152 bra 	$L__BB0_3210;
	setp.eq.f32 	%p1155, %f1377, 0f7F800000;
	@%p1155 bra 	$L__BB0_3209;
	mov.b32 	%r5264, %f889;
	shl.b32 	%r9842, %r5264, 8;
	or.b32  	%r5265, %r9842, -2147483648;
	mov.b64 	%rd9832, 0;
	mov.b32 	%r19596, 0;
	mov.u64 	%rd9830, __cudart_i2opi_f;
	mov.u64 	%rd9831, %rd8;
$L__BB0_3205:
	.pragma "nounroll";
	ld.global.nc.u32 	%r9843, [%rd9830];
	mad.wide.u32 	%rd5182, %r9843, %r5265, %rd9832;
	shr.u64 	%rd9832, %rd5182, 32;
	st.local.u32 	[%rd9831], %rd5182;
	add.s32 	%r19596, %r19596, 1;
	add.s64 	%rd9831, %rd9831, 4;
	add.s64 	%rd9830, %rd9830, 4;
	setp.ne.s32 	%p1156, %r19596, 6;
	@%p1156 bra 	$L__BB0_3205;
	shr.u32 	%r9844, %r5264, 23;
	st.local.u32 	[%rd8+24], %rd9832;
	and.b32  	%r5268, %r9844, 31;
	and.b32  	%r9845, %r9844, 224;
	add.s32 	%r9846, %r9845, -128;
	shr.u32 	%r9847, %r9846, 5;
	mul.wide.u32 	%rd5183, %r9847, 4;
	sub.s64 	%rd2853, %rd8, %rd5183;
	ld.local.u32 	%r19597, [%rd2853+24];
	ld.local.u32 	%r19598, [%rd2853+20];
	setp.eq.s32 	%p1157, %r5268, 0;
	@%p1157 bra 	$L__BB0_3208;
	shf.l.wrap.b32 	%r19597, %r19598, %r19597, %r5268;
	ld.local.u32 	%r9848, [%rd2853+16];
	shf.l.wrap.b32 	%r19598, %r9848, %r19598, %r5268;
$L__BB0_3208:
	shr.u32 	%r9849, %r19597, 30;
	shf.l.wrap.b32 	%r9850, %r19598, %r19597, 2;
	shl.b32 	%r9851, %r19598, 2;
	shr.u32 	%r9852, %r9850, 31;
	add.s32 	%r9853, %r9852, %r9849;
	neg.s32 	%r9854, %r9853;
	setp.lt.s32 	%p1158, %r5264, 0;
	selp.b32 	%r19599, %r9854, %r9853, %p1158;
	xor.b32  	%r9855, %r9850, %r5264;
	shr.s32 	%r9856, %r9850, 31;
	xor.b32  	%r9857, %r9856, %r9850;
	xor.b32  	%r9858, %r9856, %r9851;
	cvt.u64.u32 	%rd5184, %r9857;
	shl.b64 	%rd5185, %rd5184, 32;
	cvt.u64.u32 	%rd5186, %r9858;
	or.b64  	%rd5187, %rd5185, %rd5186;
	cvt.rn.f64.s64 	%fd327, %rd5187;
	mul.f64 	%fd328, %fd327, 0d3BF921FB54442D19;
	cvt.rn.f32.f64 	%f4151, %fd328;
	neg.f32 	%f4152, %f4151;
	setp.lt.s32 	%p1159, %r9855, 0;
	selp.f32 	%f10503, %f4152, %f4151, %p1159;
	bra.uni 	$L__BB0_3210;
$L__BB0_3209:
	mov.f32 	%f4153, 0f00000000;
	mul.rn.f32 	%f10503, %f889, %f4153;
	mov.b32 	%r19599, 0;
$L__BB0_3210:
	abs.f32 	%f1381, %f889;
	setp.ltu.f32 	%p1160, %f1381, 0f47CE4780;
	add.s32 	%r9860, %r19599, 1;
	mul.rn.f32 	%f4155, %f10503, %f10503;
	and.b32  	%r9861, %r19599, 1;
	setp.eq.b32 	%p1161, %r9861, 1;
	selp.f32 	%f4156, %f10503, 0f3F800000, %p1161;
	fma.rn.f32 	%f4157, %f4155, %f4156, 0f00000000;
	fma.rn.f32 	%f4158, %f4155, 0f37CBAC00, 0fBAB607ED;
	selp.f32 	%f4159, 0fB94D4153, %f4158, %p1161;
	selp.f32 	%f4160, 0f3C0885E4, 0f3D2AAABB, %p1161;
	fma.rn.f32 	%f4161, %f4159, %f4155, %f4160;
	selp.f32 	%f4162, 0fBE2AAAA8, 0fBEFFFFFF, %p1161;
	fma.rn.f32 	%f4163, %f4161, %f4155, %f4162;
	fma.rn.f32 	%f4164, %f4163, %f4157, %f4156;
	and.b32  	%r9862, %r9860, 2;
	setp.eq.s32 	%p1162, %r9862, 0;
	mov.f32 	%f4165, 0f00000000;
	sub.f32 	%f4166, %f4165, %f4164;
	selp.f32 	%f4154, %f4164, %f4166, %p1162;
	// begin inline asm
	{  cvt.rn.f16.f32 %rs1707, %f4154;}

	// end inline asm
	mov.u32 	%r19603, %r19987;
	mov.f32 	%f10504, %f10600;
	@%p1160 bra 	$L__BB0_3218;
	setp.eq.f32 	%p1163, %f1381, 0f7F800000;
	@%p1163 bra 	$L__BB0_3217;
	mov.b32 	%r5277, %f889;
	shl.b32 	%r9864, %r5277, 8;
	or.b32  	%r5278, %r9864, -2147483648;
	mov.b64 	%rd9835, 0;
	mov.b32 	%r19600, 0;
	mov.u64 	%rd9833, __cudart_i2opi_f;
	mov.u64 	%rd9834, %rd7;
$L__BB0_3213:
	.pragma "nounroll";
	ld.global.nc.u32 	%r9865, [%rd9833];
	mad.wide.u32 	%rd5190, %r9865, %r5278, %rd9835;
	shr.u64 	%rd9835, %rd5190, 32;
	st.local.u32 	[%rd9834], %rd5190;
	add.s32 	%r19600, %r19600, 1;
	add.s64 	%rd9834, %rd9834, 4;
	add.s64 	%rd9833, %rd9833, 4;
	setp.ne.s32 	%p1164, %r19600, 6;
	@%p1164 bra 	$L__BB0_3213;
	shr.u32 	%r9866, %r5277, 23;
	st.local.u32 	[%rd7+24], %rd9835;
	and.b32  	%r5281, %r9866, 31;
	and.b32  	%r9867, %r9866, 224;
	add.s32 	%r9868, %r9867, -128;
	shr.u32 	%r9869, %r9868, 5;
	mul.wide.u32 	%rd5191, %r9869, 4;
	sub.s64 	%rd2860, %rd7, %rd5191;
	ld.local.u32 	%r19601, [%rd2860+24];
	ld.local.u32 	%r19602, [%rd2860+20];
	setp.eq.s32 	%p1165, %r5281, 0;
	@%p1165 bra 	$L__BB0_3216;
	shf.l.wrap.b32 	%r19601, %r19602, %r19601, %r5281;
	ld.local.u32 	%r9870, [%rd2860+16];
	shf.l.wrap.b32 	%r19602, %r9870, %r19602, %r5281;
$L__BB0_3216:
	shr.u32 	%r9871, %r19601, 30;
	shf.l.wrap.b32 	%r9872, %r19602, %r19601, 2;
	shl.b32 	%r9873, %r19602, 2;
	shr.u32 	%r9874, %r9872, 31;
	add.s32 	%r9875, %r9874, %r9871;
	neg.s32 	%r9876, %r9875;
	setp.lt.s32 	%p1166, %r5277, 0;
	selp.b32 	%r19603, %r9876, %r9875, %p1166;
	xor.b32  	%r9877, %r9872, %r5277;
	shr.s32 	%r9878, %r9872, 31;
	xor.b32  	%r9879, %r9878, %r9872;
	xor.b32  	%r9880, %r9878, %r9873;
	cvt.u64.u32 	%rd5192, %r9879;
	shl.b64 	%rd5193, %rd5192, 32;
	cvt.u64.u32 	%rd5194, %r9880;
	or.b64  	%rd5195, %rd5193, %rd5194;
	cvt.rn.f64.s64 	%fd329, %rd5195;
	mul.f64 	%fd330, %fd329, 0d3BF921FB54442D19;
	cvt.rn.f32.f64 	%f4167, %fd330;
	neg.f32 	%f4168, %f4167;
	setp.lt.s32 	%p1167, %r9877, 0;
	selp.f32 	%f10504, %f4168, %f4167, %p1167;
	bra.uni 	$L__BB0_3218;
$L__BB0_3217:
	mov.f32 	%f4169, 0f00000000;
	mul.rn.f32 	%f10504, %f889, %f4169;
	mov.b32 	%r19603, 0;
$L__BB0_3218:
	abs.f32 	%f1385, %f898;
	setp.ltu.f32 	%p1168, %f1385, 0f47CE4780;
	mul.rn.f32 	%f4171, %f10504, %f10504;
	and.b32  	%r9882, %r19603, 1;
	setp.eq.b32 	%p1169, %r9882, 1;
	selp.f32 	%f4172, 0f3F800000, %f10504, %p1169;
	fma.rn.f32 	%f4173, %f4171, %f4172, 0f00000000;
	fma.rn.f32 	%f4174, %f4171, 0f37CBAC00, 0fBAB607ED;
	selp.f32 	%f4175, %f4174, 0fB94D4153, %p1169;
	selp.f32 	%f4176, 0f3D2AAABB, 0f3C0885E4, %p1169;
	fma.rn.f32 	%f4177, %f4175, %f4171, %f4176;
	selp.f32 	%f4178, 0fBEFFFFFF, 0fBE2AAAA8, %p1169;
	fma.rn.f32 	%f4179, %f4177, %f4171, %f4178;
	fma.rn.f32 	%f4180, %f4179, %f4173, %f4172;
	and.b32  	%r9883, %r19603, 2;
	setp.eq.s32 	%p1170, %r9883, 0;
	mov.f32 	%f4181, 0f00000000;
	sub.f32 	%f4182, %f4181, %f4180;
	selp.f32 	%f4170, %f4180, %f4182, %p1170;
	// begin inline asm
	{  cvt.rn.f16.f32 %rs1708, %f4170;}

	// end inline asm
	add.s64 	%rd5196, %rd1820, %rd1836;
	add.s64 	%rd5197, %rd5196, %rd1836;
	add.s64 	%rd5198, %rd5197, %rd1836;
	add.s64 	%rd5199, %rd5198, %rd1836;
	add.s64 	%rd5200, %rd5199, %rd1836;
	add.s64 	%rd5201, %rd5200, %rd1836;
	add.s64 	%rd5202, %rd5201, %rd1836;
	add.s64 	%rd5203, %rd5202, %rd1836;
	ld.global.u16 	%rs1710, [%rd5203+128];
	add.s64 	%rd5204, %rd1821, %rd1836;
	add.s64 	%rd5205, %rd5204, %rd1836;
	add.s64 	%rd5206, %rd5205, %rd1836;
	add.s64 	%rd5207, %rd5206, %rd1836;
	add.s64 	%rd5208, %rd5207, %rd1836;
	add.s64 	%rd5209, %rd5208, %rd1836;
	add.s64 	%rd5210, %rd5209, %rd1836;
	add.s64 	%rd5211, %rd5210, %rd1836;
	ld.global.u16 	%rs1713, [%rd5211+128];
	// begin inline asm
	{mul.f16 %rs1709,%rs1710,%rs1707;
}
	// end inline asm
	// begin inline asm
	{mul.f16 %rs1712,%rs1713,%rs1708;
}
	// end inline asm
	// begin inline asm
	{sub.f16 %rs1715,%rs1709,%rs1712;
}
	// end inline asm
	st.shared.u16 	[%r3611+128], %rs1715;
	// begin inline asm
	{mul.f16 %rs1718,%rs1710,%rs1708;
}
	// end inline asm
	// begin inline asm
	{mul.f16 %rs1721,%rs1713,%rs1707;
}
	// end inline asm
	// begin inline asm
	{add.f16 %rs1724,%rs1718,%rs1721;
}
	// end inline asm
	st.shared.u16 	[%r3611+8320], %rs1724;
	mov.u32 	%r19607, %r19995;
	mov.f32 	%f10505, %f10602;
	@%p1168 bra 	$L__BB0_3226;
	setp.eq.f32 	%p1171, %f1385, 0f7F800000;
	@%p1171 bra 	$L__BB0_3225;
	mov.b32 	%r5290, %f898;
	shl.b32 	%r9885, %r5290, 8;
	or.b32  	%r5291, %r9885, -2147483648;
	mov.b64 	%rd9838, 0;
	mov.b32 	%r19604, 0;
	mov.u64 	%rd9836, __cudart_i2opi_f;
	mov.u64 	%rd9837, %rd8;
$L__BB0_3221:
	.pragma "nounroll";
	ld.global.nc.u32 	%r9886, [%rd9836];
	mad.wide.u32 	%rd5214, %r9886, %r5291, %rd9838;
	shr.u64 	%rd9838, %rd5214, 32;
	st.local.u32 	[%rd9837], %rd5214;
	add.s32 	%r19604, %r19604, 1;
	add.s64 	%rd9837, %rd9837, 4;
	add.s64 	%rd9836, %rd9836, 4;
	setp.ne.s32 	%p1172, %r19604, 6;
	@%p1172 bra 	$L__BB0_3221;
	shr.u32 	%r9887, %r5290, 23;
	st.local.u32 	[%rd8+24], %rd9838;
	and.b32  	%r5294, %r9887, 31;
	and.b32  	%r9888, %r9887, 224;
	add.s32 	%r9889, %r9888, -128;
	shr.u32 	%r9890, %r9889, 5;
	mul.wide.u32 	%rd5215, %r9890, 4;
	sub.s64 	%rd2867, %rd8, %rd5215;
	ld.local.u32 	%r19605, [%rd2867+24];
	ld.local.u32 	%r19606, [%rd2867+20];
	setp.eq.s32 	%p1173, %r5294, 0;
	@%p1173 bra 	$L__BB0_3224;
	shf.l.wrap.b32 	%r19605, %r19606, %r19605, %r5294;
	ld.local.u32 	%r9891, [%rd2867+16];
	shf.l.wrap.b32 	%r19606, %r9891, %r19606, %r5294;
$L__BB0_3224:
	shr.u32 	%r9892, %r19605, 30;
	shf.l.wrap.b32 	%r9893, %r19606, %r19605, 2;
	shl.b32 	%r9894, %r19606, 2;
	shr.u32 	%r9895, %r9893, 31;
	add.s32 	%r9896, %r9895, %r9892;
	neg.s32 	%r9897, %r9896;
	setp.lt.s32 	%p1174, %r5290, 0;
	selp.b32 	%r19607, %r9897, %r9896, %p1174;
	xor.b32  	%r9898, %r9893, %r5290;
	shr.s32 	%r9899, %r9893, 31;
	xor.b32  	%r9900, %r9899, %r9893;
	xor.b32  	%r9901, %r9899, %r9894;
	cvt.u64.u32 	%rd5216, %r9900;
	shl.b64 	%rd5217, %rd5216, 32;
	cvt.u64.u32 	%rd5218, %r9901;
	or.b64  	%rd5219, %rd5217, %rd5218;
	cvt.rn.f64.s64 	%fd331, %rd5219;
	mul.f64 	%fd332, %fd331, 0d3BF921FB54442D19;
	cvt.rn.f32.f64 	%f4183, %fd332;
	neg.f32 	%f4184, %f4183;
	setp.lt.s32 	%p1175, %r9898, 0;
	selp.f32 	%f10505, %f4184, %f4183, %p1175;
	bra.uni 	$L__BB0_3226;
$L__BB0_3225:
	mov.f32 	%f4185, 0f00000000;
	mul.rn.f32 	%f10505, %f898, %f4185;
	mov.b32 	%r19607, 0;
$L__BB0_3226:
	abs.f32 	%f1389, %f898;
	setp.ltu.f32 	%p1176, %f1389, 0f47CE4780;
	add.s32 	%r9903, %r19607, 1;
	mul.rn.f32 	%f4187, %f10505, %f10505;
	and.b32  	%r9904, %r19607, 1;
	setp.eq.b32 	%p1177, %r9904, 1;
	selp.f32 	%f4188, %f10505, 0f3F800000, %p1177;
	fma.rn.f32 	%f4189, %f4187, %f4188, 0f00000000;
	fma.rn.f32 	%f4190, %f4187, 0f37CBAC00, 0fBAB607ED;
	selp.f32 	%f4191, 0fB94D4153, %f4190, %p1177;
	selp.f32 	%f4192, 0f3C0885E4, 0f3D2AAABB, %p1177;
	fma.rn.f32 	%f4193, %f4191, %f4187, %f4192;
	selp.f32 	%f4194, 0fBE2AAAA8, 0fBEFFFFFF, %p1177;
	fma.rn.f32 	%f4195, %f4193, %f4187, %f4194;
	fma.rn.f32 	%f4196, %f4195, %f4189, %f4188;
	and.b32  	%r9905, %r9903, 2;
	setp.eq.s32 	%p1178, %r9905, 0;
	mov.f32 	%f4197, 0f00000000;
	sub.f32 	%f4198, %f4197, %f4196;
	selp.f32 	%f4186, %f4196, %f4198, %p1178;
	// begin inline asm
	{  cvt.rn.f16.f32 %rs1727, %f4186;}

	// end inline asm
	mov.u32 	%r19611, %r19995;
	mov.f32 	%f10506, %f10602;
	@%p1176 bra 	$L__BB0_3234;
	setp.eq.f32 	%p1179, %f1389, 0f7F800000;
	@%p1179 bra 	$L__BB0_3233;
	mov.b32 	%r5303, %f898;
	shl.b32 	%r9907, %r5303, 8;
	or.b32  	%r5304, %r9907, -2147483648;
	mov.b64 	%rd9841, 0;
	mov.b32 	%r19608, 0;
	mov.u64 	%rd9839, __cudart_i2opi_f;
	mov.u64 	%rd9840, %rd7;
$L__BB0_3229:
	.pragma "nounroll";
	ld.global.nc.u32 	%r9908, [%rd9839];
	mad.wide.u32 	%rd5222, %r9908, %r5304, %rd9841;
	shr.u64 	%rd9841, %rd5222, 32;
	st.local.u32 	[%rd9840], %rd5222;
	add.s32 	%r19608, %r19608, 1;
	add.s64 	%rd9840, %rd9840, 4;
	add.s64 	%rd9839, %rd9839, 4;
	setp.ne.s32 	%p1180, %r19608, 6;
	@%p1180 bra 	$L__BB0_3229;
	shr.u32 	%r9909, %r5303, 23;
	st.local.u32 	[%rd7+24], %rd9841;
	and.b32  	%r5307, %r9909, 31;
	and.b32  	%r9910, %r9909, 224;
	add.s32 	%r9911, %r9910, -128;
	shr.u32 	%r9912, %r9911, 5;
	mul.wide.u32 	%rd5223, %r9912, 4;
	sub.s64 	%rd2874, %rd7, %rd5223;
	ld.local.u32 	%r19609, [%rd2874+24];
	ld.local.u32 	%r19610, [%rd2874+20];
	setp.eq.s32 	%p1181, %r5307, 0;
	@%p1181 bra 	$L__BB0_3232;
	shf.l.wrap.b32 	%r19609, %r19610, %r19609, %r5307;
	ld.local.u32 	%r9913, [%rd2874+16];
	shf.l.wrap.b32 	%r19610, %r9913, %r19610, %r5307;
$L__BB0_3232:
	shr.u32 	%r9914, %r19609, 30;
	shf.l.wrap.b32 	%r9915, %r19610, %r19609, 2;
	shl.b32 	%r9916, %r19610, 2;
	shr.u32 	%r9917, %r9915, 31;
	add.s32 	%r9918, %r9917, %r9914;
	neg.s32 	%r9919, %r9918;
	setp.lt.s32 	%p1182, %r5303, 0;
	selp.b32 	%r19611, %r9919, %r9918, %p1182;
	xor.b32  	%r9920, %r9915, %r5303;
	shr.s32 	%r9921, %r9915, 31;
	xor.b32  	%r9922, %r9921, %r9915;
	xor.b32  	%r9923, %r9921, %r9916;
	cvt.u64.u32 	%rd5224, %r9922;
	shl.b64 	%rd5225, %rd5224, 32;
	cvt.u64.u32 	%rd5226, %r9923;
	or.b64  	%rd5227, %rd5225, %rd5226;
	cvt.rn.f64.s64 	%fd333, %rd5227;
	mul.f64 	%fd334, %fd333, 0d3BF921FB54442D19;
	cvt.rn.f32.f64 	%f4199, %fd334;
	neg.f32 	%f4200, %f4199;
	setp.lt.s32 	%p1183, %r9920, 0;
	selp.f32 	%f10506, %f4200, %f4199, %p1183;
	bra.uni 	$L__BB0_3234;
$L__BB0_3233:
	mov.f32 	%f4201, 0f00000000;
	mul.rn.f32 	%f10506, %f898, %f4201;
	mov.b32 	%r19611, 0;
$L__BB0_3234:
	abs.f32 	%f1393, %f907;
	setp.ltu.f32 	%p1184, %f1393, 0f47CE4780;
	mul.rn.f32 	%f4203, %f10506, %f10506;
	and.b32  	%r9925, %r19611, 1;
	setp.eq.b32 	%p1185, %r9925, 1;
	selp.f32 	%f4204, 0f3F800000, %f10506, %p1185;
	fma.rn.f32 	%f4205, %f4203, %f4204, 0f00000000;
	fma.rn.f32 	%f4206, %f4203, 0f37CBAC00, 0fBAB607ED;
	selp.f32 	%f4207, %f4206, 0fB94D4153, %p1185;
	selp.f32 	%f4208, 0f3D2AAABB, 0f3C0885E4, %p1185;
	fma.rn.f32 	%f4209, %f4207, %f4203, %f4208;
	selp.f32 	%f4210, 0fBEFFFFFF, 0fBE2AAAA8, %p1185;
	fma.rn.f32 	%f4211, %f4209, %f4203, %f4210;
	fma.rn.f32 	%f4212, %f4211, %f4205, %f4204;
	and.b32  	%r9926, %r19611, 2;
	setp.eq.s32 	%p1186, %r9926, 0;
	mov.f32 	%f4213, 0f00000000;
	sub.f32 	%f4214, %f4213, %f4212;
	selp.f32 	%f4202, %f4212, %f4214, %p1186;
	// begin inline asm
	{  cvt.rn.f16.f32 %rs1728, %f4202;}

	// end inline asm
	add.s64 	%rd5228, %rd1820, %rd1836;
	add.s64 	%rd5229, %rd5228, %rd1836;
	add.s64 	%rd5230, %rd5229, %rd1836;
	add.s64 	%rd5231, %rd5230, %rd1836;
	add.s64 	%rd5232, %rd5231, %rd1836;
	add.s64 	%rd5233, %rd5232, %rd1836;
	add.s64 	%rd5234, %rd5233, %rd1836;
	add.s64 	%rd5235, %rd5234, %rd1836;
	add.s64 	%rd5236, %rd5235, %rd1836;
	ld.global.u16 	%rs1730, [%rd5236+128];
	add.s64 	%rd5237, %rd1821, %rd1836;
	add.s64 	%rd5238, %rd5237, %rd1836;
	add.s64 	%rd5239, %rd5238, %rd1836;
	add.s64 	%rd5240, %rd5239, %rd1836;
	add.s64 	%rd5241, %rd5240, %rd1836;
	add.s64 	%rd5242, %rd5241, %rd1836;
	add.s64 	%rd5243, %rd5242, %rd1836;
	add.s64 	%rd5244, %rd5243, %rd1836;
	add.s64 	%rd5245, %rd5244, %rd1836;
	ld.global.u16 	%rs1733, [%rd5245+128];
	// begin inline asm
	{mul.f16 %rs1729,%rs1730,%rs1727;
}
	// end inline asm
	// begin inline asm
	{mul.f16 %rs1732,%rs1733,%rs1728;
}
	// end inline asm
	// begin inline asm
	{sub.f16 %rs1735,%rs1729,%rs1732;
}
	// end inline asm
	st.shared.u16 	[%r3639+128], %rs1735;
	// begin inline asm
	{mul.f16 %rs1738,%rs1730,%rs1728;
}
	// end inline asm
	// begin inline asm
	{mul.f16 %rs1741,%rs1733,%rs1727;
}
	// end inline asm
	// begin inline asm
	{add.f16 %rs1744,%rs1738,%rs1741;
}
	// end inline asm
	st.shared.u16 	[%r3639+8320], %rs1744;
	mov.u32 	%r19615, %r20003;
	mov.f32 	%f10507, %f10604;
	@%p1184 bra 	$L__BB0_3242;
	setp.eq.f32 	%p1187, %f1393, 0f7F800000;
	@%p1187 bra 	$L__BB0_3241;
	mov.b32 	%r5316, %f907;
	shl.b32 	%r9928, %r5316, 8;
	or.b32  	%r5317, %r9928, -2147483648;
	mov.b64 	%rd9844, 0;
	mov.b32 	%r19612, 0;
	mov.u64 	%rd9842, __cudart_i2opi_f;
	mov.u64 	%rd9843, %rd8;
$L__BB0_3237:
	.pragma "nounroll";
	ld.global.nc.u32 	%r9929, [%rd9842];
	mad.wide.u32 	%rd5248, %r9929, %r5317, %rd9844;
	shr.u64 	%rd9844, %rd5248, 32;
	st.local.u32 	[%rd9843], %rd5248;
	add.s32 	%r19612, %r19612, 1;
	add.s64 	%rd9843, %rd9843, 4;
	add.s64 	%rd9842, %rd9842, 4;
	setp.ne.s32 	%p1188, %r19612, 6;
	@%p1188 bra 	$L__BB0_3237;
	shr.u32 	%r9930, %r5316, 23;
	st.local.u32 	[%rd8+24], %rd9844;
	and.b32  	%r5320, %r9930, 31;
	and.b32  	%r9931, %r9930, 224;
	add.s32 	%r9932, %r9931, -128;
	shr.u32 	%r9933, %r9932, 5;
	mul.wide.u32 	%rd5249, %r9933, 4;
	sub.s64 	%rd2881, %rd8, %rd5249;
	ld.local.u32 	%r19613, [%rd2881+24];
	ld.local.u32 	%r19614, [%rd2881+20];
	setp.eq.s32 	%p1189, %r5320, 0;
	@%p1189 bra 	$L__BB0_3240;
	shf.l.wrap.b32 	%r19613, %r19614, %r19613, %r5320;
	ld.local.u32 	%r9934, [%rd2881+16];
	shf.l.wrap.b32 	%r19614, %r9934, %r19614, %r5320;
$L__BB0_3240:
	shr.u32 	%r9935, %r19613, 30;
	shf.l.wrap.b32 	%r9936, %r19614, %r19613, 2;
	shl.b32 	%r9937, %r19614, 2;
	shr.u32 	%r9938, %r9936, 31;
	add.s32 	%r9939, %r9938, %r9935;
	neg.s32 	%r9940, %r9939;
	setp.lt.s32 	%p1190, %r5316, 0;
	selp.b32 	%r19615, %r9940, %r9939, %p1190;
	xor.b32  	%r9941, %r9936, %r5316;
	shr.s32 	%r9942, %r9936, 31;
	xor.b32  	%r9943, %r9942, %r9936;
	xor.b32  	%r9944, %r9942, %r9937;
	cvt.u64.u32 	%rd5250, %r9943;
	shl.b64 	%rd5251, %rd5250, 32;
	cvt.u64.u32 	%rd5252, %r9944;
	or.b64  	%rd5253, %rd5251, %rd5252;
	cvt.rn.f64.s64 	%fd335, %rd5253;
	mul.f64 	%fd336, %fd335, 0d3BF921FB54442D19;
	cvt.rn.f32.f64 	%f4215, %fd336;
	neg.f32 	%f4216, %f4215;
	setp.lt.s32 	%p1191, %r9941, 0;
	selp.f32 	%f10507, %f4216, %f4215, %p1191;
	bra.uni 	$L__BB0_3242;
$L__BB0_3241:
	mov.f32 	%f4217, 0f00000000;
	mul.rn.f32 	%f10507, %f907, %f4217;
	mov.b32 	%r19615, 0;
$L__BB0_3242:
	abs.f32 	%f1397, %f907;
	setp.ltu.f32 	%p1192, %f1397, 0f47CE4780;
	add.s32 	%r9946, %r19615, 1;
	mul.rn.f32 	%f4219, %f10507, %f10507;
	and.b32  	%r9947, %r19615, 1;
	setp.eq.b32 	%p1193, %r9947, 1;
	selp.f32 	%f4220, %f10507, 0f3F800000, %p1193;
	fma.rn.f32 	%f4221, %f4219, %f4220, 0f00000000;
	fma.rn.f32 	%f4222, %f4219, 0f37CBAC00, 0fBAB607ED;
	selp.f32 	%f4223, 0fB94D4153, %f4222, %p1193;
	selp.f32 	%f4224, 0f3C0885E4, 0f3D2AAABB, %p1193;
	fma.rn.f32 	%f4225, %f4223, %f4219, %f4224;
	selp.f32 	%f4226, 0fBE2AAAA8, 0fBEFFFFFF, %p1193;
	fma.rn.f32 	%f4227, %f4225, %f4219, %f4226;
	fma.rn.f32 	%f4228, %f4227, %f4221, %f4220;
	and.b32  	%r9948, %r9946, 2;
	setp.eq.s32 	%p1194, %r9948, 0;
	mov.f32 	%f4229, 0f00000000;
	sub.f32 	%f4230, %f4229, %f4228;
	selp.f32 	%f4218, %f4228, %f4230, %p1194;
	// begin inline asm
	{  cvt.rn.f16.f32 %rs1747, %f4218;}

	// end inline asm
	mov.u32 	%r19619, %r20003;
	mov.f32 	%f10508, %f10604;
	@%p1192 bra 	$L__BB0_3250;
	setp.eq.f32 	%p1195, %f1397, 0f7F800000;
	@%p1195 bra 	$L__BB0_3249;
	mov.b32 	%r5329, %f907;
	shl.b32 	%r9950, %r5329, 8;
	or.b32  	%r5330, %r9950, -2147483648;
	mov.b64 	%rd9847, 0;
	mov.b32 	%r19616, 0;
	mov.u64 	%rd9845, __cudart_i2opi_f;
	mov.u64 	%rd9846, %rd7;
$L__BB0_3245:
	.pragma "nounroll";
	ld.global.nc.u32 	%r9951, [%rd9845];
	mad.wide.u32 	%rd5256, %r9951, %r5330, %rd9847;
	shr.u64 	%rd9847, %rd5256, 32;
	st.local.u32 	[%rd9846], %rd5256;
	add.s32 	%r19616, %r19616, 1;
	add.s64 	%rd9846, %rd9846, 4;
	add.s64 	%rd9845, %rd9845, 4;
	setp.ne.s32 	%p1196, %r19616, 6;
	@%p1196 bra 	$L__BB0_3245;
	shr.u32 	%r9952, %r5329, 23;
	st.local.u32 	[%rd7+24], %rd9847;
	and.b32  	%r5333, %r9952, 31;
	and.b32  	%r9953, %r9952, 224;
	add.s32 	%r9954, %r9953, -128;
	shr.u32 	%r9955, %r9954, 5;
	mul.wide.u32 	%rd5257, %r9955, 4;
	sub.s64 	%rd2888, %rd7, %rd5257;
	ld.local.u32 	%r19617, [%rd2888+24];
	ld.local.u32 	%r19618, [%rd2888+20];
	setp.eq.s32 	%p1197, %r5333, 0;
	@%p1197 bra 	$L__BB0_3248;
	shf.l.wrap.b32 	%r19617, %r19618, %r19617, %r5333;
	ld.local.u32 	%r9956, [%rd2888+16];
	shf.l.wrap.b32 	%r19618, %r9956, %r19618, %r5333;
$L__BB0_3248:
	shr.u32 	%r9957, %r19617, 30;
	shf.l.wrap.b32 	%r9958, %r19618, %r19617, 2;
	shl.b32 	%r9959, %r19618, 2;
	shr.u32 	%r9960, %r9958, 31;
	add.s32 	%r9961, %r9960, %r9957;
	neg.s32 	%r9962, %r9961;
	setp.lt.s32 	%p1198, %r5329, 0;
	selp.b32 	%r19619, %r9962, %r9961, %p1198;
	xor.b32  	%r9963, %r9958, %r5329;
	shr.s32 	%r9964, %r9958, 31;
	xor.b32  	%r9965, %r9964, %r9958;
	xor.b32  	%r9966, %r9964, %r9959;
	cvt.u64.u32 	%rd5258, %r9965;
	shl.b64 	%rd5259, %rd5258, 32;
	cvt.u64.u32 	%rd5260, %r9966;
	or.b64  	%rd5261, %rd5259, %rd5260;
	cvt.rn.f64.s64 	%fd337, %rd5261;
	mul.f64 	%fd338, %fd337, 0d3BF921FB54442D19;
	cvt.rn.f32.f64 	%f4231, %fd338;
	neg.f32 	%f4232, %f4231;
	setp.lt.s32 	%p1199, %r9963, 0;
	selp.f32 	%f10508, %f4232, %f4231, %p1199;
	bra.uni 	$L__BB0_3250;
$L__BB0_3249:
	mov.f32 	%f4233, 0f00000000;
	mul.rn.f32 	%f10508, %f907, %f4233;
	mov.b32 	%r19619, 0;
$L__BB0_3250:
	abs.f32 	%f1401, %f916;
	setp.ltu.f32 	%p1200, %f1401, 0f47CE4780;
	mul.rn.f32 	%f4235, %f10508, %f10508;
	and.b32  	%r9968, %r19619, 1;
	setp.eq.b32 	%p1201, %r9968, 1;
	selp.f32 	%f4236, 0f3F800000, %f10508, %p1201;
	fma.rn.f32 	%f4237, %f4235, %f4236, 0f00000000;
	fma.rn.f32 	%f4238, %f4235, 0f37CBAC00, 0fBAB607ED;
	selp.f32 	%f4239, %f4238, 0fB94D4153, %p1201;
	selp.f32 	%f4240, 0f3D2AAABB, 0f3C0885E4, %p1201;
	fma.rn.f32 	%f4241, %f4239, %f4235, %f4240;
	selp.f32 	%f4242, 0fBEFFFFFF, 0fBE2AAAA8, %p1201;
	fma.rn.f32 	%f4243, %f4241, %f4235, %f4242;
	fma.rn.f32 	%f4244, %f4243, %f4237, %f4236;
	and.b32  	%r9969, %r19619, 2;
	setp.eq.s32 	%p1202, %r9969, 0;
	mov.f32 	%f4245, 0f00000000;
	sub.f32 	%f4246, %f4245, %f4244;
	selp.f32 	%f4234, %f4244, %f4246, %p1202;
	// begin inline asm
	{  cvt.rn.f16.f32 %rs1748, %f4234;}

	// end inline asm
	add.s64 	%rd5262, %rd1820, %rd1836;
	add.s64 	%rd5263, %rd5262, %rd1836;
	add.s64 	%rd5264, %rd5263, %rd1836;
	add.s64 	%rd5265, %rd5264, %rd1836;
	add.s64 	%rd5266, %rd5265, %rd1836;
	add.s64 	%rd5267, %rd5266, %rd1836;
	add.s64 	%rd5268, %rd5267, %rd1836;
	add.s64 	%rd5269, %rd5268, %rd1836;
	add.s64 	%rd5270, %rd5269, %rd1836;
	add.s64 	%rd5271, %rd5270, %rd1836;
	ld.global.u16 	%rs1750, [%rd5271+128];
	add.s64 	%rd5272, %rd1821, %rd1836;
	add.s64 	%rd5273, %rd5272, %rd1836;
	add.s64 	%rd5274, %rd5273, %rd1836;
	add.s64 	%rd5275, %rd5274, %rd1836;
	add.s64 	%rd5276, %rd5275, %rd1836;
	add.s64 	%rd5277, %rd5276, %rd1836;
	add.s64 	%rd5278, %rd5277, %rd1836;
	add.s64 	%rd5279, %rd5278, %rd1836;
	add.s64 	%rd5280, %rd5279, %rd1836;
	add.s64 	%rd5281, %rd5280, %rd1836;
	ld.global.u16 	%rs1753, [%rd5281+128];
	// begin inline asm
	{mul.f16 %rs1749,%rs1750,%rs1747;
}
	// end inline asm
	// begin inline asm
	{mul.f16 %rs1752,%rs1753,%rs1748;
}
	// end inline asm
	// begin inline asm
	{sub.f16 %rs1755,%rs1749,%rs1752;
}
	// end inline asm
	st.shared.u16 	[%r3667+128], %rs1755;
	// begin inline asm
	{mul.f16 %rs1758,%rs1750,%rs1748;
}
	// end inline asm
	// begin inline asm
	{mul.f16 %rs1761,%rs1753,%rs1747;
}
	// end inline asm
	// begin inline asm
	{add.f16 %rs1764,%rs1758,%rs1761;
}
	// end inline asm
	st.shared.u16 	[%r3667+8320], %rs1764;
	mov.u32 	%r19623, %r20011;
	mov.f32 	%f10509, %f10606;
	@%p1200 bra 	$L__BB0_3258;
	setp.eq.f32 	%p1203, %f1401, 0f7F800000;
	@%p1203 bra 	$L__BB0_3257;
	mov.b32 	%r5342, %f916;
	shl.b32 	%r9971, %r5342, 8;
	or.b32  	%r5343, %r9971, -2147483648;
	mov.b64 	%rd9850, 0;
	mov.b32 	%r19620, 0;
	mov.u64 	%rd9848, __cudart_i2opi_f;
	mov.u64 	%rd9849, %rd8;
$L__BB0_3253:
	.pragma "nounroll";
	ld.global.nc.u32 	%r9972, [%rd9848];
	mad.wide.u32 	%rd5284, %r9972, %r5343, %rd9850;
	shr.u64 	%rd9850, %rd5284, 32;
	st.local.u32 	[%rd9849], %rd5284;
	add.s32 	%r19620, %r19620, 1;
	add.s64 	%rd9849, %rd9849, 4;
	add.s64 	%rd9848, %rd9848, 4;
	setp.ne.s32 	%p1204, %r19620, 6;
	@%p1204 bra 	$L__BB0_3253;
	shr.u32 	%r9973, %r5342, 23;
	st.local.u32 	[%rd8+24], %rd9850;
	and.b32  	%r5346, %r9973, 31;
	and.b32  	%r9974, %r9973, 224;
	add.s32 	%r9975, %r9974, -128;
	shr.u32 	%r9976, %r9975, 5;
	mul.wide.u32 	%rd5285, %r9976, 4;
	sub.s64 	%rd2895, %rd8, %rd5285;
	ld.local.u32 	%r19621, [%rd2895+24];
	ld.local.u32 	%r19622, [%rd2895+20];
	setp.eq.s32 	%p1205, %r5346, 0;
	@%p1205 bra 	$L__BB0_3256;
	shf.l.wrap.b32 	%r19621, %r19622, %r19621, %r5346;
	ld.local.u32 	%r9977, [%rd2895+16];
	shf.l.wrap.b32 	%r19622, %r9977, %r19622, %r5346;
$L__BB0_3256:
	shr.u32 	%r9978, %r19621, 30;
	shf.l.wrap.b32 	%r9979, %r19622, %r19621, 2;
	shl.b32 	%r9980, %r19622, 2;
	shr.u32 	%r9981, %r9979, 31;
	add.s32 	%r9982, %r9981, %r9978;
	neg.s32 	%r9983, %r9982;
	setp.lt.s32 	%p1206, %r5342, 0;
	selp.b32 	%r19623, %r9983, %r9982, %p1206;
	xor.b32  	%r9984, %r9979, %r5342;
	shr.s32 	%r9985, %r9979, 31;
	xor.b32  	%r9986, %r9985, %r9979;
	xor.b32  	%r9987, %r9985, %r9980;
	cvt.u64.u32 	%rd5286, %r9986;
	shl.b64 	%rd5287, %rd5286, 32;
	cvt.u64.u32 	%rd5288, %r9987;
	or.b64  	%rd5289, %rd5287, %rd5288;
	cvt.rn.f64.s64 	%fd339, %rd5289;
	mul.f64 	%fd340, %fd339, 0d3BF921FB54442D19;
	cvt.rn.f32.f64 	%f4247, %fd340;
	neg.f32 	%f4248, %f4247;
	setp.lt.s32 	%p1207, %r9984, 0;
	selp.f32 	%f10509, %f4248, %f4247, %p1207;
	bra.uni 	$L__BB0_3258;
$L__BB0_3257:
	mov.f32 	%f4249, 0f00000000;
	mul.rn.f32 	%f10509, %f916, %f4249;
	mov.b32 	%r19623, 0;
$L__BB0_3258:
	abs.f32 	%f1405, %f916;
	setp.ltu.f32 	%p1208, %f1405, 0f47CE4780;
	add.s32 	%r9989, %r19623, 1;
	mul.rn.f32 	%f4251, %f10509, %f10509;
	and.b32  	%r9990, %r19623, 1;
	setp.eq.b32 	%p1209, %r9990, 1;
	selp.f32 	%f4252, %f10509, 0f3F800000, %p1209;
	fma.rn.f32 	%f4253, %f4251, %f4252, 0f00000000;
	fma.rn.f32 	%f4254, %f4251, 0f37CBAC00, 0fBAB607ED;
	selp.f32 	%f4255, 0fB94D4153, %f4254, %p1209;
	selp.f32 	%f4256, 0f3C0885E4, 0f3D2AAABB, %p1209;
	fma.rn.f32 	%f4257, %f4255, %f4251, %f4256;
	selp.f32 	%f4258, 0fBE2AAAA8, 0fBEFFFFFF, %p1209;
	fma.rn.f32 	%f4259, %f4257, %f4251, %f4258;
	fma.rn.f32 	%f4260, %f4259, %f4253, %f4252;
	and.b32  	%r9991, %r9989, 2;
	setp.eq.s32 	%p1210, %r9991, 0;
	mov.f32 	%f4261, 0f00000000;
	sub.f32 	%f4262, %f4261, %f4260;
	selp.f32 	%f4250, %f4260, %f4262, %p1210;
	// begin inline asm
	{  cvt.rn.f16.f32 %rs1767, %f4250;}

	// end inline asm
	mov.u32 	%r19627, %r20011;
	mov.f32 	%f10510, %f10606;
	@%p1208 bra 	$L__BB0_3266;
	setp.eq.f32 	%p1211, %f1405, 0f7F800000;
	@%p1211 bra 	$L__BB0_3265;
	mov.b32 	%r5355, %f916;
	shl.b32 	%r9993, %r5355, 8;
	or.b32  	%r5356, %r9993, -2147483648;
	mov.b64 	%rd9853, 0;
	mov.b32 	%r19624, 0;
	mov.u64 	%rd9851, __cudart_i2opi_f;
	mov.u64 	%rd9852, %rd7;
$L__BB0_3261:
	.pragma "nounroll";
	ld.global.nc.u32 	%r9994, [%rd9851];
	mad.wide.u32 	%rd5292, %r9994, %r5356, %rd9853;
	shr.u64 	%rd9853, %rd5292, 32;
	st.local.u32 	[%rd9852], %rd5292;
	add.s32 	%r19624, %r19624, 1;
	add.s64 	%rd9852, %rd9852, 4;
	add.s64 	%rd9851, %rd9851, 4;
	setp.ne.s32 	%p1212, %r19624, 6;
	@%p1212 bra 	$L__BB0_3261;
	shr.u32 	%r9995, %r5355, 23;
	st.local.u32 	[%rd7+24], %rd9853;
	and.b32  	%r5359, %r9995, 31;
	and.b32  	%r9996, %r9995, 224;
	add.s32 	%r9997, %r9996, -128;
	shr.u32 	%r9998, %r9997, 5;
	mul.wide.u32 	%rd5293, %r9998, 4;
	sub.s64 	%rd2902, %rd7, %rd5293;
	ld.local.u32 	%r19625, [%rd2902+24];
	ld.local.u32 	%r19626, [%rd2902+20];
	setp.eq.s32 	%p1213, %r5359, 0;
	@%p1213 bra 	$L__BB0_3264;
	shf.l.wrap.b32 	%r19625, %r19626, %r19625, %r5359;
	ld.local.u32 	%r9999, [%rd2902+16];
	shf.l.wrap.b32 	%r19626, %r9999, %r19626, %r5359;
$L__BB0_3264:
	shr.u32 	%r10000, %r19625, 30;
	shf.l.wrap.b32 	%r10001, %r19626, %r19625, 2;
	shl.b32 	%r10002, %r19626, 2;
	shr.u32 	%r10003, %r10001, 31;
	add.s32 	%r10004, %r10003, %r10000;
	neg.s32 	%r10005, %r10004;
	setp.lt.s32 	%p1214, %r5355, 0;
	selp.b32 	%r19627, %r10005, %r10004, %p1214;
	xor.b32  	%r10006, %r10001, %r5355;
	shr.s32 	%r10007, %r10001, 31;
	xor.b32  	%r10008, %r10007, %r10001;
	xor.b32  	%r10009, %r10007, %r10002;
	cvt.u64.u32 	%rd5294, %r10008;
	shl.b64 	%rd5295, %rd5294, 32;
	cvt.u64.u32 	%rd5296, %r10009;
	or.b64  	%rd5297, %rd5295, %rd5296;
	cvt.rn.f64.s64 	%fd341, %rd5297;
	mul.f64 	%fd342, %fd341, 0d3BF921FB54442D19;
	cvt.rn.f32.f64 	%f4263, %fd342;
	neg.f32 	%f4264, %f4263;
	setp.lt.s32 	%p1215, %r10006, 0;
	selp.f32 	%f10510, %f4264, %f4263, %p1215;
	bra.uni 	$L__BB0_3266;
$L__BB0_3265:
	mov.f32 	%f4265, 0f00000000;
	mul.rn.f32 	%f10510, %f916, %f4265;
	mov.b32 	%r19627, 0;
$L__BB0_3266:
	abs.f32 	%f1409, %f925;
	setp.ltu.f32 	%p1216, %f1409, 0f47CE4780;
	mul.rn.f32 	%f4267, %f10510, %f10510;
	and.b32  	%r10011, %r19627, 1;
	setp.eq.b32 	%p1217, %r10011, 1;
	selp.f32 	%f4268, 0f3F800000, %f10510, %p1217;
	fma.rn.f32 	%f4269, %f4267, %f4268, 0f00000000;
	fma.rn.f32 	%f4270, %f4267, 0f37CBAC00, 0fBAB607ED;
	selp.f32 	%f4271, %f4270, 0fB94D4153, %p1217;
	selp.f32 	%f4272, 0f3D2AAABB, 0f3C0885E4, %p1217;
	fma.rn.f32 	%f4273, %f4271, %f4267, %f4272;
	selp.f32 	%f4274, 0fBEFFFFFF, 0fBE2AAAA8, %p1217;
	fma.rn.f32 	%f4275, %f4273, %f4267, %f4274;
	fma.rn.f32 	%f4276, %f4275, %f4269, %f4268;
	and.b32  	%r10012, %r19627, 2;
	setp.eq.s32 	%p1218, %r10012, 0;
	mov.f32 	%f4277, 0f00000000;
	sub.f32 	%f4278, %f4277, %f4276;
	selp.f32 	%f4266, %f4276, %f4278, %p1218;
	// begin inline asm
	{  cvt.rn.f16.f32 %rs1768, %f4266;}

	// end inline asm
	ld.global.u16 	%rs1770, [%rd1997+128];
	ld.global.u16 	%rs1773, [%rd1998+128];
	// begin inline asm
	{mul.f16 %rs1769,%rs1770,%rs1767;
}
	// end inline asm
	// begin inline asm
	{mul.f16 %rs1772,%rs1773,%rs1768;
}
	// end inline asm
	// begin inline asm
	{sub.f16 %rs1775,%rs1769,%rs1772;
}
	// end inline asm
	st.shared.u16 	[%r3695+128], %rs1775;
	// begin inline asm
	{mul.f16 %rs1778,%rs1770,%rs1768;
}
	// end inline asm
	// begin inline asm
	{mul.f16 %rs1781,%rs1773,%rs1767;
}
	// end inline asm
	// begin inline asm
	{add.f16 %rs1784,%rs1778,%rs1781;
}
	// end inline asm
	st.shared.u16 	[%r3695+8320], %rs1784;
	mov.u32 	%r19631, %r20019;
	mov.f32 	%f10511, %f10608;
	@%p1216 bra 	$L__BB0_3274;
	setp.eq.f32 	%p1219, %f1409, 0f7F800000;
	@%p1219 bra 	$L__BB0_3273;
	mov.b32 	%r5368, %f925;
	shl.b32 	%r10014, %r5368, 8;
	or.b32  	%r5369, %r10014, -2147483648;
	mov.b64 	%rd9856, 0;
	mov.b32 	%r19628, 0;
	mov.u64 	%rd9854, __cudart_i2opi_f;
	mov.u64 	%rd9855, %rd8;
$L__BB0_3269:
	.pragma "nounroll";
	ld.global.nc.u32 	%r10015, [%rd9854];
	mad.wide.u32 	%rd5300, %r10015, %r5369, %rd9856;
	shr.u64 	%rd9856, %rd5300, 32;
	st.local.u32 	[%rd9855], %rd5300;
	add.s32 	%r19628, %r19628, 1;
	add.s64 	%rd9855, %rd9855, 4;
	add.s64 	%rd9854, %rd9854, 4;
	setp.ne.s32 	%p1220, %r19628, 6;
	@%p1220 bra 	$L__BB0_3269;
	shr.u32 	%r10016, %r5368, 23;
	st.local.u32 	[%rd8+24], %rd9856;
	and.b32  	%r5372, %r10016, 31;
	and.b32  	%r10017, %r10016, 224;
	add.s32 	%r10018, %r10017, -128;
	shr.u32 	%r10019, %r10018, 5;
	mul.wide.u32 	%rd5301, %r10019, 4;
	sub.s64 	%rd2909, %rd8, %rd5301;
	ld.local.u32 	%r19629, [%rd2909+24];
	ld.local.u32 	%r19630, [%rd2909+20];
	setp.eq.s32 	%p1221, %r5372, 0;
	@%p1221 bra 	$L__BB0_3272;
	shf.l.wrap.b32 	%r19629, %r19630, %r19629, %r5372;
	ld.local.u32 	%r10020, [%rd2909+16];
	shf.l.wrap.b32 	%r19630, %r10020, %r19630, %r5372;
$L__BB0_3272:
	shr.u32 	%r10021, %r19629, 30;
	shf.l.wrap.b32 	%r10022, %r19630, %r19629, 2;
	shl.b32 	%r10023, %r19630, 2;
	shr.u32 	%r10024, %r10022, 31;
	add.s32 	%r10025, %r10024, %r10021;
	neg.s32 	%r10026, %r10025;
	setp.lt.s32 	%p1222, %r5368, 0;
	selp.b32 	%r19631, %r10026, %r10025, %p1222;
	xor.b32  	%r10027, %r10022, %r5368;
	shr.s32 	%r10028, %r10022, 31;
	xor.b32  	%r10029, %r10028, %r10022;
	xor.b32  	%r10030, %r10028, %r10023;
	cvt.u64.u32 	%rd5302, %r10029;
	shl.b64 	%rd5303, %rd5302, 32;
	cvt.u64.u32 	%rd5304, %r10030;
	or.b64  	%rd5305, %rd5303, %rd5304;
	cvt.rn.f64.s64 	%fd343, %rd5305;
	mul.f64 	%fd344, %fd343, 0d3BF921FB54442D19;
	cvt.rn.f32.f64 	%f4279, %fd344;
	neg.f32 	%f4280, %f4279;
	setp.lt.s32 	%p1223, %r10027, 0;
	selp.f32 	%f10511, %f4280, %f4279, %p1223;
	bra.uni 	$L__BB0_3274;
$L__BB0_3273:
	mov.f32 	%f4281, 0f00000000;
	mul.rn.f32 	%f10511, %f925, %f4281;
	mov.b32 	%r19631, 0;
$L__BB0_3274:
	abs.f32 	%f1413, %f925;
	setp.ltu.f32 	%p1224, %f1413, 0f47CE4780;
	add.s32 	%r10032, %r19631, 1;
	mul.rn.f32 	%f4283, %f10511, %f10511;
	and.b32  	%r10033, %r19631, 1;
	setp.eq.b32 	%p1225, %r10033, 1;
	selp.f32 	%f4284, %f10511, 0f3F800000, %p1225;
	fma.rn.f32 	%f4285, %f4283, %f4284, 0f00000000;
	fma.rn.f32 	%f4286, %f4283, 0f37CBAC00, 0fBAB607ED;
	selp.f32 	%f4287, 0fB94D4153, %f4286, %p1225;
	selp.f32 	%f4288, 0f3C0885E4, 0f3D2AAABB, %p1225;
	fma.rn.f32 	%f4289, %f4287, %f4283, %f4288;
	selp.f32 	%f4290, 0fBE2AAAA8, 0fBEFFFFFF, %p1225;
	fma.rn.f32 	%f4291, %f4289, %f4283, %f4290;
	fma.rn.f32 	%f4292, %f4291, %f4285, %f4284;
	and.b32  	%r10034, %r10032, 2;
	setp.eq.s32 	%p1226, %r10034, 0;
	mov.f32 	%f4293, 0f00000000;
	sub.f32 	%f4294, %f4293, %f4292;
	selp.f32 	%f4282, %f4292, %f4294, %p1226;
	// begin inline asm
	{  cvt.rn.f16.f32 %rs1787, %f4282;}

	// end inline asm
	mov.u32 	%r19635, %r20019;
	mov.f32 	%f10512, %f10608;
	@%p1224 bra 	$L__BB0_3282;
	setp.eq.f32 	%p1227, %f1413, 0f7F800000;
	@%p1227 bra 	$L__BB0_3281;
	mov.b32 	%r5381, %f925;
	shl.b32 	%r10036, %r5381, 8;
	or.b32  	%r5382, %r10036, -2147483648;
	mov.b64 	%rd9859, 0;
	mov.b32 	%r19632, 0;
	mov.u64 	%rd9857, __cudart_i2opi_f;
	mov.u64 	%rd9858, %rd7;
$L__BB0_3277:
	.pragma "nounroll";
	ld.global.nc.u32 	%r10037, [%rd9857];
	mad.wide.u32 	%rd5308, %r10037, %r5382, %rd9859;
	shr.u64 	%rd9859, %rd5308, 32;
	st.local.u32 	[%rd9858], %rd5308;
	add.s32 	%r19632, %r19632, 1;
	add.s64 	%rd9858, %rd9858, 4;
	add.s64 	%rd9857, %rd9857, 4;
	setp.ne.s32 	%p1228, %r19632, 6;
	@%p1228 bra 	$L__BB0_3277;
	shr.u32 	%r10038, %r5381, 23;
	st.local.u32 	[%rd7+24], %rd9859;
	and.b32  	%r5385, %r10038, 31;
	and.b32  	%r10039, %r10038, 224;
	add.s32 	%r10040, %r10039, -128;
	shr.u32 	%r10041, %r10040, 5;
	mul.wide.u32 	%rd5309, %r10041, 4;
	sub.s64 	%rd2916, %rd7, %rd5309;
	ld.local.u32 	%r19633, [%rd2916+24];
	ld.local.u32 	%r19634, [%rd2916+20];
	setp.eq.s32 	%p1229, %r5385, 0;
	@%p1229 bra 	$L__BB0_3280;
	shf.l.wrap.b32 	%r19633, %r19634, %r19633, %r5385;
	ld.local.u32 	%r10042, [%rd2916+16];
	shf.l.wrap.b32 	%r19634, %r10042, %r19634, %r5385;
$L__BB0_3280:
	shr.u32 	%r10043, %r19633, 30;
	shf.l.wrap.b32 	%r10044, %r19634, %r19633, 2;
	shl.b32 	%r10045, %r19634, 2;
	shr.u32 	%r10046, %r10044, 31;
	add.s32 	%r10047, %r10046, %r10043;
	neg.s32 	%r10048, %r10047;
	setp.lt.s32 	%p1230, %r5381, 0;
	selp.b32 	%r19635, %r10048, %r10047, %p1230;
	xor.b32  	%r10049, %r10044, %r5381;
	shr.s32 	%r10050, %r10044, 31;
	xor.b32  	%r10051, %r10050, %r10044;
	xor.b32  	%r10052, %r10050, %r10045;
	cvt.u64.u32 	%rd5310, %r10051;
	shl.b64 	%rd5311, %rd5310, 32;
	cvt.u64.u32 	%rd5312, %r10052;
	or.b64  	%rd5313, %rd5311, %rd5312;
	cvt.rn.f64.s64 	%fd345, %rd5313;
	mul.f64 	%fd346, %fd345, 0d3BF921FB54442D19;
	cvt.rn.f32.f64 	%f4295, %fd346;
	neg.f32 	%f4296, %f4295;
	setp.lt.s32 	%p1231, %r10049, 0;
	selp.f32 	%f10512, %f4296, %f4295, %p1231;
	bra.uni 	$L__BB0_3282;
$L__BB0_3281:
	mov.f32 	%f4297, 0f00000000;
	mul.rn.f32 	%f10512, %f925, %f4297;
	mov.b32 	%r19635, 0;
$L__BB0_3282:
	abs.f32 	%f1417, %f934;
	setp.ltu.f32 	%p1232, %f1417, 0f47CE4780;
	mul.rn.f32 	%f4299, %f10512, %f10512;
	and.b32  	%r10054, %r19635, 1;
	setp.eq.b32 	%p1233, %r10054, 1;
	selp.f32 	%f4300, 0f3F800000, %f10512, %p1233;
	fma.rn.f32 	%f4301, %f4299, %f4300, 0f00000000;
	fma.rn.f32 	%f4302, %f4299, 0f37CBAC00, 0fBAB607ED;
	selp.f32 	%f4303, %f4302, 0fB94D4153, %p1233;
	selp.f32 	%f4304, 0f3D2AAABB, 0f3C0885E4, %p1233;
	fma.rn.f32 	%f4305, %f4303, %f4299, %f4304;
	selp.f32 	%f4306, 0fBEFFFFFF, 0fBE2AAAA8, %p1233;
	fma.rn.f32 	%f4307, %f4305, %f4299, %f4306;
	fma.rn.f32 	%f4308, %f4307, %f4301, %f4300;
	and.b32  	%r10055, %r19635, 2;
	setp.eq.s32 	%p1234, %r10055, 0;
	mov.f32 	%f4309, 0f00000000;
	sub.f32 	%f4310, %f4309, %f4308;
	selp.f32 	%f4298, %f4308, %f4310, %p1234;
	// begin inline asm
	{  cvt.rn.f16.f32 %rs1788, %f4298;}

	// end inline asm
	ld.global.u16 	%rs1790, [%rd2013+128];
	ld.global.u16 	%rs1793, [%rd2014+128];
	// begin inline asm
	{mul.f16 %rs1789,%rs1790,%rs1787;
}
	// end inline asm
	// begin inline asm
	{mul.f16 %rs1792,%rs1793,%rs1788;
}
	// end inline asm
	// begin inline asm
	{sub.f16 %rs1795,%rs1789,%rs1792;
}
	// end inline asm
	st.shared.u16 	[%r3723+128], %rs1795;
	// begin inline asm
	{mul.f16 %rs1798,%rs1790,%rs1788;
}
	// end inline asm
	// begin inline asm
	{mul.f16 %rs1801,%rs1793,%rs1787;
}
	// end inline asm
	// begin inline asm
	{add.f16 %rs1804,%rs1798,%rs1801;
}
	// end inline asm
	st.shared.u16 	[%r3723+8320], %rs1804;
	mov.u32 	%r19639, %r20027;
	mov.f32 	%f10513, %f10610;
	@%p1232 bra 	$L__BB0_3290;
	setp.eq.f32 	%p1235, %f1417, 0f7F800000;
	@%p1235 bra 	$L__BB0_3289;
	mov.b32 	%r5394, %f934;
	shl.b32 	%r10057, %r5394, 8;
	or.b32  	%r5395, %r10057, -2147483648;
	mov.b64 	%rd9862, 0;
	mov.b32 	%r19636, 0;
	mov.u64 	%rd9860, __cudart_i2opi_f;
	mov.u64 	%rd9861, %rd8;
$L__BB0_3285:
	.pragma "nounroll";
	ld.global.nc.u32 	%r10058, [%rd9860];
	mad.wide.u32 	%rd5316, %r10058, %r5395, %rd9862;
	shr.u64 	%rd9862, %rd5316, 32;
	st.local.u32 	[%rd9861], %rd5316;
	add.s32 	%r19636, %r19636, 1;
	add.s64 	%rd9861, %rd9861, 4;
	add.s64 	%rd9860, %rd9860, 4;
	setp.ne.s32 	%p1236, %r19636, 6;
	@%p1236 bra 	$L__BB0_3285;
	shr.u32 	%r10059, %r5394, 23;
	st.local.u32 	[%rd8+24], %rd9862;
	and.b32  	%r5398, %r10059, 31;
	and.b32  	%r10060, %r10059, 224;
	add.s32 	%r10061, %r10060, -128;
	shr.u32 	%r10062, %r10061, 5;
	mul.wide.u32 	%rd5317, %r10062, 4;
	sub.s64 	%rd2923, %rd8, %rd5317;
	ld.local.u32 	%r19637, [%rd2923+24];
	ld.local.u32 	%r19638, [%rd2923+20];
	setp.eq.s32 	%p1237, %r5398, 0;
	@%p1237 bra 	$L__BB0_3288;
	shf.l.wrap.b32 	%r19637, %r19638, %r19637, %r5398;
	ld.local.u32 	%r10063, [%rd2923+16];
	shf.l.wrap.b32 	%r19638, %r10063, %r19638, %r5398;
$L__BB0_3288:
	shr.u32 	%r10064, %r19637, 30;
	shf.l.wrap.b32 	%r10065, %r19638, %r19637, 2;
	shl.b32 	%r10066, %r19638, 2;
	shr.u32 	%r10067, %r10065, 31;
	add.s32 	%r10068, %r10067, %r10064;
	neg.s32 	%r10069, %r10068;
	setp.lt.s32 	%p1238, %r5394, 0;
	selp.b32 	%r19639, %r10069, %r10068, %p1238;
	xor.b32  	%r10070, %r10065, %r5394;
	shr.s32 	%r10071, %r10065, 31;
	xor.b32  	%r10072, %r10071, %r10065;
	xor.b32  	%r10073, %r10071, %r10066;
	cvt.u64.u32 	%rd5318, %r10072;
	shl.b64 	%rd5319, %rd5318, 32;
	cvt.u64.u32 	%rd5320, %r10073;
	or.b64  	%rd5321, %rd5319, %rd5320;
	cvt.rn.f64.s64 	%fd347, %rd5321;
	mul.f64 	%fd348, %fd347, 0d3BF921FB54442D19;
	cvt.rn.f32.f64 	%f4311, %fd348;
	neg.f32 	%f4312, %f4311;
	setp.lt.s32 	%p1239, %r10070, 0;
	selp.f32 	%f10513, %f4312, %f4311, %p1239;
	bra.uni 	$L__BB0_3290;
$L__BB0_3289:
	mov.f32 	%f4313, 0f00000000;
	mul.rn.f32 	%f10513, %f934, %f4313;
	mov.b32 	%r19639, 0;
$L__BB0_3290:
	abs.f32 	%f1421, %f934;
	setp.ltu.f32 	%p1240, %f1421, 0f47CE4780;
	add.s32 	%r10075, %r19639, 1;
	mul.rn.f32 	%f4315, %f10513, %f10513;
	and.b32  	%r10076, %r19639, 1;
	setp.eq.b32 	%p1241, %r10076, 1;
	selp.f32 	%f4316, %f10513, 0f3F800000, %p1241;
	fma.rn.f32 	%f4317, %f4315, %f4316, 0f00000000;
	fma.rn.f32 	%f4318, %f4315, 0f37CBAC00, 0fBAB607ED;
	selp.f32 	%f4319, 0fB94D4153, %f4318, %p1241;
	selp.f32 	%f4320, 0f3C0885E4, 0f3D2AAABB, %p1241;
	fma.rn.f32 	%f4321, %f4319, %f4315, %f4320;
	selp.f32 	%f4322, 0fBE2AAAA8, 0fBEFFFFFF, %p1241;
	fma.rn.f32 	%f4323, %f4321, %f4315, %f4322;
	fma.rn.f32 	%f4324, %f4323, %f4317, %f4316;
	and.b32  	%r10077, %r10075, 2;
	setp.eq.s32 	%p1242, %r10077, 0;
	mov.f32 	%f4325, 0f00000000;
	sub.f32 	%f4326, %f4325, %f4324;
	selp.f32 	%f4314, %f4324, %f4326, %p1242;
	// begin inline asm
	{  cvt.rn.f16.f32 %rs1807, %f4314;}

	// end inline asm
	mov.u32 	%r19643, %r20027;
	mov.f32 	%f10514, %f10610;
	@%p1240 bra 	$L__BB0_3298;
	setp.eq.f32 	%p1243, %f1421, 0f7F800000;
	@%p1243 bra 	$L__BB0_3297;
	mov.b32 	%r5407, %f934;
	shl.b32 	%r10079, %r5407, 8;
	or.b32  	%r5408, %r10079, -2147483648;
	mov.b64 	%rd9865, 0;
	mov.b32 	%r19640, 0;
	mov.u64 	%rd9863, __cudart_i2opi_f;
	mov.u64 	%rd9864, %rd7;
$L__BB0_3293:
	.pragma "nounroll";
	ld.global.nc.u32 	%r10080, [%rd9863];
	mad.wide.u32 	%rd5324, %r10080, %r5408, %rd9865;
	shr.u64 	%rd9865, %rd5324, 32;
	st.local.u32 	[%rd9864], %rd5324;
	add.s32 	%r19640, %r19640, 1;
	add.s64 	%rd9864, %rd9864, 4;
	add.s64 	%rd9863, %rd9863, 4;
	setp.ne.s32 	%p1244, %r19640, 6;
	@%p1244 bra 	$L__BB0_3293;
	shr.u32 	%r10081, %r5407, 23;
	st.local.u32 	[%rd7+24], %rd9865;
	and.b32  	%r5411, %r10081, 31;
	and.b32  	%r10082, %r10081, 224;
	add.s32 	%r10083, %r10082, -128;
	shr.u32 	%r10084, %r10083, 5;
	mul.wide.u32 	%rd5325, %r10084, 4;
	sub.s64 	%rd2930, %rd7, %rd5325;
	ld.local.u32 	%r19641, [%rd2930+24];
	ld.local.u32 	%r19642, [%rd2930+20];
	setp.eq.s32 	%p1245, %r5411, 0;
	@%p1245 bra 	$L__BB0_3296;
	shf.l.wrap.b32 	%r19641, %r19642, %r19641, %r5411;
	ld.local.u32 	%r10085, [%rd2930+16];
	shf.l.wrap.b32 	%r19642, %r10085, %r19642, %r5411;
$L__BB0_3296:
	shr.u32 	%r10086, %r19641, 30;
	shf.l.wrap.b32 	%r10087, %r19642, %r19641, 2;
	shl.b32 	%r10088, %r19642, 2;
	shr.u32 	%r10089, %r10087, 31;
	add.s32 	%r10090, %r10089, %r10086;
	neg.s32 	%r10091, %r10090;
	setp.lt.s32 	%p1246, %r5407, 0;
	selp.b32 	%r19643, %r10091, %r10090, %p1246;
	xor.b32  	%r10092, %r10087, %r5407;
	shr.s32 	%r10093, %r10087, 31;
	xor.b32  	%r10094, %r10093, %r10087;
	xor.b32  	%r10095, %r10093, %r10088;
	cvt.u64.u32 	%rd5326, %r10094;
	shl.b64 	%rd5327, %rd5326, 32;
	cvt.u64.u32 	%rd5328, %r10095;
	or.b64  	%rd5329, %rd5327, %rd5328;
	cvt.rn.f64.s64 	%fd349, %rd5329;
	mul.f64 	%fd350, %fd349, 0d3BF921FB54442D19;
	cvt.rn.f32.f64 	%f4327, %fd350;
	neg.f32 	%f4328, %f4327;
	setp.lt.s32 	%p1247, %r10092, 0;
	selp.f32 	%f10514, %f4328, %f4327, %p1247;
	bra.uni 	$L__BB0_3298;
$L__BB0_3297:
	mov.f32 	%f4329, 0f00000000;
	mul.rn.f32 	%f10514, %f934, %f4329;
	mov.b32 	%r19643, 0;
$L__BB0_3298:
	setp.ltu.f32 	%p1248, %f945, 0f47CE4780;
	mul.rn.f32 	%f4331, %f10514, %f10514;
	and.b32  	%r10097, %r19643, 1;
	setp.eq.b32 	%p1249, %r10097, 1;
	selp.f32 	%f4332, 0f3F800000, %f10514, %p1249;
	fma.rn.f32 	%f4333, %f4331, %f4332, 0f00000000;
	fma.rn.f32 	%f4334, %f4331, 0f37CBAC00, 0fBAB607ED;
	selp.f32 	%f4335, %f4334, 0fB94D4153, %p1249;
	selp.f32 	%f4336, 0f3D2AAABB, 0f3C0885E4, %p1249;
	fma.rn.f32 	%f4337, %f4335, %f4331, %f4336;
	selp.f32 	%f4338, 0fBEFFFFFF, 0fBE2AAAA8, %p1249;
	fma.rn.f32 	%f4339, %f4337, %f4331, %f4338;
	fma.rn.f32 	%f4340, %f4339, %f4333, %f4332;
	and.b32  	%r10098, %r19643, 2;
	setp.eq.s32 	%p1250, %r10098, 0;
	mov.f32 	%f4341, 0f00000000;
	sub.f32 	%f4342, %f4341, %f4340;
	selp.f32 	%f4330, %f4340, %f4342, %p1250;
	// begin inline asm
	{  cvt.rn.f16.f32 %rs1808, %f4330;}

	// end inline asm
	ld.global.u16 	%rs1810, [%rd2029+128];
	ld.global.u16 	%rs1813, [%rd2030+128];
	// begin inline asm
	{mul.f16 %rs1809,%rs1810,%rs1807;
}
	// end inline asm
	// begin inline asm
	{mul.f16 %rs1812,%rs1813,%rs1808;
}
	// end inline asm
	// begin inline asm
	{sub.f16 %rs1815,%rs1809,%rs1812;
}
	// end inline asm
	st.shared.u16 	[%r3751+128], %rs1815;
	// begin inline asm
	{mul.f16 %rs1818,%rs1810,%rs1808;
}
	// end inline asm
	// begin inline asm
	{mul.f16 %rs1821,%rs1813,%rs1807;
}
	// end inline asm
	// begin inline asm
	{add.f16 %rs1824,%rs1818,%rs1821;
}
	// end inline asm
	st.shared.u16 	[%r3751+8320], %rs1824;
	mov.u32 	%r19647, %r20035;
	mov.f32 	%f10515, %f10612;
	@%p1248 bra 	$L__BB0_3306;
	setp.eq.f32 	%p1251, %f945, 0f7F800000;
	@%p1251 bra 	$L__BB0_3305;
	mov.b32 	%r5420, %f943;
	shl.b32 	%r10100, %r5420, 8;
	or.b32  	%r5421, %r10100, -2147483648;
	mov.b64 	%rd9868, 0;
	mov.b32 	%r19644, 0;
	mov.u64 	%rd9866, __cudart_i2opi_f;
	mov.u64 	%rd9867, %rd8;
$L__BB0_3301:
	.pragma "nounroll";
	ld.global.nc.u32 	%r10101, [%rd9866];
	mad.wide.u32 	%rd5332, %r10101, %r5421, %rd9868;
	shr.u64 	%rd9868, %rd5332, 32;
	st.local.u32 	[%rd9867], %rd5332;
	add.s32 	%r19644, %r19644, 1;
	add.s64 	%rd9867, %rd9867, 4;
	add.s64 	%rd9866, %rd9866, 4;
	setp.ne.s32 	%p1252, %r19644, 6;
	@%p1252 bra 	$L__BB0_3301;
	shr.u32 	%r10102, %r5420, 23;
	st.local.u32 	[%rd8+24], %rd9868;
	and.b32  	%r5424, %r10102, 31;
	and.b32  	%r10103, %r10102, 224;
	add.s32 	%r10104, %r10103, -128;
	shr.u32 	%r10105, %r10104, 5;
	mul.wide.u32 	%rd5333, %r10105, 4;
	sub.s64 	%rd2937, %rd8, %rd5333;
	ld.local.u32 	%r19645, [%rd2937+24];
	ld.local.u32 	%r19646, [%rd2937+20];
	setp.eq.s32 	%p1253, %r5424, 0;
	@%p1253 bra 	$L__BB0_3304;
	shf.l.wrap.b32 	%r19645, %r19646, %r19645, %r5424;
	ld.local.u32 	%r10106, [%rd2937+16];
	shf.l.wrap.b32 	%r19646, %r10106, %r19646, %r5424;
$L__BB0_3304:
	shr.u32 	%r10107, %r19645, 30;
	shf.l.wrap.b32 	%r10108, %r19646, %r19645, 2;
	shl.b32 	%r10109, %r19646, 2;
	shr.u32 	%r10110, %r10108, 31;
	add.s32 	%r10111, %r10110, %r10107;
	neg.s32 	%r10112, %r10111;
	setp.lt.s32 	%p1254, %r5420, 0;
	selp.b32 	%r19647, %r10112, %r10111, %p1254;
	xor.b32  	%r10113, %r10108, %r5420;
	shr.s32 	%r10114, %r10108, 31;
	xor.b32  	%r10115, %r10114, %r10108;
	xor.b32  	%r10116, %r10114, %r10109;
	cvt.u64.u32 	%rd5334, %r10115;
	shl.b64 	%rd5335, %rd5334, 32;
	cvt.u64.u32 	%rd5336, %r10116;
	or.b64  	%rd5337, %rd5335, %rd5336;
	cvt.rn.f64.s64 	%fd351, %rd5337;
	mul.f64 	%fd352, %fd351, 0d3BF921FB54442D19;
	cvt.rn.f32.f64 	%f4343, %fd352;
	neg.f32 	%f4344, %f4343;
	setp.lt.s32 	%p1255, %r10113, 0;
	selp.f32 	%f10515, %f4344, %f4343, %p1255;
	bra.uni 	$L__BB0_3306;
$L__BB0_3305:
	mov.f32 	%f4345, 0f00000000;
	mul.rn.f32 	%f10515, %f943, %f4345;
	mov.b32 	%r19647, 0;
$L__BB0_3306:
	add.s32 	%r10118, %r19647, 1;
	mul.rn.f32 	%f4347, %f10515, %f10515;
	and.b32  	%r10119, %r19647, 1;
	setp.eq.b32 	%p1257, %r10119, 1;
	selp.f32 	%f4348, %f10515, 0f3F800000, %p1257;
	fma.rn.f32 	%f4349, %f4347, %f4348, 0f00000000;
	fma.rn.f32 	%f4350, %f4347, 0f37CBAC00, 0fBAB607ED;
	selp.f32 	%f4351, 0fB94D4153, %f4350, %p1257;
	selp.f32 	%f4352, 0f3C0885E4, 0f3D2AAABB, %p1257;
	fma.rn.f32 	%f4353, %f4351, %f4347, %f4352;
	selp.f32 	%f4354, 0fBE2AAAA8, 0fBEFFFFFF, %p1257;
	fma.rn.f32 	%f4355, %f4353, %f4347, %f4354;
	fma.rn.f32 	%f4356, %f4355, %f4349, %f4348;
	and.b32  	%r10120, %r10118, 2;
	setp.eq.s32 	%p1258, %r10120, 0;
	mov.f32 	%f4357, 0f00000000;
	sub.f32 	%f4358, %f4357, %f4356;
	selp.f32 	%f4346, %f4356, %f4358, %p1258;
	// begin inline asm
	{  cvt.rn.f16.f32 %rs1827, %f4346;}

	// end inline asm
	mov.u32 	%r19651, %r20035;
	mov.f32 	%f10516, %f10612;
	@%p1248 bra 	$L__BB0_3314;
	setp.eq.f32 	%p1259, %f945, 0f7F800000;
	@%p1259 bra 	$L__BB0_3313;
	mov.b32 	%r5433, %f943;
	shl.b32 	%r10122, %r5433, 8;
	or.b32  	%r5434, %r10122, -2147483648;
	mov.b64 	%rd9871, 0;
	mov.b32 	%r19648, 0;
	mov.u64 	%rd9869, __cudart_i2opi_f;
	mov.u64 	%rd9870, %rd7;
$L__BB0_3309:
	.pragma "nounroll";
	ld.global.nc.u32 	%r10123, [%rd9869];
	mad.wide.u32 	%rd5340, %r10123, %r5434, %rd9871;
	shr.u64 	%rd9871, %rd5340, 32;
	st.local.u32 	[%rd9870], %rd5340;
	add.s32 	%r19648, %r19648, 1;
	add.s64 	%rd9870, %rd9870, 4;
	add.s64 	%rd9869, %rd9869, 4;
	setp.ne.s32 	%p1260, %r19648, 6;
	@%p1260 bra 	$L__BB0_3309;
	shr.u32 	%r10124, %r5433, 23;
	st.local.u32 	[%rd7+24], %rd9871;
	and.b32  	%r5437, %r10124, 31;
	and.b32  	%r10125, %r10124, 224;
	add.s32 	%r10126, %r10125, -128;
	shr.u32 	%r10127, %r10126, 5;
	mul.wide.u32 	%rd5341, %r10127, 4;
	sub.s64 	%rd2944, %rd7, %rd5341;
	ld.local.u32 	%r19649, [%rd2944+24];
	ld.local.u32 	%r19650, [%rd2944+20];
	setp.eq.s32 	%p1261, %r5437, 0;
	@%p1261 bra 	$L__BB0_3312;
	shf.l.wrap.b32 	%r19649, %r19650, %r19649, %r5437;
	ld.local.u32 	%r10128, [%rd2944+16];
	shf.l.wrap.b32 	%r19650, %r10128, %r19650, %r5437;
$L__BB0_3312:
	shr.u32 	%r10129, %r19649, 30;
	shf.l.wrap.b32 	%r10130, %r19650, %r19649, 2;
	shl.b32 	%r10131, %r19650, 2;
	shr.u32 	%r10132, %r10130, 31;
	add.s32 	%r10133, %r10132, %r10129;
	neg.s32 	%r10134, %r10133;
	setp.lt.s32 	%p1262, %r5433, 0;
	selp.b32 	%r19651, %r10134, %r10133, %p1262;
	xor.b32  	%r10135, %r10130, %r5433;
	shr.s32 	%r10136, %r10130, 31;
	xor.b32  	%r10137, %r10136, %r10130;
	xor.b32  	%r10138, %r10136, %r10131;
	cvt.u64.u32 	%rd5342, %r10137;
	shl.b64 	%rd5343, %rd5342, 32;
	cvt.u64.u32 	%rd5344, %r10138;
	or.b64  	%rd5345, %rd5343, %rd5344;
	cvt.rn.f64.s64 	%fd353, %rd5345;
	mul.f64 	%fd354, %fd353, 0d3BF921FB54442D19;
	cvt.rn.f32.f64 	%f4359, %fd354;
	neg.f32 	%f4360, %f4359;
	setp.lt.s32 	%p1263, %r10135, 0;
	selp.f32 	%f10516, %f4360, %f4359, %p1263;
	bra.uni 	$L__BB0_3314;
$L__BB0_3313:
	mov.f32 	%f4361, 0f00000000;
	mul.rn.f32 	%f10516, %f943, %f4361;
	mov.b32 	%r19651, 0;
$L__BB0_3314:
	setp.ltu.f32 	%p1264, %f954, 0f47CE4780;
	mul.rn.f32 	%f4363, %f10516, %f10516;
	and.b32  	%r10140, %r19651, 1;
	setp.eq.b32 	%p1265, %r10140, 1;
	selp.f32 	%f4364, 0f3F800000, %f10516, %p1265;
	fma.rn.f32 	%f4365, %f4363, %f4364, 0f00000000;
	fma.rn.f32 	%f4366, %f4363, 0f37CBAC00, 0fBAB607ED;
	selp.f32 	%f4367, %f4366, 0fB94D4153, %p1265;
	selp.f32 	%f4368, 0f3D2AAABB, 0f3C0885E4, %p1265;
	fma.rn.f32 	%f4369, %f4367, %f4363, %f4368;
	selp.f32 	%f4370, 0fBEFFFFFF, 0fBE2AAAA8, %p1265;
	fma.rn.f32 	%f4371, %f4369, %f4363, %f4370;
	fma.rn.f32 	%f4372, %f4371, %f4365, %f4364;
	and.b32  	%r10141, %r19651, 2;
	setp.eq.s32 	%p1266, %r10141, 0;
	mov.f32 	%f4373, 0f00000000;
	sub.f32 	%f4374, %f4373, %f4372;
	selp.f32 	%f4362, %f4372, %f4374, %p1266;
	// begin inline asm
	{  cvt.rn.f16.f32 %rs1828, %f4362;}

	// end inline asm
	ld.global.u16 	%rs1830, [%rd2045+128];
	ld.global.u16 	%rs1833, [%rd2046+128];
	// begin inline asm
	{mul.f16 %rs1829,%rs1830,%rs1827;
}
	// end inline asm
	// begin inline asm
	{mul.f16 %rs1832,%rs1833,%rs1828;
}
	// end inline asm
	// begin inline asm
	{sub.f16 %rs1835,%rs1829,%rs1832;
}
	// end inline asm
	st.shared.u16 	[%r3779+128], %rs1835;
	// begin inline asm
	{mul.f16 %rs1838,%rs1830,%rs1828;
}
	// end inline asm
	// begin inline asm
	{mul.f16 %rs1841,%rs1833,%rs1827;
}
	// end inline asm
	// begin inline asm
	{add.f16 %rs1844,%rs1838,%rs1841;
}
	// end inline asm
	st.shared.u16 	[%r3779+8320], %rs1844;
	mov.u32 	%r19655, %r20043;
	mov.f32 	%f10517, %f10614;
	@%p1264 bra 	$L__BB0_3322;
	setp.eq.f32 	%p1267, %f954, 0f7F800000;
	@%p1267 bra 	$L__BB0_3321;
	mov.b32 	%r5446, %f952;
	shl.b32 	%r10143, %r5446, 8;
	or.b32  	%r5447, %r10143, -2147483648;
	mov.b64 	%rd9874, 0;
	mov.b32 	%r19652, 0;
	mov.u64 	%rd9872, __cudart_i2opi_f;
	mov.u64 	%rd9873, %rd8;
$L__BB0_3317:
	.pragma "nounroll";
	ld.global.nc.u32 	%r10144, [%rd9872];
	mad.wide.u32 	%rd5348, %r10144, %r5447, %rd9874;
	shr.u64 	%rd9874, %rd5348, 32;
	st.local.u32 	[%rd9873], %rd5348;
	add.s32 	%r19652, %r19652, 1;
	add.s64 	%rd9873, %rd9873, 4;
	add.s64 	%rd9872, %rd9872, 4;
	setp.ne.s32 	%p1268, %r19652, 6;
	@%p1268 bra 	$L__BB0_3317;
	shr.u32 	%r10145, %r5446, 23;
	st.local.u32 	[%rd8+24], %rd9874;
	and.b32  	%r5450, %r10145, 31;
	and.b32  	%r10146, %r10145, 224;
	add.s32 	%r10147, %r10146, -128;
	shr.u32 	%r10148, %r10147, 5;
	mul.wide.u32 	%rd5349, %r10148, 4;
	sub.s64 	%rd2951, %rd8, %rd5349;
	ld.local.u32 	%r19653, [%rd2951+24];
	ld.local.u32 	%r19654, [%rd2951+20];
	setp.eq.s32 	%p1269, %r5450, 0;
	@%p1269 bra 	$L__BB0_3320;
	shf.l.wrap.b32 	%r19653, %r19654, %r19653, %r5450;
	ld.local.u32 	%r10149, [%rd2951+16];
	shf.l.wrap.b32 	%r19654, %r10149, %r19654, %r5450;
$L__BB0_3320:
	shr.u32 	%r10150, %r19653, 30;
	shf.l.wrap.b32 	%r10151, %r19654, %r19653, 2;
	shl.b32 	%r10152, %r19654, 2;
	shr.u32 	%r10153, %r10151, 31;
	add.s32 	%r10154, %r10153, %r10150;
	neg.s32 	%r10155, %r10154;
	setp.lt.s32 	%p1270, %r5446, 0;
	selp.b32 	%r19655, %r10155, %r10154, %p1270;
	xor.b32  	%r10156, %r10151, %r5446;
	shr.s32 	%r10157, %r10151, 31;
	xor.b32  	%r10158, %r10157, %r10151;
	xor.b32  	%r10159, %r10157, %r10152;
	cvt.u64.u32 	%rd5350, %r10158;
	shl.b64 	%rd5351, %rd5350, 32;
	cvt.u64.u32 	%rd5352, %r10159;
	or.b64  	%rd5353, %rd5351, %rd5352;
	cvt.rn.f64.s64 	%fd355, %rd5353;
	mul.f64 	%fd356, %fd355, 0d3BF921FB54442D19;
	cvt.rn.f32.f64 	%f4375, %fd356;
	neg.f32 	%f4376, %f4375;
	setp.lt.s32 	%p1271, %r10156, 0;
	selp.f32 	%f10517, %f4376, %f4375, %p1271;
	bra.uni 	$L__BB0_3322;
$L__BB0_3321:
	mov.f32 	%f4377, 0f00000000;
	mul.rn.f32 	%f10517, %f952, %f4377;
	mov.b32 	%r19655, 0;
$L__BB0_3322:
	add.s32 	%r10161, %r19655, 1;
	mul.rn.f32 	%f4379, %f10517, %f10517;
	and.b32  	%r10162, %r19655, 1;
	setp.eq.b32 	%p1273, %r10162, 1;
	selp.f32 	%f4380, %f10517, 0f3F800000, %p1273;
	fma.rn.f32 	%f4381, %f4379, %f4380, 0f00000000;
	fma.rn.f32 	%f4382, %f4379, 0f37CBAC00, 0fBAB607ED;
	selp.f32 	%f4383, 0fB94D4153, %f4382, %p1273;
	selp.f32 	%f4384, 0f3C0885E4, 0f3D2AAABB, %p1273;
	fma.rn.f32 	%f4385, %f4383, %f4379, %f4384;
	selp.f32 	%f4386, 0fBE2AAAA8, 0fBEFFFFFF, %p1273;
	fma.rn.f32 	%f4387, %f4385, %f4379, %f4386;
	fma.rn.f32 	%f4388, %f4387, %f4381, %f4380;
	and.b32  	%r10163, %r10161, 2;
	setp.eq.s32 	%p1274, %r10163, 0;
	mov.f32 	%f4389, 0f00000000;
	sub.f32 	%f4390, %f4389, %f4388;
	selp.f32 	%f4378, %f4388, %f4390, %p1274;
	// begin inline asm
	{  cvt.rn.f16.f32 %rs1847, %f4378;}

	// end inline asm
	mov.u32 	%r19659, %r20043;
	mov.f32 	%f10518, %f10614;
	@%p1264 bra 	$L__BB0_3330;
	setp.eq.f32 	%p1275, %f954, 0f7F800000;
	@%p1275 bra 	$L__BB0_3329;
	mov.b32 	%r5459, %f952;
	shl.b32 	%r10165, %r5459, 8;
	or.b32  	%r5460, %r10165, -2147483648;
	mov.b64 	%rd9877, 0;
	mov.b32 	%r19656, 0;
	mov.u64 	%rd9875, __cudart_i2opi_f;
	mov.u64 	%rd9876, %rd7;
$L__BB0_3325:
	.pragma "nounroll";
	ld.global.nc.u32 	%r10166, [%rd9875];
	mad.wide.u32 	%rd5356, %r10166, %r5460, %rd9877;
	shr.u64 	%rd9877, %rd5356, 32;
	st.local.u32 	[%rd9876], %rd5356;
	add.s32 	%r19656, %r19656, 1;
	add.s64 	%rd9876, %rd9876, 4;
	add.s64 	%rd9875, %rd9875, 4;
	setp.ne.s32 	%p1276, %r19656, 6;
	@%p1276 bra 	$L__BB0_3325;
	shr.u32 	%r10167, %r5459, 23;
	st.local.u32 	[%rd7+24], %rd9877;
	and.b32  	%r5463, %r10167, 31;
	and.b32  	%r10168, %r10167, 224;
	add.s32 	%r10169, %r10168, -128;
	shr.u32 	%r10170, %r10169, 5;
	mul.wide.u32 	%rd5357, %r10170, 4;
	sub.s64 	%rd2958, %rd7, %rd5357;
	ld.local.u32 	%r19657, [%rd2958+24];
	ld.local.u32 	%r19658, [%rd2958+20];
	setp.eq.s32 	%p1277, %r5463, 0;
	@%p1277 bra 	$L__BB0_3328;
	shf.l.wrap.b32 	%r19657, %r19658, %r19657, %r5463;
	ld.local.u32 	%r10171, [%rd2958+16];
	shf.l.wrap.b32 	%r19658, %r10171, %r19658, %r5463;
$L__BB0_3328:
	shr.u32 	%r10172, %r19657, 30;
	shf.l.wrap.b32 	%r10173, %r19658, %r19657, 2;
	shl.b32 	%r10174, %r19658, 2;
	shr.u32 	%r10175, %r10173, 31;
	add.s32 	%r10176, %r10175, %r10172;
	neg.s32 	%r10177, %r10176;
	setp.lt.s32 	%p1278, %r5459, 0;
	selp.b32 	%r19659, %r10177, %r10176, %p1278;
	xor.b32  	%r10178, %r10173, %r5459;
	shr.s32 	%r10179, %r10173, 31;
	xor.b32  	%r10180, %r10179, %r10173;
	xor.b32  	%r10181, %r10179, %r10174;
	cvt.u64.u32 	%rd5358, %r10180;
	shl.b64 	%rd5359, %rd5358, 32;
	cvt.u64.u32 	%rd5360, %r10181;
	or.b64  	%rd5361, %rd5359, %rd5360;
	cvt.rn.f64.s64 	%fd357, %rd5361;
	mul.f64 	%fd358, %fd357, 0d3BF921FB54442D19;
	cvt.rn.f32.f64 	%f4391, %fd358;
	neg.f32 	%f4392, %f4391;
	setp.lt.s32 	%p1279, %r10178, 0;
	selp.f32 	%f10518, %f4392, %f4391, %p1279;
	bra.uni 	$L__BB0_3330;
$L__BB0_3329:
	mov.f32 	%f4393, 0f00000000;
	mul.rn.f32 	%f10518, %f952, %f4393;
	mov.b32 	%r19659, 0;
$L__BB0_3330:
	setp.ltu.f32 	%p1280, %f819, 0f47CE4780;
	mul.rn.f32 	%f4395, %f10518, %f10518;
	and.b32  	%r10183, %r19659, 1;
	setp.eq.b32 	%p1281, %r10183, 1;
	selp.f32 	%f4396, 0f3F800000, %f10518, %p1281;
	fma.rn.f32 	%f4397, %f4395, %f4396, 0f00000000;
	fma.rn.f32 	%f4398, %f4395, 0f37CBAC00, 0fBAB607ED;
	selp.f32 	%f4399, %f4398, 0fB94D4153, %p1281;
	selp.f32 	%f4400, 0f3D2AAABB, 0f3C0885E4, %p1281;
	fma.rn.f32 	%f4401, %f4399, %f4395, %f4400;
	selp.f32 	%f4402, 0fBEFFFFFF, 0fBE2AAAA8, %p1281;
	fma.rn.f32 	%f4403, %f4401, %f4395, %f4402;
	fma.rn.f32 	%f4404, %f4403, %f4397, %f4396;
	and.b32  	%r10184, %r19659, 2;
	setp.eq.s32 	%p1282, %r10184, 0;
	mov.f32 	%f4405, 0f00000000;
	sub.f32 	%f4406, %f4405, %f4404;
	selp.f32 	%f4394, %f4404, %f4406, %p1282;
	// begin inline asm
	{  cvt.rn.f16.f32 %rs1848, %f4394;}

	// end inline asm
	ld.global.u16 	%rs1850, [%rd2061+128];
	ld.global.u16 	%rs1853, [%rd2062+128];
	// begin inline asm
	{mul.f16 %rs1849,%rs1850,%rs1847;
}
	// end inline asm
	// begin inline asm
	{mul.f16 %rs1852,%rs1853,%rs1848;
}
	// end inline asm
	// begin inline asm
	{sub.f16 %rs1855,%rs1849,%rs1852;
}
	// end inline asm
	st.shared.u16 	[%r3807+128], %rs1855;
	// begin inline asm
	{mul.f16 %rs1858,%rs1850,%rs1848;
}
	// end inline asm
	// begin inline asm
	{mul.f16 %rs1861,%rs1853,%rs1847;
}
	// end inline asm
	// begin inline asm
	{add.f16 %rs1864,%rs1858,%rs1861;
}
	// end inline asm
	st.shared.u16 	[%r3807+8320], %rs1864;
	mov.u32 	%r19663, %r19923;
	mov.f32 	%f10519, %f10584;
	@%p1280 bra 	$L__BB0_3338;
	setp.eq.f32 	%p1283, %f819, 0f7F800000;
	@%p1283 bra 	$L__BB0_3337;
	mov.b32 	%r5472, %f817;
	shl.b32 	%r10186, %r5472, 8;
	or.b32  	%r5473, %r10186, -2147483648;
	mov.b64 	%rd9880, 0;
	mov.b32 	%r19660, 0;
	mov.u64 	%rd9878, __cudart_i2opi_f;
	mov.u64 	%rd9879, %rd8;
$L__BB0_3333:
	.pragma "nounroll";
	ld.global.nc.u32 	%r10187, [%rd9878];
	mad.wide.u32 	%rd5364, %r10187, %r5473, %rd9880;
	shr.u64 	%rd9880, %rd5364, 32;
	st.local.u32 	[%rd9879], %rd5364;
	add.s32 	%r19660, %r19660, 1;
	add.s64 	%rd9879, %rd9879, 4;
	add.s64 	%rd9878, %rd9878, 4;
	setp.ne.s32 	%p1284, %r19660, 6;
	@%p1284 bra 	$L__BB0_3333;
	shr.u32 	%r10188, %r5472, 23;
	st.local.u32 	[%rd8+24], %rd9880;
	and.b32  	%r5476, %r10188, 31;
	and.b32  	%r10189, %r10188, 224;
	add.s32 	%r10190, %r10189, -128;
	shr.u32 	%r10191, %r10190, 5;
	mul.wide.u32 	%rd5365, %r10191, 4;
	sub.s64 	%rd2965, %rd8, %rd5365;
	ld.local.u32 	%r19661, [%rd2965+24];
	ld.local.u32 	%r19662, [%rd2965+20];
	setp.eq.s32 	%p1285, %r5476, 0;
	@%p1285 bra 	$L__BB0_3336;
	shf.l.wrap.b32 	%r19661, %r19662, %r19661, %r5476;
	ld.local.u32 	%r10192, [%rd2965+16];
	shf.l.wrap.b32 	%r19662, %r10192, %r19662, %r5476;
$L__BB0_3336:
	shr.u32 	%r10193, %r19661, 30;
	shf.l.wrap.b32 	%r10194, %r19662, %r19661, 2;
	shl.b32 	%r10195, %r19662, 2;
	shr.u32 	%r10196, %r10194, 31;
	add.s32 	%r10197, %r10196, %r10193;
	neg.s32 	%r10198, %r10197;
	setp.lt.s32 	%p1286, %r5472, 0;
	selp.b32 	%r19663, %r10198, %r10197, %p1286;
	xor.b32  	%r10199, %r10194, %r5472;
	shr.s32 	%r10200, %r10194, 31;
	xor.b32  	%r10201, %r10200, %r10194;
	xor.b32  	%r10202, %r10200, %r10195;
	cvt.u64.u32 	%rd5366, %r10201;
	shl.b64 	%rd5367, %rd5366, 32;
	cvt.u64.u32 	%rd5368, %r10202;
	or.b64  	%rd5369, %rd5367, %rd5368;
	cvt.rn.f64.s64 	%fd359, %rd5369;
	mul.f64 	%fd360, %fd359, 0d3BF921FB54442D19;
	cvt.rn.f32.f64 	%f4407, %fd360;
	neg.f32 	%f4408, %f4407;
	setp.lt.s32 	%p1287, %r10199, 0;
	selp.f32 	%f10519, %f4408, %f4407, %p1287;
	bra.uni 	$L__BB0_3338;
$L__BB0_3337:
	mov.f32 	%f4409, 0f00000000;
	mul.rn.f32 	%f10519, %f817, %f4409;
	mov.b32 	%r19663, 0;
$L__BB0_3338:
	add.s32 	%r10204, %r19663, 1;
	mul.rn.f32 	%f4411, %f10519, %f10519;
	and.b32  	%r10205, %r19663, 1;
	setp.eq.b32 	%p1289, %r10205, 1;
	selp.f32 	%f4412, %f10519, 0f3F800000, %p1289;
	fma.rn.f32 	%f4413, %f4411, %f4412, 0f00000000;
	fma.rn.f32 	%f4414, %f4411, 0f37CBAC00, 0fBAB607ED;
	selp.f32 	%f4415, 0fB94D4153, %f4414, %p1289;
	selp.f32 	%f4416, 0f3C0885E4, 0f3D2AAABB, %p1289;
	fma.rn.f32 	%f4417, %f4415, %f4411, %f4416;
	selp.f32 	%f4418, 0fBE2AAAA8, 0fBEFFFFFF, %p1289;
	fma.rn.f32 	%f4419, %f4417, %f4411, %f4418;
	fma.rn.f32 	%f4420, %f4419, %f4413, %f4412;
	and.b32  	%r10206, %r10204, 2;
	setp.eq.s32 	%p1290, %r10206, 0;
	mov.f32 	%f4421, 0f00000000;
	sub.f32 	%f4422, %f4421, %f4420;
	selp.f32 	%f4410, %f4420, %f4422, %p1290;
	// begin inline asm
	{  cvt.rn.f16.f32 %rs1867, %f4410;}

	// end inline asm
	mov.u32 	%r19667, %r19923;
	mov.f32 	%f10520, %f10584;
	@%p1280 bra 	$L__BB0_3346;
	setp.eq.f32 	%p1291, %f819, 0f7F800000;
	@%p1291 bra 	$L__BB0_3345;
	mov.b32 	%r5485, %f817;
	shl.b32 	%r10208, %r5485, 8;
	or.b32  	%r5486, %r10208, -2147483648;
	mov.b64 	%rd9883, 0;
	mov.b32 	%r19664, 0;
	mov.u64 	%rd9881, __cudart_i2opi_f;
	mov.u64 	%rd9882, %rd7;
$L__BB0_3341:
	.pragma "nounroll";
	ld.global.nc.u32 	%r10209, [%rd9881];
	mad.wide.u32 	%rd5372, %r10209, %r5486, %rd9883;
	shr.u64 	%rd9883, %rd5372, 32;
	st.local.u32 	[%rd9882], %rd5372;
	add.s32 	%r19664, %r19664, 1;
	add.s64 	%rd9882, %rd9882, 4;
	add.s64 	%rd9881, %rd9881, 4;
	setp.ne.s32 	%p1292, %r19664, 6;
	@%p1292 bra 	$L__BB0_3341;
	shr.u32 	%r10210, %r5485, 23;
	st.local.u32 	[%rd7+24], %rd9883;
	and.b32  	%r5489, %r10210, 31;
	and.b32  	%r10211, %r10210, 224;
	add.s32 	%r10212, %r10211, -128;
	shr.u32 	%r10213, %r10212, 5;
	mul.wide.u32 	%rd5373, %r10213, 4;
	sub.s64 	%rd2972, %rd7, %rd5373;
	ld.local.u32 	%r19665, [%rd2972+24];
	ld.local.u32 	%r19666, [%rd2972+20];
	setp.eq.s32 	%p1293, %r5489, 0;
	@%p1293 bra 	$L__BB0_3344;
	shf.l.wrap.b32 	%r19665, %r19666, %r19665, %r5489;
	ld.local.u32 	%r10214, [%rd2972+16];
	shf.l.wrap.b32 	%r19666, %r10214, %r19666, %r5489;
$L__BB0_3344:
	shr.u32 	%r10215, %r19665, 30;
	shf.l.wrap.b32 	%r10216, %r19666, %r19665, 2;
	shl.b32 	%r10217, %r19666, 2;
	shr.u32 	%r10218, %r10216, 31;
	add.s32 	%r10219, %r10218, %r10215;
	neg.s32 	%r10220, %r10219;
	setp.lt.s32 	%p1294, %r5485, 0;
	selp.b32 	%r19667, %r10220, %r10219, %p1294;
	xor.b32  	%r10221, %r10216, %r5485;
	shr.s32 	%r10222, %r10216, 31;
	xor.b32  	%r10223, %r10222, %r10216;
	xor.b32  	%r10224, %r10222, %r10217;
	cvt.u64.u32 	%rd5374, %r10223;
	shl.b64 	%rd5375, %rd5374, 32;
	cvt.u64.u32 	%rd5376, %r10224;
	or.b64  	%rd5377, %rd5375, %rd5376;
	cvt.rn.f64.s64 	%fd361, %rd5377;
	mul.f64 	%fd362, %fd361, 0d3BF921FB54442D19;
	cvt.rn.f32.f64 	%f4423, %fd362;
	neg.f32 	%f4424, %f4423;
	setp.lt.s32 	%p1295, %r10221, 0;
	selp.f32 	%f10520, %f4424, %f4423, %p1295;
	bra.uni 	$L__BB0_3346;
$L__BB0_3345:
	mov.f32 	%f4425, 0f00000000;
	mul.rn.f32 	%f10520, %f817, %f4425;
	mov.b32 	%r19667, 0;
$L__BB0_3346:
	mul.rn.f32 	%f4427, %f10520, %f10520;
	and.b32  	%r10226, %r19667, 1;
	setp.eq.b32 	%p1297, %r10226, 1;
	selp.f32 	%f4428, 0f3F800000, %f10520, %p1297;
	fma.rn.f32 	%f4429, %f4427, %f4428, 0f00000000;
	fma.rn.f32 	%f4430, %f4427, 0f37CBAC00, 0fBAB607ED;
	selp.f32 	%f4431, %f4430, 0fB94D4153, %p1297;
	selp.f32 	%f4432, 0f3D2AAABB, 0f3C0885E4, %p1297;
	fma.rn.f32 	%f4433, %f4431, %f4427, %f4432;
	selp.f32 	%f4434, 0fBEFFFFFF, 0fBE2AAAA8, %p1297;
	fma.rn.f32 	%f4435, %f4433, %f4427, %f4434;
	fma.rn.f32 	%f4436, %f4435, %f4429, %f4428;
	and.b32  	%r10227, %r19667, 2;
	setp.eq.s32 	%p1298, %r10227, 0;
	mov.f32 	%f4437, 0f00000000;
	sub.f32 	%f4438, %f4437, %f4436;
	selp.f32 	%f4426, %f4436, %f4438, %p1298;
	// begin inline asm
	{  cvt.rn.f16.f32 %rs1868, %f4426;}

	// end inline asm
	ld.global.u16 	%rs1870, [%rd1820+160];
	ld.global.u16 	%rs1873, [%rd1821+160];
	// begin inline asm
	{mul.f16 %rs1869,%rs1870,%rs1867;
}
	// end inline asm
	// begin inline asm
	{mul.f16 %rs1872,%rs1873,%rs1868;
}
	// end inline asm
	// begin inline asm
	{sub.f16 %rs1875,%rs1869,%rs1872;
}
	// end inline asm
	st.shared.u16 	[%r3386+160], %rs1875;
	// begin inline asm
	{mul.f16 %rs1878,%rs1870,%rs1868;
}
	// end inline asm
	// begin inline asm
	{mul.f16 %rs1881,%rs1873,%rs1867;
}
	// end inline asm
	// begin inline asm
	{add.f16 %rs1884,%rs1878,%rs1881;
}
	// end inline asm
	st.shared.u16 	[%r3386+8352], %rs1884;
	mov.u32 	%r19671, %r19931;
	mov.f32 	%f10521, %f10586;
	@%p1048 bra 	$L__BB0_3354;
	setp.eq.f32 	%p1299, %f828, 0f7F800000;
	@%p1299 bra 	$L__BB0_3353;
	mov.b32 	%r5498, %f826;
	shl.b32 	%r10229, %r5498, 8;
	or.b32  	%r5499, %r10229, -2147483648;
	mov.b64 	%rd9886, 0;
	mov.b32 	%r19668, 0;
	mov.u64 	%rd9884, __cudart_i2opi_f;
	mov.u64 	%rd9885, %rd8;
$L__BB0_3349:
	.pragma "nounroll";
	ld.global.nc.u32 	%r10230, [%rd9884];
	mad.wide.u32 	%rd5380, %r10230, %r5499, %rd9886;
	shr.u64 	%rd9886, %rd5380, 32;
	st.local.u32 	[%rd9885], %rd5380;
	add.s32 	%r19668, %r19668, 1;
	add.s64 	%rd9885, %rd9885, 4;
	add.s64 	%rd9884, %rd9884, 4;
	setp.ne.s32 	%p1300, %r19668, 6;
	@%p1300 bra 	$L__BB0_3349;
	shr.u32 	%r10231, %r5498, 23;
	st.local.u32 	[%rd8+24], %rd9886;
	and.b32  	%r5502, %r10231, 31;
	and.b32  	%r10232, %r10231, 224;
	add.s32 	%r10233, %r10232, -128;
	shr.u32 	%r10234, %r10233, 5;
	mul.wide.u32 	%rd5381, %r10234, 4;
	sub.s64 	%rd2979, %rd8, %rd5381;
	ld.local.u32 	%r19669, [%rd2979+24];
	ld.local.u32 	%r19670, [%rd2979+20];
	setp.eq.s32 	%p1301, %r5502, 0;
	@%p1301 bra 	$L__BB0_3352;
	shf.l.wrap.b32 	%r19669, %r19670, %r19669, %r5502;
	ld.local.u32 	%r10235, [%rd2979+16];
	shf.l.wrap.b32 	%r19670, %r10235, %r19670, %r5502;
$L__BB0_3352:
	shr.u32 	%r10236, %r19669, 30;
	shf.l.wrap.b32 	%r10237, %r19670, %r19669, 2;
	shl.b32 	%r10238, %r19670, 2;
	shr.u32 	%r10239, %r10237, 31;
	add.s32 	%r10240, %r10239, %r10236;
	neg.s32 	%r10241, %r10240;
	setp.lt.s32 	%p1302, %r5498, 0;
	selp.b32 	%r19671, %r10241, %r10240, %p1302;
	xor.b32  	%r10242, %r10237, %r5498;
	shr.s32 	%r10243, %r10237, 31;
	xor.b32  	%r10244, %r10243, %r10237;
	xor.b32  	%r10245, %r10243, %r10238;
	cvt.u64.u32 	%rd5382, %r10244;
	shl.b64 	%rd5383, %rd5382, 32;
	cvt.u64.u32 	%rd5384, %r10245;
	or.b64  	%rd5385, %rd5383, %rd5384;
	cvt.rn.f64.s64 	%fd363, %rd5385;
	mul.f64 	%fd364, %fd363, 0d3BF921FB54442D19;
	cvt.rn.f32.f64 	%f4439, %fd364;
	neg.f32 	%f4440, %f4439;
	setp.lt.s32 	%p1303, %r10242, 0;
	selp.f32 	%f10521, %f4440, %f4439, %p1303;
	bra.uni 	$L__BB0_3354;
$L__BB0_3353:
	mov.f32 	%f4441, 0f00000000;
	mul.rn.f32 	%f10521, %f826, %f4441;
	mov.b32 	%r19671, 0;
$L__BB0_3354:
	add.s32 	%r10247, %r19671, 1;
	mul.rn.f32 	%f4443, %f10521, %f10521;
	and.b32  	%r10248, %r19671, 1;
	setp.eq.b32 	%p1305, %r10248, 1;
	selp.f32 	%f4444, %f10521, 0f3F800000, %p1305;
	fma.rn.f32 	%f4445, %f4443, %f4444, 0f00000000;
	fma.rn.f32 	%f4446, %f4443, 0f37CBAC00, 0fBAB607ED;
	selp.f32 	%f4447, 0fB94D4153, %f4446, %p1305;
	selp.f32 	%f4448, 0f3C0885E4, 0f3D2AAABB, %p1305;
	fma.rn.f32 	%f4449, %f4447, %f4443, %f4448;
	selp.f32 	%f4450, 0fBE2AAAA8, 0fBEFFFFFF, %p1305;
	fma.rn.f32 	%f4451, %f4449, %f4443, %f4450;
	fma.rn.f32 	%f4452, %f4451, %f4445, %f4444;
	and.b32  	%r10249, %r10247, 2;
	setp.eq.s32 	%p1306, %r10249, 0;
	mov.f32 	%f4453, 0f00000000;
	sub.f32 	%f4454, %f4453, %f4452;
	selp.f32 	%f4442, %f4452, %f4454, %p1306;
	// begin inline asm
	{  cvt.rn.f16.f32 %rs1887, %f4442;}

	// end inline asm
	mov.u32 	%r19675, %r19931;
	mov.f32 	%f10522, %f10586;
	@%p1048 bra 	$L__BB0_3362;
	setp.eq.f32 	%p1307, %f828, 0f7F800000;
	@%p1307 bra 	$L__BB0_3361;
	mov.b32 	%r5511, %f826;
	shl.b32 	%r10251, %r5511, 8;
	or.b32  	%r5512, %r10251, -2147483648;
	mov.b64 	%rd9889, 0;
	mov.b32 	%r19672, 0;
	mov.u64 	%rd9887, __cudart_i2opi_f;
	mov.u64 	%rd9888, %rd7;
$L__BB0_3357:
	.pragma "nounroll";
	ld.global.nc.u32 	%r10252, [%rd9887];
	mad.wide.u32 	%rd5388, %r10252, %r5512, %rd9889;
	shr.u64 	%rd9889, %rd5388, 32;
	st.local.u32 	[%rd9888], %rd5388;
	add.s32 	%r19672, %r19672, 1;
	add.s64 	%rd9888, %rd9888, 4;
	add.s64 	%rd9887, %rd9887, 4;
	setp.ne.s32 	%p1308, %r19672, 6;
	@%p1308 bra 	$L__BB0_3357;
	shr.u32 	%r10253, %r5511, 23;
	st.local.u32 	[%rd7+24], %rd9889;
	and.b32  	%r5515, %r10253, 31;
	and.b32  	%r10254, %r10253, 224;
	add.s32 	%r10255, %r10254, -128;
	shr.u32 	%r10256, %r10255, 5;
	mul.wide.u32 	%rd5389, %r10256, 4;
	sub.s64 	%rd2986, %rd7, %rd5389;
	ld.local.u32 	%r19673, [%rd2986+24];
	ld.local.u32 	%r19674, [%rd2986+20];
	setp.eq.s32 	%p1309, %r5515, 0;
	@%p1309 bra 	$L__BB0_3360;
	shf.l.wrap.b32 	%r19673, %r19674, %r19673, %r5515;
	ld.local.u32 	%r10257, [%rd2986+16];
	shf.l.wrap.b32 	%r19674, %r10257, %r19674, %r5515;
$L__BB0_3360:
	shr.u32 	%r10258, %r19673, 30;
	shf.l.wrap.b32 	%r10259, %r19674, %r19673, 2;
	shl.b32 	%r10260, %r19674, 2;
	shr.u32 	%r10261, %r10259, 31;
	add.s32 	%r10262, %r10261, %r10258;
	neg.s32 	%r10263, %r10262;
	setp.lt.s32 	%p1310, %r5511, 0;
	selp.b32 	%r19675, %r10263, %r10262, %p1310;
	xor.b32  	%r10264, %r10259, %r5511;
	shr.s32 	%r10265, %r10259, 31;
	xor.b32  	%r10266, %r10265, %r10259;
	xor.b32  	%r10267, %r10265, %r10260;
	cvt.u64.u32 	%rd5390, %r10266;
	shl.b64 	%rd5391, %rd5390, 32;
	cvt.u64.u32 	%rd5392, %r10267;
	or.b64  	%rd5393, %rd5391, %rd5392;
	cvt.rn.f64.s64 	%fd365, %rd5393;
	mul.f64 	%fd366, %fd365, 0d3BF921FB54442D19;
	cvt.rn.f32.f64 	%f4455, %fd366;
	neg.f32 	%f4456, %f4455;
	setp.lt.s32 	%p1311, %r10264, 0;
	selp.f32 	%f10522, %f4456, %f4455, %p1311;
	bra.uni 	$L__BB0_3362;
$L__BB0_3361:
	mov.f32 	%f4457, 0f00000000;
	mul.rn.f32 	%f10522, %f826, %f4457;
	mov.b32 	%r19675, 0;
$L__BB0_3362:
	abs.f32 	%f1449, %f835;
	setp.ltu.f32 	%p1312, %f1449, 0f47CE4780;
	mul.rn.f32 	%f4459, %f10522, %f10522;
	and.b32  	%r10269, %r19675, 1;
	setp.eq.b32 	%p1313, %r10269, 1;
	selp.f32 	%f4460, 0f3F800000, %f10522, %p1313;
	fma.rn.f32 	%f4461, %f4459, %f4460, 0f00000000;
	fma.rn.f32 	%f4462, %f4459, 0f37CBAC00, 0fBAB607ED;
	selp.f32 	%f4463, %f4462, 0fB94D4153, %p1313;
	selp.f32 	%f4464, 0f3D2AAABB, 0f3C0885E4, %p1313;
	fma.rn.f32 	%f4465, %f4463, %f4459, %f4464;
	selp.f32 	%f4466, 0fBEFFFFFF, 0fBE2AAAA8, %p1313;
	fma.rn.f32 	%f4467, %f4465, %f4459, %f4466;
	fma.rn.f32 	%f4468, %f4467, %f4461, %f4460;
	and.b32  	%r10270, %r19675, 2;
	setp.eq.s32 	%p1314, %r10270, 0;
	mov.f32 	%f4469, 0f00000000;
	sub.f32 	%f4470, %f4469, %f4468;
	selp.f32 	%f4458, %f4468, %f4470, %p1314;
	// begin inline asm
	{  cvt.rn.f16.f32 %rs1888, %f4458;}

	// end inline asm
	add.s64 	%rd5394, %rd1820, %rd1836;
	ld.global.u16 	%rs1890, [%rd5394+160];
	add.s64 	%rd5395, %rd1821, %rd1836;
	ld.global.u16 	%rs1893, [%rd5395+160];
	// begin inline asm
	{mul.f16 %rs1889,%rs1890,%rs1887;
}
	// end inline asm
	// begin inline asm
	{mul.f16 %rs1892,%rs1893,%rs1888;
}
	// end inline asm
	// begin inline asm
	{sub.f16 %rs1895,%rs1889,%rs1892;
}
	// end inline asm
	st.shared.u16 	[%r3414+192], %rs1895;
	// begin inline asm
	{mul.f16 %rs1898,%rs1890,%rs1888;
}
	// end inline asm
	// begin inline asm
	{mul.f16 %rs1901,%rs1893,%rs1887;
}
	// end inline asm
	// begin inline asm
	{add.f16 %rs1904,%rs1898,%rs1901;
}
	// end inline asm
	st.shared.u16 	[%r3414+8384], %rs1904;
	mov.u32 	%r19679, %r19939;
	mov.f32 	%f10523, %f10588;
	@%p1312 bra 	$L__BB0_3370;
	setp.eq.f32 	%p1315, %f1449, 0f7F800000;
	@%p1315 bra 	$L__BB0_3369;
	mov.b32 	%r5524, %f835;
	shl.b32 	%r10272, %r5524, 8;
	or.b32  	%r5525, %r10272, -2147483648;
	mov.b64 	%rd9892, 0;
	mov.b32 	%r19676, 0;
	mov.u64 	%rd9890, __cudart_i2opi_f;
	mov.u64 	%rd9891, %rd8;
$L__BB0_3365:
	.pragma "nounroll";
	ld.global.nc.u32 	%r10273, [%rd9890];
	mad.wide.u32 	%rd5398, %r10273, %r5525, %rd9892;
	shr.u64 	%rd9892, %rd5398, 32;
	st.local.u32 	[%rd9891], %rd5398;
	add.s32 	%r19676, %r19676, 1;
	add.s64 	%rd9891, %rd9891, 4;
	add.s64 	%rd9890, %rd9890, 4;
	setp.ne.s32 	%p1316, %r19676, 6;
	@%p1316 bra 	$L__BB0_3365;
	shr.u32 	%r10274, %r5524, 23;
	st.local.u32 	[%rd8+24], %rd9892;
	and.b32  	%r5528, %r10274, 31;
	and.b32  	%r10275, %r10274, 224;
	add.s32 	%r10276, %r10275, -128;
	shr.u32 	%r10277, %r10276, 5;
	mul.wide.u32 	%rd5399, %r10277, 4;
	sub.s64 	%rd2993, %rd8, %rd5399;
	ld.local.u32 	%r19677, [%rd2993+24];
	ld.local.u32 	%r19678, [%rd2993+20];
	setp.eq.s32 	%p1317, %r5528, 0;
	@%p1317 bra 	$L__BB0_3368;
	shf.l.wrap.b32 	%r19677, %r19678, %r19677, %r5528;
	ld.local.u32 	%r10278, [%rd2993+16];
	shf.l.wrap.b32 	%r19678, %r10278, %r19678, %r5528;
$L__BB0_3368:
	shr.u32 	%r10279, %r19677, 30;
	shf.l.wrap.b32 	%r10280, %r19678, %r19677, 2;
	shl.b32 	%r10281, %r19678, 2;
	shr.u32 	%r10282, %r10280, 31;
	add.s32 	%r10283, %r10282, %r10279;
	neg.s32 	%r10284, %r10283;
	setp.lt.s32 	%p1318, %r5524, 0;
	selp.b32 	%r19679, %r10284, %r10283, %p1318;
	xor.b32  	%r10285, %r10280, %r5524;
	shr.s32 	%r10286, %r10280, 31;
	xor.b32  	%r10287, %r10286, %r10280;
	xor.b32  	%r10288, %r10286, %r10281;
	cvt.u64.u32 	%rd5400, %r10287;
	shl.b64 	%rd5401, %rd5400, 32;
	cvt.u64.u32 	%rd5402, %r10288;
	or.b64  	%rd5403, %rd5401, %rd5402;
	cvt.rn.f64.s64 	%fd367, %rd5403;
	mul.f64 	%fd368, %fd367, 0d3BF921FB54442D19;
	cvt.rn.f32.f64 	%f4471, %fd368;
	neg.f32 	%f4472, %f4471;
	setp.lt.s32 	%p1319, %r10285, 0;
	selp.f32 	%f10523, %f4472, %f4471, %p1319;
	bra.uni 	$L__BB0_3370;
$L__BB0_3369:
	mov.f32 	%f4473, 0f00000000;
	mul.rn.f32 	%f10523, %f835, %f4473;
	mov.b32 	%r19679, 0;
$L__BB0_3370:
	add.s32 	%r10290, %r19679, 1;
	mul.rn.f32 	%f4475, %f10523, %f10523;
	and.b32  	%r10291, %r19679, 1;
	setp.eq.b32 	%p1321, %r10291, 1;
	selp.f32 	%f4476, %f10523, 0f3F800000, %p1321;
	fma.rn.f32 	%f4477, %f4475, %f4476, 0f00000000;
	fma.rn.f32 	%f4478, %f4475, 0f37CBAC00, 0fBAB607ED;
	selp.f32 	%f4479, 0fB94D4153, %f4478, %p1321;
	selp.f32 	%f4480, 0f3C0885E4, 0f3D2AAABB, %p1321;
	fma.rn.f32 	%f4481, %f4479, %f4475, %f4480;
	selp.f32 	%f4482, 0fBE2AAAA8, 0fBEFFFFFF, %p1321;
	fma.rn.f32 	%f4483, %f4481, %f4475, %f4482;
	fma.rn.f32 	%f4484, %f4483, %f4477, %f4476;
	and.b32  	%r10292, %r10290, 2;
	setp.eq.s32 	%p1322, %r10292, 0;
	mov.f32 	%f4485, 0f00000000;
	sub.f32 	%f4486, %f4485, %f4484;
	selp.f32 	%f4474, %f4484, %f4486, %p1322;
	// begin inline asm
	{  cvt.rn.f16.f32 %rs1907, %f4474;}

	// end inline asm
	mov.u32 	%r19683, %r19939;
	mov.f32 	%f10524, %f10588;
	@%p1312 bra 	$L__BB0_3378;
	setp.eq.f32 	%p1323, %f1449, 0f7F800000;
	@%p1323 bra 	$L__BB0_3377;
	mov.b32 	%r5537, %f835;
	shl.b32 	%r10294, %r5537, 8;
	or.b32  	%r5538, %r10294, -2147483648;
	mov.b64 	%rd9895, 0;
	mov.b32 	%r19680, 0;
	mov.u64 	%rd9893, __cudart_i2opi_f;
	mov.u64 	%rd9894, %rd7;
$L__BB0_3373:
	.pragma "nounroll";
	ld.global.nc.u32 	%r10295, [%rd9893];
	mad.wide.u32 	%rd5406, %r10295, %r5538, %rd9895;
	shr.u64 	%rd9895, %rd5406, 32;
	st.local.u32 	[%rd9894], %rd5406;
	add.s32 	%r19680, %r19680, 1;
	add.s64 	%rd9894, %rd9894, 4;
	add.s64 	%rd9893, %rd9893, 4;
	setp.ne.s32 	%p1324, %r19680, 6;
	@%p1324 bra 	$L__BB0_3373;
	shr.u32 	%r10296, %r5537, 23;
	st.local.u32 	[%rd7+24], %rd9895;
	and.b32  	%r5541, %r10296, 31;
	and.b32  	%r10297, %r10296, 224;
	add.s32 	%r10298, %r10297, -128;
	shr.u32 	%r10299, %r10298, 5;
	mul.wide.u32 	%rd5407, %r10299, 4;
	sub.s64 	%rd3000, %rd7, %rd5407;
	ld.local.u32 	%r19681, [%rd3000+24];
	ld.local.u32 	%r19682, [%rd3000+20];
	setp.eq.s32 	%p1325, %r5541, 0;
	@%p1325 bra 	$L__BB0_3376;
	shf.l.wrap.b32 	%r19681, %r19682, %r19681, %r5541;
	ld.local.u32 	%r10300, [%rd3000+16];
	shf.l.wrap.b32 	%r19682, %r10300, %r19682, %r5541;
$L__BB0_3376:
	shr.u32 	%r10301, %r19681, 30;
	shf.l.wrap.b32 	%r10302, %r19682, %r19681, 2;
	shl.b32 	%r10303, %r19682, 2;
	shr.u32 	%r10304, %r10302, 31;
	add.s32 	%r10305, %r10304, %r10301;
	neg.s32 	%r10306, %r10305;
	setp.lt.s32 	%p1326, %r5537, 0;
	selp.b32 	%r19683, %r10306, %r10305, %p1326;
	xor.b32  	%r10307, %r10302, %r5537;
	shr.s32 	%r10308, %r10302, 31;
	xor.b32  	%r10309, %r10308, %r10302;
	xor.b32  	%r10310, %r10308, %r10303;
	cvt.u64.u32 	%rd5408, %r10309;
	shl.b64 	%rd5409, %rd5408, 32;
	cvt.u64.u32 	%rd5410, %r10310;
	or.b64  	%rd5411, %rd5409, %rd5410;
	cvt.rn.f64.s64 	%fd369, %rd5411;
	mul.f64 	%fd370, %fd369, 0d3BF921FB54442D19;
	cvt.rn.f32.f64 	%f4487, %fd370;
	neg.f32 	%f4488, %f4487;
	setp.lt.s32 	%p1327, %r10307, 0;
	selp.f32 	%f10524, %f4488, %f4487, %p1327;
	bra.uni 	$L__BB0_3378;
$L__BB0_3377:
	mov.f32 	%f4489, 0f00000000;
	mul.rn.f32 	%f10524, %f835, %f4489;
	mov.b32 	%r19683, 0;
$L__BB0_3378:
	abs.f32 	%f1456, %f844;
	setp.ltu.f32 	%p1328, %f1456, 0f47CE4780;
	mul.rn.f32 	%f4491, %f10524, %f10524;
	and.b32  	%r10312, %r19683, 1;
	setp.eq.b32 	%p1329, %r10312, 1;
	selp.f32 	%f4492, 0f3F800000, %f10524, %p1329;
	fma.rn.f32 	%f4493, %f4491, %f4492, 0f00000000;
	fma.rn.f32 	%f4494, %f4491, 0f37CBAC00, 0fBAB607ED;
	selp.f32 	%f4495, %f4494, 0fB94D4153, %p1329;
	selp.f32 	%f4496, 0f3D2AAABB, 0f3C0885E4, %p1329;
	fma.rn.f32 	%f4497, %f4495, %f4491, %f4496;
	selp.f32 	%f4498, 0fBEFFFFFF, 0fBE2AAAA8, %p1329;
	fma.rn.f32 	%f4499, %f4497, %f4491, %f4498;
	fma.rn.f32 	%f4500, %f4499, %f4493, %f4492;
	and.b32  	%r10313, %r19683, 2;
	setp.eq.s32 	%p1330, %r10313, 0;
	mov.f32 	%f4501, 0f00000000;
	sub.f32 	%f4502, %f4501, %f4500;
	selp.f32 	%f4490, %f4500, %f4502, %p1330;
	// begin inline asm
	{  cvt.rn.f16.f32 %rs1908, %f4490;}

	// end inline asm
	add.s64 	%rd5412, %rd1820, %rd1836;
	add.s64 	%rd5413, %rd5412, %rd1836;
	ld.global.u16 	%rs1910, [%rd5413+160];
	add.s64 	%rd5414, %rd1821, %rd1836;
	add.s64 	%rd5415, %rd5414, %rd1836;
	ld.global.u16 	%rs1913, [%rd5415+160];
	// begin inline asm
	{mul.f16 %rs1909,%rs1910,%rs1907;
}
	// end inline asm
	// begin inline asm
	{mul.f16 %rs1912,%rs1913,%rs1908;
}
	// end inline asm
	// begin inline asm
	{sub.f16 %rs1915,%rs1909,%rs1912;
}
	// end inline asm
	st.shared.u16 	[%r3443+160], %rs1915;
	// begin inline asm
	{mul.f16 %rs1918,%rs1910,%rs1908;
}
	// end inline asm
	// begin inline asm
	{mul.f16 %rs1921,%rs1913,%rs1907;
}
	// end inline asm
	// begin inline asm
	{add.f16 %rs1924,%rs1918,%rs1921;
}
	// end inline asm
	st.shared.u16 	[%r3443+8352], %rs1924;
	mov.u32 	%r19687, %r19947;
	mov.f32 	%f10525, %f10590;
	@%p1328 bra 	$L__BB0_3386;
	setp.eq.f32 	%p1331, %f1456, 0f7F800000;
	@%p1331 bra 	$L__BB0_3385;
	mov.b32 	%r5550, %f844;
	shl.b32 	%r10315, %r5550, 8;
	or.b32  	%r5551, %r10315, -2147483648;
	mov.b64 	%rd9898, 0;
	mov.b32 	%r19684, 0;
	mov.u64 	%rd9896, __cudart_i2opi_f;
	mov.u64 	%rd9897, %rd8;
$L__BB0_3381:
	.pragma "nounroll";
	ld.global.nc.u32 	%r10316, [%rd9896];
	mad.wide.u32 	%rd5418, %r10316, %r5551, %rd9898;
	shr.u64 	%rd9898, %rd5418, 32;
	st.local.u32 	[%rd9897], %rd5418;
	add.s32 	%r19684, %r19684, 1;
	add.s64 	%rd9897, %rd9897, 4;
	add.s64 	%rd9896, %rd9896, 4;
	setp.ne.s32 	%p1332, %r19684, 6;
	@%p1332 bra 	$L__BB0_3381;
	shr.u32 	%r10317, %r5550, 23;
	st.local.u32 	[%rd8+24], %rd9898;
	and.b32  	%r5554, %r10317, 31;
	and.b32  	%r10318, %r10317, 224;
	add.s32 	%r10319, %r10318, -128;
	shr.u32 	%r10320, %r10319, 5;
	mul.wide.u32 	%rd5419, %r10320, 4;
	sub.s64 	%rd3007, %rd8, %rd5419;
	ld.local.u32 	%r19685, [%rd3007+24];
	ld.local.u32 	%r19686, [%rd3007+20];
	setp.eq.s32 	%p1333, %r5554, 0;
	@%p1333 bra 	$L__BB0_3384;
	shf.l.wrap.b32 	%r19685, %r19686, %r19685, %r5554;
	ld.local.u32 	%r10321, [%rd3007+16];
	shf.l.wrap.b32 	%r19686, %r10321, %r19686, %r5554;
$L__BB0_3384:
	shr.u32 	%r10322, %r19685, 30;
	shf.l.wrap.b32 	%r10323, %r19686, %r19685, 2;
	shl.b32 	%r10324, %r19686, 2;
	shr.u32 	%r10325, %r10323, 31;
	add.s32 	%r10326, %r10325, %r10322;
	neg.s32 	%r10327, %r10326;
	setp.lt.s32 	%p1334, %r5550, 0;
	selp.b32 	%r19687, %r10327, %r10326, %p1334;
	xor.b32  	%r10328, %r10323, %r5550;
	shr.s32 	%r10329, %r10323, 31;
	xor.b32  	%r10330, %r10329, %r10323;
	xor.b32  	%r10331, %r10329, %r10324;
	cvt.u64.u32 	%rd5420, %r10330;
	shl.b64 	%rd5421, %rd5420, 32;
	cvt.u64.u32 	%rd5422, %r10331;
	or.b64  	%rd5423, %rd5421, %rd5422;
	cvt.rn.f64.s64 	%fd371, %rd5423;
	mul.f64 	%fd372, %fd371, 0d3BF921FB54442D19;
	cvt.rn.f32.f64 	%f4503, %fd372;
	neg.f32 	%f4504, %f4503;
	setp.lt.s32 	%p1335, %r10328, 0;
	selp.f32 	%f10525, %f4504, %f4503, %p1335;
	bra.uni 	$L__BB0_3386;
$L__BB0_3385:
	mov.f32 	%f4505, 0f00000000;
	mul.rn.f32 	%f10525, %f844, %f4505;
	mov.b32 	%r19687, 0;
$L__BB0_3386:
	abs.f32 	%f1460, %f844;
	setp.ltu.f32 	%p1336, %f1460, 0f47CE4780;
	add.s32 	%r10333, %r19687, 1;
	mul.rn.f32 	%f4507, %f10525, %f10525;
	and.b32  	%r10334, %r19687, 1;
	setp.eq.b32 	%p1337, %r10334, 1;
	selp.f32 	%f4508, %f10525, 0f3F800000, %p1337;
	fma.rn.f32 	%f4509, %f4507, %f4508, 0f00000000;
	fma.rn.f32 	%f4510, %f4507, 0f37CBAC00, 0fBAB607ED;
	selp.f32 	%f4511, 0fB94D4153, %f4510, %p1337;
	selp.f32 	%f4512, 0f3C0885E4, 0f3D2AAABB, %p1337;
	fma.rn.f32 	%f4513, %f4511, %f4507, %f4512;
	selp.f32 	%f4514, 0fBE2AAAA8, 0fBEFFFFFF, %p1337;
	fma.rn.f32 	%f4515, %f4513, %f4507, %f4514;
	fma.rn.f32 	%f4516, %f4515, %f4509, %f4508;
	and.b32  	%r10335, %r10333, 2;
	setp.eq.s32 	%p1338, %r10335, 0;
	mov.f32 	%f4517, 0f00000000;
	sub.f32 	%f4518, %f4517, %f4516;
	selp.f32 	%f4506, %f4516, %f4518, %p1338;
	// begin inline asm
	{  cvt.rn.f16.f32 %rs1927, %f4506;}

	// end inline asm
	mov.u32 	%r19691, %r19947;
	mov.f32 	%f10526, %f10590;
	@%p1336 bra 	$L__BB0_3394;
	setp.eq.f32 	%p1339, %f1460, 0f7F800000;
	@%p1339 bra 	$L__BB0_3393;
	mov.b32 	%r5563, %f844;
	shl.b32 	%r10337, %r5563, 8;
	or.b32  	%r5564, %r10337, -2147483648;
	mov.b64 	%rd9901, 0;
	mov.b32 	%r19688, 0;
	mov.u64 	%rd9899, __cudart_i2opi_f;
	mov.u64 	%rd9900, %rd7;
$L__BB0_3389:
	.pragma "nounroll";
	ld.global.nc.u32 	%r10338, [%rd9899];
	mad.wide.u32 	%rd5426, %r10338, %r5564, %rd9901;
	shr.u64 	%rd9901, %rd5426, 32;
	st.local.u32 	[%rd9900], %rd5426;
	add.s32 	%r19688, %r19688, 1;
	add.s64 	%rd9900, %rd9900, 4;
	add.s64 	%rd9899, %rd9899, 4;
	setp.ne.s32 	%p1340, %r19688, 6;
	@%p1340 bra 	$L__BB0_3389;
	shr.u32 	%r10339, %r5563, 23;
	st.local.u32 	[%rd7+24], %rd9901;
	and.b32  	%r5567, %r10339, 31;
	and.b32  	%r10340, %r10339, 224;
	add.s32 	%r10341, %r10340, -128;
	shr.u32 	%r10342, %r10341, 5;
	mul.wide.u32 	%rd5427, %r10342, 4;
	sub.s64 	%rd3014, %rd7, %rd5427;
	ld.local.u32 	%r19689, [%rd3014+24];
	ld.local.u32 	%r19690, [%rd3014+20];
	setp.eq.s32 	%p1341, %r5567, 0;
	@%p1341 bra 	$L__BB0_3392;
	shf.l.wrap.b32 	%r19689, %r19690, %r19689, %r5567;
	ld.local.u32 	%r10343, [%rd3014+16];
	shf.l.wrap.b32 	%r19690, %r10343, %r19690, %r5567;
$L__BB0_3392:
	shr.u32 	%r10344, %r19689, 30;
	shf.l.wrap.b32 	%r10345, %r19690, %r19689, 2;
	shl.b32 	%r10346, %r19690, 2;
	shr.u32 	%r10347, %r10345, 31;
	add.s32 	%r10348, %r10347, %r10344;
	neg.s32 	%r10349, %r10348;
	setp.lt.s32 	%p1342, %r5563, 0;
	selp.b32 	%r19691, %r10349, %r10348, %p1342;
	xor.b32  	%r10350, %r10345, %r5563;
	shr.s32 	%r10351, %r10345, 31;
	xor.b32  	%r10352, %r10351, %r10345;
	xor.b32  	%r10353, %r10351, %r10346;
	cvt.u64.u32 	%rd5428, %r10352;
	shl.b64 	%rd5429, %rd5428, 32;
	cvt.u64.u32 	%rd5430, %r10353;
	or.b64  	%rd5431, %rd5429, %rd5430;
	cvt.rn.f64.s64 	%fd373, %rd5431;
	mul.f64 	%fd374, %fd373, 0d3BF921FB54442D19;
	cvt.rn.f32.f64 	%f4519, %fd374;
	neg.f32 	%f4520, %f4519;
	setp.lt.s32 	%p1343, %r10350, 0;
	selp.f32 	%f10526, %f4520, %f4519, %p1343;
	bra.uni 	$L__BB0_3394;
$L__BB0_3393:
	mov.f32 	%f4521, 0f00000000;
	mul.rn.f32 	%f10526, %f844, %f4521;
	mov.b32 	%r19691, 0;
$L__BB0_3394:
	abs.f32 	%f1464, %f853;
	setp.ltu.f32 	%p1344, %f1464, 0f47CE4780;
	mul.rn.f32 	%f4523, %f10526, %f10526;
	and.b32  	%r10355, %r19691, 1;
	setp.eq.b32 	%p1345, %r10355, 1;
	selp.f32 	%f4524, 0f3F800000, %f10526, %p1345;
	fma.rn.f32 	%f4525, %f4523, %f4524, 0f00000000;
	fma.rn.f32 	%f4526, %f4523, 0f37CBAC00, 0fBAB607ED;
	selp.f32 	%f4527, %f4526, 0fB94D4153, %p1345;
	selp.f32 	%f4528, 0f3D2AAABB, 0f3C0885E4, %p1345;
	fma.rn.f32 	%f4529, %f4527, %f4523, %f4528;
	selp.f32 	%f4530, 0fBEFFFFFF, 0fBE2AAAA8, %p1345;
	fma.rn.f32 	%f4531, %f4529, %f4523, %f4530;
	fma.rn.f32 	%f4532, %f4531, %f4525, %f4524;
	and.b32  	%r10356, %r19691, 2;
	setp.eq.s32 	%p1346, %r10356, 0;
	mov.f32 	%f4533, 0f00000000;
	sub.f32 	%f4534, %f4533, %f4532;
	selp.f32 	%f4522, %f4532, %f4534, %p1346;
	// begin inline asm
	{  cvt.rn.f16.f32 %rs1928, %f4522;}

	// end inline asm
	add.s64 	%rd5432, %rd1820, %rd1836;
	add.s64 	%rd5433, %rd5432, %rd1836;
	add.s64 	%rd5434, %rd5433, %rd1836;
	ld.global.u16 	%rs1930, [%rd5434+160];
	add.s64 	%rd5435, %rd1821, %rd1836;
	add.s64 	%rd5436, %rd5435, %rd1836;
	add.s64 	%rd5437, %rd5436, %rd1836;
	ld.global.u16 	%rs1933, [%rd5437+160];
	// begin inline asm
	{mul.f16 %rs1929,%rs1930,%rs1927;
}
	// end inline asm
	// begin inline asm
	{mul.f16 %rs1932,%rs1933,%rs1928;
}
	// end inline asm
	// begin inline asm
	{sub.f16 %rs1935,%rs1929,%rs1932;
}
	// end inline asm
	st.shared.u16 	[%r3471+160], %rs1935;
	// begin inline asm
	{mul.f16 %rs1938,%rs1930,%rs1928;
}
	// end inline asm
	// begin inline asm
	{mul.f16 %rs1941,%rs1933,%rs1927;
}
	// end inline asm
	// begin inline asm
	{add.f16 %rs1944,%rs1938,%rs1941;
}
	// end inline asm
	st.shared.u16 	[%r3471+8352], %rs1944;
	mov.u32 	%r19695, %r19955;
	mov.f32 	%f10527, %f10592;
	@%p1344 bra 	$L__BB0_3402;
	setp.eq.f32 	%p1347, %f1464, 0f7F800000;
	@%p1347 bra 	$L__BB0_3401;
	mov.b32 	%r5576, %f853;
	shl.b32 	%r10358, %r5576, 8;
	or.b32  	%r5577, %r10358, -2147483648;
	mov.b64 	%rd9904, 0;
	mov.b32 	%r19692, 0;
	mov.u64 	%rd9902, __cudart_i2opi_f;
	mov.u64 	%rd9903, %rd8;
$L__BB0_3397:
	.pragma "nounroll";
	ld.global.nc.u32 	%r10359, [%rd9902];
	mad.wide.u32 	%rd5440, %r10359, %r5577, %rd9904;
	shr.u64 	%rd9904, %rd5440, 32;
	st.local.u32 	[%rd9903], %rd5440;
	add.s32 	%r19692, %r19692, 1;
	add.s64 	%rd9903, %rd9903, 4;
	add.s64 	%rd9902, %rd9902, 4;
	setp.ne.s32 	%p1348, %r19692, 6;
	@%p1348 bra 	$L__BB0_3397;
	shr.u32 	%r10360, %r5576, 23;
	st.local.u32 	[%rd8+24], %rd9904;
	and.b32  	%r5580, %r10360, 31;
	and.b32  	%r10361, %r10360, 224;
	add.s32 	%r10362, %r10361, -128;
	shr.u32 	%r10363, %r10362, 5;
	mul.wide.u32 	%rd5441, %r10363, 4;
	sub.s64 	%rd3021, %rd8, %rd5441;
	ld.local.u32 	%r19693, [%rd3021+24];
	ld.local.u32 	%r19694, [%rd3021+20];
	setp.eq.s32 	%p1349, %r5580, 0;
	@%p1349 bra 	$L__BB0_3400;
	shf.l.wrap.b32 	%r19693, %r19694, %r19693, %r5580;
	ld.local.u32 	%r10364, [%rd3021+16];
	shf.l.wrap.b32 	%r19694, %r10364, %r19694, %r5580;
$L__BB0_3400:
	shr.u32 	%r10365, %r19693, 30;
	shf.l.wrap.b32 	%r10366, %r19694, %r19693, 2;
	shl.b32 	%r10367, %r19694, 2;
	shr.u32 	%r10368, %r10366, 31;
	add.s32 	%r10369, %r10368, %r10365;
	neg.s32 	%r10370, %r10369;
	setp.lt.s32 	%p1350, %r5576, 0;
	selp.b32 	%r19695, %r10370, %r10369, %p1350;
	xor.b32  	%r10371, %r10366, %r5576;
	shr.s32 	%r10372, %r10366, 31;
	xor.b32  	%r10373, %r10372, %r10366;
	xor.b32  	%r10374, %r10372, %r10367;
	cvt.u64.u32 	%rd5442, %r10373;
	shl.b64 	%rd5443, %rd5442, 32;
	cvt.u64.u32 	%rd5444, %r10374;
	or.b64  	%rd5445, %rd5443, %rd5444;
	cvt.rn.f64.s64 	%fd375, %rd5445;
	mul.f64 	%fd376, %fd375, 0d3BF921FB54442D19;
	cvt.rn.f32.f64 	%f4535, %fd376;
	neg.f32 	%f4536, %f4535;
	setp.lt.s32 	%p1351, %r10371, 0;
	selp.f32 	%f10527, %f4536, %f4535, %p1351;
	bra.uni 	$L__BB0_3402;
$L__BB0_3401:
	mov.f32 	%f4537, 0f00000000;
	mul.rn.f32 	%f10527, %f853, %f4537;
	mov.b32 	%r19695, 0;
$L__BB0_3402:
	abs.f32 	%f1468, %f853;
	setp.ltu.f32 	%p1352, %f1468, 0f47CE4780;
	add.s32 	%r10376, %r19695, 1;
	mul.rn.f32 	%f4539, %f10527, %f10527;
	and.b32  	%r10377, %r19695, 1;
	setp.eq.b32 	%p1353, %r10377, 1;
	selp.f32 	%f4540, %f10527, 0f3F800000, %p1353;
	fma.rn.f32 	%f4541, %f4539, %f4540, 0f00000000;
	fma.rn.f32 	%f4542, %f4539, 0f37CBAC00, 0fBAB607ED;
	selp.f32 	%f4543, 0fB94D4153, %f4542, %p1353;
	selp.f32 	%f4544, 0f3C0885E4, 0f3D2AAABB, %p1353;
	fma.rn.f32 	%f4545, %f4543, %f4539, %f4544;
	selp.f32 	%f4546, 0fBE2AAAA8, 0fBEFFFFFF, %p1353;
	fma.rn.f32 	%f4547, %f4545, %f4539, %f4546;
	fma.rn.f32 	%f4548, %f4547, %f4541, %f4540;
	and.b32  	%r10378, %r10376, 2;
	setp.eq.s32 	%p1354, %r10378, 0;
	mov.f32 	%f4549, 0f00000000;
	sub.f32 	%f4550, %f4549, %f4548;
	selp.f32 	%f4538, %f4548, %f4550, %p1354;
	// begin inline asm
	{  cvt.rn.f16.f32 %rs1947, %f4538;}

	// end inline asm
	mov.u32 	%r19699, %r19955;
	mov.f32 	%f10528, %f10592;
	@%p1352 bra 	$L__BB0_3410;
	setp.eq.f32 	%p1355, %f1468, 0f7F800000;
	@%p1355 bra 	$L__BB0_3409;
	mov.b32 	%r5589, %f853;
	shl.b32 	%r10380, %r5589, 8;
	or.b32  	%r5590, %r10380, -2147483648;
	mov.b64 	%rd9907, 0;
	mov.b32 	%r19696, 0;
	mov.u64 	%rd9905, __cudart_i2opi_f;
	mov.u64 	%rd9906, %rd7;
$L__BB0_3405:
	.pragma "nounroll";
	ld.global.nc.u32 	%r10381, [%rd9905];
	mad.wide.u32 	%rd5448, %r10381, %r5590, %rd9907;
	shr.u64 	%rd9907, %rd5448, 32;
	st.local.u32 	[%rd9906], %rd5448;
	add.s32 	%r19696, %r19696, 1;
	add.s64 	%rd9906, %rd9906, 4;
	add.s64 	%rd9905, %rd9905, 4;
	setp.ne.s32 	%p1356, %r19696, 6;
	@%p1356 bra 	$L__BB0_3405;
	shr.u32 	%r10382, %r5589, 23;
	st.local.u32 	[%rd7+24], %rd9907;
	and.b32  	%r5593, %r10382, 31;
	and.b32  	%r10383, %r10382, 224;
	add.s32 	%r10384, %r10383, -128;
	shr.u32 	%r10385, %r10384, 5;
	mul.wide.u32 	%rd5449, %r10385, 4;
	sub.s64 	%rd3028, %rd7, %rd5449;
	ld.local.u32 	%r19697, [%rd3028+24];
	ld.local.u32 	%r19698, [%rd3028+20];
	setp.eq.s32 	%p1357, %r5593, 0;
	@%p1357 bra 	$L__BB0_3408;
	shf.l.wrap.b32 	%r19697, %r19698, %r19697, %r5593;
	ld.local.u32 	%r10386, [%rd3028+16];
	shf.l.wrap.b32 	%r19698, %r10386, %r19698, %r5593;
$L__BB0_3408:
	shr.u32 	%r10387, %r19697, 30;
	shf.l.wrap.b32 	%r10388, %r19698, %r19697, 2;
	shl.b32 	%r10389, %r19698, 2;
	shr.u32 	%r10390, %r10388, 31;
	add.s32 	%r10391, %r10390, %r10387;
	neg.s32 	%r10392, %r10391;
	setp.lt.s32 	%p1358, %r5589, 0;
	selp.b32 	%r19699, %r10392, %r10391, %p1358;
	xor.b32  	%r10393, %r10388, %r5589;
	shr.s32 	%r10394, %r10388, 31;
	xor.b32  	%r10395, %r10394, %r10388;
	xor.b32  	%r10396, %r10394, %r10389;
	cvt.u64.u32 	%rd5450, %r10395;
	shl.b64 	%rd5451, %rd5450, 32;
	cvt.u64.u32 	%rd5452, %r10396;
	or.b64  	%rd5453, %rd5451, %rd5452;
	cvt.rn.f64.s64 	%fd377, %rd5453;
	mul.f64 	%fd378, %fd377, 0d3BF921FB54442D19;
	cvt.rn.f32.f64 	%f4551, %fd378;
	neg.f32 	%f4552, %f4551;
	setp.lt.s32 	%p1359, %r10393, 0;
	selp.f32 	%f10528, %f4552, %f4551, %p1359;
	bra.uni 	$L__BB0_3410;
$L__BB0_3409:
	mov.f32 	%f4553, 0f00000000;
	mul.rn.f32 	%f10528, %f853, %f4553;
	mov.b32 	%r19699, 0;
$L__BB0_3410:
	abs.f32 	%f1472, %f862;
	setp.ltu.f32 	%p1360, %f1472, 0f47CE4780;
	mul.rn.f32 	%f4555, %f10528, %f10528;
	and.b32  	%r10398, %r19699, 1;
	setp.eq.b32 	%p1361, %r10398, 1;
	selp.f32 	%f4556, 0f3F800000, %f10528, %p1361;
	fma.rn.f32 	%f4557, %f4555, %f4556, 0f00000000;
	fma.rn.f32 	%f4558, %f4555, 0f37CBAC00, 0fBAB607ED;
	selp.f32 	%f4559, %f4558, 0fB94D4153, %p1361;
	selp.f32 	%f4560, 0f3D2AAABB, 0f3C0885E4, %p1361;
	fma.rn.f32 	%f4561, %f4559, %f4555, %f4560;
	selp.f32 	%f4562, 0fBEFFFFFF, 0fBE2AAAA8, %p1361;
	fma.rn.f32 	%f4563, %f4561, %f4555, %f4562;
	fma.rn.f32 	%f4564, %f4563, %f4557, %f4556;
	and.b32  	%r10399, %r19699, 2;
	setp.eq.s32 	%p1362, %r10399, 0;
	mov.f32 	%f4565, 0f00000000;
	sub.f32 	%f4566, %f4565, %f4564;
	selp.f32 	%f4554, %f4564, %f4566, %p1362;
	// begin inline asm
	{  cvt.rn.f16.f32 %rs1948, %f4554;}

	// end inline asm
	add.s64 	%rd5454, %rd1820, %rd1836;
	add.s64 	%rd5455, %rd5454, %rd1836;
	add.s64 	%rd5456, %rd5455, %rd1836;
	add.s64 	%rd5457, %rd5456, %rd1836;
	ld.global.u16 	%rs1950, [%rd5457+160];
	add.s64 	%rd5458, %rd1821, %rd1836;
	add.s64 	%rd5459, %rd5458, %rd1836;
	add.s64 	%rd5460, %rd5459, %rd1836;
	add.s64 	%rd5461, %rd5460, %rd1836;
	ld.global.u16 	%rs1953, [%rd5461+160];
	// begin inline asm
	{mul.f16 %rs1949,%rs1950,%rs1947;
}
	// end inline asm
	// begin inline asm
	{mul.f16 %rs1952,%rs1953,%rs1948;
}
	// end inline asm
	// begin inline asm
	{sub.f16 %rs1955,%rs1949,%rs1952;
}
	// end inline asm
	st.shared.u16 	[%r3499+160], %rs1955;
	// begin inline asm
	{mul.f16 %rs1958,%rs1950,%rs1948;
}
	// end inline asm
	// begin inline asm
	{mul.f16 %rs1961,%rs1953,%rs1947;
}
	// end inline asm
	// begin inline asm
	{add.f16 %rs1964,%rs1958,%rs1961;
}
	// end inline asm
	st.shared.u16 	[%r3499+8352], %rs1964;
	mov.u32 	%r19703, %r19963;
	mov.f32 	%f10529, %f10594;
	@%p1360 bra 	$L__BB0_3418;
	setp.eq.f32 	%p1363, %f1472, 0f7F800000;
	@%p1363 bra 	$L__BB0_3417;
	mov.b32 	%r5602, %f862;
	shl.b32 	%r10401, %r5602, 8;
	or.b32  	%r5603, %r10401, -2147483648;
	mov.b64 	%rd9910, 0;
	mov.b32 	%r19700, 0;
	mov.u64 	%rd9908, __cudart_i2opi_f;
	mov.u64 	%rd9909, %rd8;
$L__BB0_3413:
	.pragma "nounroll";
	ld.global.nc.u32 	%r10402, [%rd9908];
	mad.wide.u32 	%rd5464, %r10402, %r5603, %rd9910;
	shr.u64 	%rd9910, %rd5464, 32;
	st.local.u32 	[%rd9909], %rd5464;
	add.s32 	%r19700, %r19700, 1;
	add.s64 	%rd9909, %rd9909, 4;
	add.s64 	%rd9908, %rd9908, 4;
	setp.ne.s32 	%p1364, %r19700, 6;
	@%p1364 bra 	$L__BB0_3413;
	shr.u32 	%r10403, %r5602, 23;
	st.local.u32 	[%rd8+24], %rd9910;
	and.b32  	%r5606, %r10403, 31;
	and.b32  	%r10404, %r10403, 224;
	add.s32 	%r10405, %r10404, -128;
	shr.u32 	%r10406, %r10405, 5;
	mul.wide.u32 	%rd5465, %r10406, 4;
	sub.s64 	%rd3035, %rd8, %rd5465;
	ld.local.u32 	%r19701, [%rd3035+24];
	ld.local.u32 	%r19702, [%rd3035+20];
	setp.eq.s32 	%p1365, %r5606, 0;
	@%p1365 bra 	$L__BB0_3416;
	shf.l.wrap.b32 	%r19701, %r19702, %r19701, %r5606;
	ld.local.u32 	%r10407, [%rd3035+16];
	shf.l.wrap.b32 	%r19702, %r10407, %r19702, %r5606;
$L__BB0_3416:
	shr.u32 	%r10408, %r19701, 30;
	shf.l.wrap.b32 	%r10409, %r19702, %r19701, 2;
	shl.b32 	%r10410, %r19702, 2;
	shr.u32 	%r10411, %r10409, 31;
	add.s32 	%r10412, %r10411, %r10408;
	neg.s32 	%r10413, %r10412;
	setp.lt.s32 	%p1366, %r5602, 0;
	selp.b32 	%r19703, %r10413, %r10412, %p1366;
	xor.b32  	%r10414, %r10409, %r5602;
	shr.s32 	%r10415, %r10409, 31;
	xor.b32  	%r10416, %r10415, %r10409;
	xor.b32  	%r10417, %r10415, %r10410;
	cvt.u64.u32 	%rd5466, %r10416;
	shl.b64 	%rd5467, %rd5466, 32;
	cvt.u64.u32 	%rd5468, %r10417;
	or.b64  	%rd5469, %rd5467, %rd5468;
	cvt.rn.f64.s64 	%fd379, %rd5469;
	mul.f64 	%fd380, %fd379, 0d3BF921FB54442D19;
	cvt.rn.f32.f64 	%f4567, %fd380;
	neg.f32 	%f4568, %f4567;
	setp.lt.s32 	%p1367, %r10414, 0;
	selp.f32 	%f10529, %f4568, %f4567, %p1367;
	bra.uni 	$L__BB0_3418;
$L__BB0_3417:
	mov.f32 	%f4569, 0f00000000;
	mul.rn.f32 	%f10529, %f862, %f4569;
	mov.b32 	%r19703, 0;
$L__BB0_3418:
	abs.f32 	%f1476, %f862;
	setp.ltu.f32 	%p1368, %f1476, 0f47CE4780;
	add.s32 	%r10419, %r19703, 1;
	mul.rn.f32 	%f4571, %f10529, %f10529;
	and.b32  	%r10420, %r19703, 1;
	setp.eq.b32 	%p1369, %r10420, 1;
	selp.f32 	%f4572, %f10529, 0f3F800000, %p1369;
	fma.rn.f32 	%f4573, %f4571, %f4572, 0f00000000;
	fma.rn.f32 	%f4574, %f4571, 0f37CBAC00, 0fBAB607ED;
	selp.f32 	%f4575, 0fB94D4153, %f4574, %p1369;
	selp.f32 	%f4576, 0f3C0885E4, 0f3D2AAABB, %p1369;
	fma.rn.f32 	%f4577, %f4575, %f4571, %f4576;
	selp.f32 	%f4578, 0fBE2AAAA8, 0fBEFFFFFF, %p1369;
	fma.rn.f32 	%f4579, %f4577, %f4571, %f4578;
	fma.rn.f32 	%f4580, %f4579, %f4573, %f4572;
	and.b32  	%r10421, %r10419, 2;
	setp.eq.s32 	%p1370, %r10421, 0;
	mov.f32 	%f4581, 0f00000000;
	sub.f32 	%f4582, %f4581, %f4580;
	selp.f32 	%f4570, %f4580, %f4582, %p1370;
	// begin inline asm
	{  cvt.rn.f16.f32 %rs1967, %f4570;}

	// end inline asm
	mov.u32 	%r19707, %r19963;
	mov.f32 	%f10530, %f10594;
	@%p1368 bra 	$L__BB0_3426;
	setp.eq.f32 	%p1371, %f1476, 0f7F800000;
	@%p1371 bra 	$L__BB0_3425;
	mov.b32 	%r5615, %f862;
	shl.b32 	%r10423, %r5615, 8;
	or.b32  	%r5616, %r10423, -2147483648;
	mov.b64 	%rd9913, 0;
	mov.b32 	%r19704, 0;
	mov.u64 	%rd9911, __cudart_i2opi_f;
	mov.u64 	%rd9912, %rd7;
$L__BB0_3421:
	.pragma "nounroll";
	ld.global.nc.u32 	%r10424, [%rd9911];
	mad.wide.u32 	%rd5472, %r10424, %r5616, %rd9913;
	shr.u64 	%rd9913, %rd5472, 32;
	st.local.u32 	[%rd9912], %rd5472;
	add.s32 	%r19704, %r19704, 1;
	add.s64 	%rd9912, %rd9912, 4;
	add.s64 	%rd9911, %rd9911, 4;
	setp.ne.s32 	%p1372, %r19704, 6;
	@%p1372 bra 	$L__BB0_3421;
	shr.u32 	%r10425, %r5615, 23;
	st.local.u32 	[%rd7+24], %rd9913;
	and.b32  	%r5619, %r10425, 31;
	and.b32  	%r10426, %r10425, 224;
	add.s32 	%r10427, %r10426, -128;
	shr.u32 	%r10428, %r10427, 5;
	mul.wide.u32 	%rd5473, %r10428, 4;
	sub.s64 	%rd3042, %rd7, %rd5473;
	ld.local.u32 	%r19705, [%rd3042+24];
	ld.local.u32 	%r19706, [%rd3042+20];
	setp.eq.s32 	%p1373, %r5619, 0;
	@%p1373 bra 	$L__BB0_3424;
	shf.l.wrap.b32 	%r19705, %r19706, %r19705, %r5619;
	ld.local.u32 	%r10429, [%rd3042+16];
	shf.l.wrap.b32 	%r19706, %r10429, %r19706, %r5619;
$L__BB0_3424:
	shr.u32 	%r10430, %r19705, 30;
	shf.l.wrap.b32 	%r10431, %r19706, %r19705, 2;
	shl.b32 	%r10432, %r19706, 2;
	shr.u32 	%r10433, %r10431, 31;
	add.s32 	%r10434, %r10433, %r10430;
	neg.s32 	%r10435, %r10434;
	setp.lt.s32 	%p1374, %r5615, 0;
	selp.b32 	%r19707, %r10435, %r10434, %p1374;
	xor.b32  	%r10436, %r10431, %r5615;
	shr.s32 	%r10437, %r10431, 31;
	xor.b32  	%r10438, %r10437, %r10431;
	xor.b32  	%r10439, %r10437, %r10432;
	cvt.u64.u32 	%rd5474, %r10438;
	shl.b64 	%rd5475, %rd5474, 32;
	cvt.u64.u32 	%rd5476, %r10439;
	or.b64  	%rd5477, %rd5475, %rd5476;
	cvt.rn.f64.s64 	%fd381, %rd5477;
	mul.f64 	%fd382, %fd381, 0d3BF921FB54442D19;
	cvt.rn.f32.f64 	%f4583, %fd382;
	neg.f32 	%f4584, %f4583;
	setp.lt.s32 	%p1375, %r10436, 0;
	selp.f32 	%f10530, %f4584, %f4583, %p1375;
	bra.uni 	$L__BB0_3426;
$L__BB0_3425:
	mov.f32 	%f4585, 0f00000000;
	mul.rn.f32 	%f10530, %f862, %f4585;
	mov.b32 	%r19707, 0;
$L__BB0_3426:
	abs.f32 	%f1480, %f871;
	setp.ltu.f32 	%p1376, %f1480, 0f47CE4780;
	mul.rn.f32 	%f4587, %f10530, %f10530;
	and.b32  	%r10441, %r19707, 1;
	setp.eq.b32 	%p1377, %r10441, 1;
	selp.f32 	%f4588, 0f3F800000, %f10530, %p1377;
	fma.rn.f32 	%f4589, %f4587, %f4588, 0f00000000;
	fma.rn.f32 	%f4590, %f4587, 0f37CBAC00, 0fBAB607ED;
	selp.f32 	%f4591, %f4590, 0fB94D4153, %p1377;
	selp.f32 	%f4592, 0f3D2AAABB, 0f3C0885E4, %p1377;
	fma.rn.f32 	%f4593, %f4591, %f4587, %f4592;
	selp.f32 	%f4594, 0fBEFFFFFF, 0fBE2AAAA8, %p1377;
	fma.rn.f32 	%f4595, %f4593, %f4587, %f4594;
	fma.rn.f32 	%f4596, %f4595, %f4589, %f4588;
	and.b32  	%r10442, %r19707, 2;
	setp.eq.s32 	%p1378, %r10442, 0;
	mov.f32 	%f4597, 0f00000000;
	sub.f32 	%f4598, %f4597, %f4596;
	selp.f32 	%f4586, %f4596, %f4598, %p1378;
	// begin inline asm
	{  cvt.rn.f16.f32 %rs1968, %f4586;}

	// end inline asm
	add.s64 	%rd5478, %rd1820, %rd1836;
	add.s64 	%rd5479, %rd5478, %rd1836;
	add.s64 	%rd5480, %rd5479, %rd1836;
	add.s64 	%rd5481, %rd5480, %rd1836;
	add.s64 	%rd5482, %rd5481, %rd1836;
	ld.global.u16 	%rs1970, [%rd5482+160];
	add.s64 	%rd5483, %rd1821, %rd1836;
	add.s64 	%rd5484, %rd5483, %rd1836;
	add.s64 	%rd5485, %rd5484, %rd1836;
	add.s64 	%rd5486, %rd5485, %rd1836;
	add.s64 	%rd5487, %rd5486, %rd1836;
	ld.global.u16 	%rs1973, [%rd5487+160];
	// begin inline asm
	{mul.f16 %rs1969,%rs1970,%rs1967;
}
	// end inline asm
	// begin inline asm
	{mul.f16 %rs1972,%rs1973,%rs1968;
}
	// end inline asm
	// begin inline asm
	{sub.f16 %rs1975,%rs1969,%rs1972;
}
	// end inline asm
	st.shared.u16 	[%r3527+160], %rs1975;
	// begin inline asm
	{mul.f16 %rs1978,%rs1970,%rs1968;
}
	// end inline asm
	// begin inline asm
	{mul.f16 %rs1981,%rs1973,%rs1967;
}
	// end inline asm
	// begin inline asm
	{add.f16 %rs1984,%rs1978,%rs1981;
}
	// end inline asm
	st.shared.u16 	[%r3527+8352], %rs1984;
	mov.u32 	%r19711, %r19971;
	mov.f32 	%f10531, %f10596;
	@%p1376 bra 	$L__BB0_3434;
	setp.eq.f32 	%p1379, %f1480, 0f7F800000;
	@%p1379 bra 	$L__BB0_3433;
	mov.b32 	%r5628, %f871;
	shl.b32 	%r10444, %r5628, 8;
	or.b32  	%r5629, %r10444, -2147483648;
	mov.b64 	%rd9916, 0;
	mov.b32 	%r19708, 0;
	mov.u64 	%rd9914, __cudart_i2opi_f;
	mov.u64 	%rd9915, %rd8;
$L__BB0_3429:
	.pragma "nounroll";
	ld.global.nc.u32 	%r10445, [%rd9914];
	mad.wide.u32 	%rd5490, %r10445, %r5629, %rd9916;
	shr.u64 	%rd9916, %rd5490, 32;
	st.local.u32 	[%rd9915], %rd5490;
	add.s32 	%r19708, %r19708, 1;
	add.s64 	%rd9915, %rd9915, 4;
	add.s64 	%rd9914, %rd9914, 4;
	setp.ne.s32 	%p1380, %r19708, 6;
	@%p1380 bra 	$L__BB0_3429;
	shr.u32 	%r10446, %r5628, 23;
	st.local.u32 	[%rd8+24], %rd9916;
	and.b32  	%r5632, %r10446, 31;
	and.b32  	%r10447, %r10446, 224;
	add.s32 	%r10448, %r10447, -128;
	shr.u32 	%r10449, %r10448, 5;
	mul.wide.u32 	%rd5491, %r10449, 4;
	sub.s64 	%rd3049, %rd8, %rd5491;
	ld.local.u32 	%r19709, [%rd3049+24];
	ld.local.u32 	%r19710, [%rd3049+20];
	setp.eq.s32 	%p1381, %r5632, 0;
	@%p1381 bra 	$L__BB0_3432;
	shf.l.wrap.b32 	%r19709, %r19710, %r19709, %r5632;
	ld.local.u32 	%r10450, [%rd3049+16];
	shf.l.wrap.b32 	%r19710, %r10450, %r19710, %r5632;
$L__BB0_3432:
	shr.u32 	%r10451, %r19709, 30;
	shf.l.wrap.b32 	%r10452, %r19710, %r19709, 2;
	shl.b32 	%r10453, %r19710, 2;
	shr.u32 	%r10454, %r10452, 31;
	add.s32 	%r10455, %r10454, %r10451;
	neg.s32 	%r10456, %r10455;
	setp.lt.s32 	%p1382, %r5628, 0;
	selp.b32 	%r19711, %r10456, %r10455, %p1382;
	xor.b32  	%r10457, %r10452, %r5628;
	shr.s32 	%r10458, %r10452, 31;
	xor.b32  	%r10459, %r10458, %r10452;
	xor.b32  	%r10460, %r10458, %r10453;
	cvt.u64.u32 	%rd5492, %r10459;
	shl.b64 	%rd5493, %rd5492, 32;
	cvt.u64.u32 	%rd5494, %r10460;
	or.b64  	%rd5495, %rd5493, %rd5494;
	cvt.rn.f64.s64 	%fd383, %rd5495;
	mul.f64 	%fd384, %fd383, 0d3BF921FB54442D19;
	cvt.rn.f32.f64 	%f4599, %fd384;
	neg.f32 	%f4600, %f4599;
	setp.lt.s32 	%p1383, %r10457, 0;
	selp.f32 	%f10531, %f4600, %f4599, %p1383;
	bra.uni 	$L__BB0_3434;
$L__BB0_3433:
	mov.f32 	%f4601, 0f00000000;
	mul.rn.f32 	%f10531, %f871, %f4601;
	mov.b32 	%r19711, 0;
$L__BB0_3434:
	abs.f32 	%f1484, %f871;
	setp.ltu.f32 	%p1384, %f1484, 0f47CE4780;
	add.s32 	%r10462, %r19711, 1;
	mul.rn.f32 	%f4603, %f10531, %f10531;
	and.b32  	%r10463, %r19711, 1;
	setp.eq.b32 	%p1385, %r10463, 1;
	selp.f32 	%f4604, %f10531, 0f3F800000, %p1385;
	fma.rn.f32 	%f4605, %f4603, %f4604, 0f00000000;
	fma.rn.f32 	%f4606, %f4603, 0f37CBAC00, 0fBAB607ED;
	selp.f32 	%f4607, 0fB94D4153, %f4606, %p1385;
	selp.f32 	%f4608, 0f3C0885E4, 0f3D2AAABB, %p1385;
	fma.rn.f32 	%f4609, %f4607, %f4603, %f4608;
	selp.f32 	%f4610, 0fBE2AAAA8, 0fBEFFFFFF, %p1385;
	fma.rn.f32 	%f4611, %f4609, %f4603, %f4610;
	fma.rn.f32 	%f4612, %f4611, %f4605, %f4604;
	and.b32  	%r10464, %r10462, 2;
	setp.eq.s32 	%p1386, %r10464, 0;
	mov.f32 	%f4613, 0f00000000;
	sub.f32 	%f4614, %f4613, %f4612;
	selp.f32 	%f4602, %f4612, %f4614, %p1386;
	// begin inline asm
	{  cvt.rn.f16.f32 %rs1987, %f4602;}

	// end inline asm
	mov.u32 	%r19715, %r19971;
	mov.f32 	%f10532, %f10596;
	@%p1384 bra 	$L__BB0_3442;
	setp.eq.f32 	%p1387, %f1484, 0f7F800000;
	@%p1387 bra 	$L__BB0_3441;
	mov.b32 	%r5641, %f871;
	shl.b32 	%r10466, %r5641, 8;
	or.b32  	%r5642, %r10466, -2147483648;
	mov.b64 	%rd9919, 0;
	mov.b32 	%r19712, 0;
	mov.u64 	%rd9917, __cudart_i2opi_f;
	mov.u64 	%rd9918, %rd7;
$L__BB0_3437:
	.pragma "nounroll";
	ld.global.nc.u32 	%r10467, [%rd9917];
	mad.wide.u32 	%rd5498, %r10467, %r5642, %rd9919;
	shr.u64 	%rd9919, %rd5498, 32;
	st.local.u32 	[%rd9918], %rd5498;
	add.s32 	%r19712, %r19712, 1;
	add.s64 	%rd9918, %rd9918, 4;
	add.s64 	%rd9917, %rd9917, 4;
	setp.ne.s32 	%p1388, %r19712, 6;
	@%p1388 bra 	$L__BB0_3437;
	shr.u32 	%r10468, %r5641, 23;
	st.local.u32 	[%rd7+24], %rd9919;
	and.b32  	%r5645, %r10468, 31;
	and.b32  	%r10469, %r10468, 224;
	add.s32 	%r10470, %r10469, -128;
	shr.u32 	%r10471, %r10470, 5;
	mul.wide.u32 	%rd5499, %r10471, 4;
	sub.s64 	%rd3056, %rd7, %rd5499;
	ld.local.u32 	%r19713, [%rd3056+24];
	ld.local.u32 	%r19714, [%rd3056+20];
	setp.eq.s32 	%p1389, %r5645, 0;
	@%p1389 bra 	$L__BB0_3440;
	shf.l.wrap.b32 	%r19713, %r19714, %r19713, %r5645;
	ld.local.u32 	%r10472, [%rd3056+16];
	shf.l.wrap.b32 	%r19714, %r10472, %r19714, %r5645;
$L__BB0_3440:
	shr.u32 	%r10473, %r19713, 30;
	shf.l.wrap.b32 	%r10474, %r19714, %r19713, 2;
	shl.b32 	%r10475, %r19714, 2;
	shr.u32 	%r10476, %r10474, 31;
	add.s32 	%r10477, %r10476, %r10473;
	neg.s32 	%r10478, %r10477;
	setp.lt.s32 	%p1390, %r5641, 0;
	selp.b32 	%r19715, %r10478, %r10477, %p1390;
	xor.b32  	%r10479, %r10474, %r5641;
	shr.s32 	%r10480, %r10474, 31;
	xor.b32  	%r10481, %r10480, %r10474;
	xor.b32  	%r10482, %r10480, %r10475;
	cvt.u64.u32 	%rd5500, %r10481;
	shl.b64 	%rd5501, %rd5500, 32;
	cvt.u64.u32 	%rd5502, %r10482;
	or.b64  	%rd5503, %rd5501, %rd5502;
	cvt.rn.f64.s64 	%fd385, %rd5503;
	mul.f64 	%fd386, %fd385, 0d3BF921FB54442D19;
	cvt.rn.f32.f64 	%f4615, %fd386;
	neg.f32 	%f4616, %f4615;
	setp.lt.s32 	%p1391, %r10479, 0;
	selp.f32 	%f10532, %f4616, %f4615, %p1391;
	bra.uni 	$L__BB0_3442;
$L__BB0_3441:
	mov.f32 	%f4617, 0f00000000;
	mul.rn.f32 	%f10532, %f871, %f4617;
	mov.b32 	%r19715, 0;
$L__BB0_3442:
	abs.f32 	%f1488, %f880;
	setp.ltu.f32 	%p1392, %f1488, 0f47CE4780;
	mul.rn.f32 	%f4619, %f10532, %f10532;
	and.b32  	%r10484, %r19715, 1;
	setp.eq.b32 	%p1393, %r10484, 1;
	selp.f32 	%f4620, 0f3F800000, %f10532, %p1393;
	fma.rn.f32 	%f4621, %f4619, %f4620, 0f00000000;
	fma.rn.f32 	%f4622, %f4619, 0f37CBAC00, 0fBAB607ED;
	selp.f32 	%f4623, %f4622, 0fB94D4153, %p1393;
	selp.f32 	%f4624, 0f3D2AAABB, 0f3C0885E4, %p1393;
	fma.rn.f32 	%f4625, %f4623, %f4619, %f4624;
	selp.f32 	%f4626, 0fBEFFFFFF, 0fBE2AAAA8, %p1393;
	fma.rn.f32 	%f4627, %f4625, %f4619, %f4626;
	fma.rn.f32 	%f4628, %f4627, %f4621, %f4620;
	and.b32  	%r10485, %r19715, 2;
	setp.eq.s32 	%p1394, %r10485, 0;
	mov.f32 	%f4629, 0f00000000;
	sub.f32 	%f4630, %f4629, %f4628;
	selp.f32 	%f4618, %f4628, %f4630, %p1394;
	// begin inline asm
	{  cvt.rn.f16.f32 %rs1988, %f4618;}

	// end inline asm
	add.s64 	%rd5504, %rd1820, %rd1836;
	add.s64 	%rd5505, %rd5504, %rd1836;
	add.s64 	%rd5506, %rd5505, %rd1836;
	add.s64 	%rd5507, %rd5506, %rd1836;
	add.s64 	%rd5508, %rd5507, %rd1836;
	add.s64 	%rd5509, %rd5508, %rd1836;
	ld.global.u16 	%rs1990, [%rd5509+160];
	add.s64 	%rd5510, %rd1821, %rd1836;
	add.s64 	%rd5511, %rd5510, %rd1836;
	add.s64 	%rd5512, %rd5511, %rd1836;
	add.s64 	%rd5513, %rd5512, %rd1836;
	add.s64 	%rd5514, %rd5513, %rd1836;
	add.s64 	%rd5515, %rd5514, %rd1836;
	ld.global.u16 	%rs1993, [%rd5515+160];
	// begin inline asm
	{mul.f16 %rs1989,%rs1990,%rs1987;
}
	// end inline asm
	// begin inline asm
	{mul.f16 %rs1992,%rs1993,%rs1988;
}
	// end inline asm
	// begin inline asm
	{sub.f16 %rs1995,%rs1989,%rs1992;
}
	// end inline asm
	st.shared.u16 	[%r3555+160], %rs1995;
	// begin inline asm
	{mul.f16 %rs1998,%rs1990,%rs1988;
}
	// end inline asm
	// begin inline asm
	{mul.f16 %rs2001,%rs1993,%rs1987;
}
	// end inline asm
	// begin inline asm
	{add.f16 %rs2004,%rs1998,%rs2001;
}
	// end inline asm
	st.shared.u16 	[%r3555+8352], %rs2004;
	mov.u32 	%r19719, %r19979;
	mov.f32 	%f10533, %f10598;
	@%p1392 bra 	$L__BB0_3450;
	setp.eq.f32 	%p1395, %f1488, 0f7F800000;
	@%p1395 bra 	$L__BB0_3449;
	mov.b32 	%r5654, %f880;
	shl.b32 	%r10487, %r5654, 8;
	or.b32  	%r5655, %r10487, -2147483648;
	mov.b64 	%rd9922, 0;
	mov.b32 	%r19716, 0;
	mov.u64 	%rd9920, __cudart_i2opi_f;
	mov.u64 	%rd9921, %rd8;
$L__BB0_3445:
	.pragma "nounroll";
	ld.global.nc.u32 	%r10488, [%rd9920];
	mad.wide.u32 	%rd5518, %r10488, %r5655, %rd9922;
	shr.u64 	%rd9922, %rd5518, 32;
	st.local.u32 	[%rd9921], %rd5518;
	add.s32 	%r19716, %r19716, 1;
	add.s64 	%rd9921, %rd9921, 4;
	add.s64 	%rd9920, %rd9920, 4;
	setp.ne.s32 	%p1396, %r19716, 6;
	@%p1396 bra 	$L__BB0_3445;
	shr.u32 	%r10489, %r5654, 23;
	st.local.u32 	[%rd8+24], %rd9922;
	and.b32  	%r5658, %r10489, 31;
	and.b32  	%r10490, %r10489, 224;
	add.s32 	%r10491, %r10490, -128;
	shr.u32 	%r10492, %r10491, 5;
	mul.wide.u32 	%rd5519, %r10492, 4;
	sub.s64 	%rd3063, %rd8, %rd5519;
	ld.local.u32 	%r19717, [%rd3063+24];
	ld.local.u32 	%r19718, [%rd3063+20];
	setp.eq.s32 	%p1397, %r5658, 0;
	@%p1397 bra 	$L__BB0_3448;
	shf.l.wrap.b32 	%r19717, %r19718, %r19717, %r5658;
	ld.local.u32 	%r10493, [%rd3063+16];
	shf.l.wrap.b32 	%r19718, %r10493, %r19718, %r5658;
$L__BB0_3448:
	shr.u32 	%r10494, %r19717, 30;
	shf.l.wrap.b32 	%r10495, %r19718, %r19717, 2;
	shl.b32 	%r10496, %r19718, 2;
	shr.u32 	%r10497, %r10495, 31;
	add.s32 	%r10498, %r10497, %r10494;
	neg.s32 	%r10499, %r10498;
	setp.lt.s32 	%p1398, %r5654, 0;
	selp.b32 	%r19719, %r10499, %r10498, %p1398;
	xor.b32  	%r10500, %r10495, %r5654;
	shr.s32 	%r10501, %r10495, 31;
	xor.b32  	%r10502, %r10501, %r10495;
	xor.b32  	%r10503, %r10501, %r10496;
	cvt.u64.u32 	%rd5520, %r10502;
	shl.b64 	%rd5521, %rd5520, 32;
	cvt.u64.u32 	%rd5522, %r10503;
	or.b64  	%rd5523, %rd5521, %rd5522;
	cvt.rn.f64.s64 	%fd387, %rd5523;
	mul.f64 	%fd388, %fd387, 0d3BF921FB54442D19;
	cvt.rn.f32.f64 	%f4631, %fd388;
	neg.f32 	%f4632, %f4631;
	setp.lt.s32 	%p1399, %r10500, 0;
	selp.f32 	%f10533, %f4632, %f4631, %p1399;
	bra.uni 	$L__BB0_3450;
$L__BB0_3449:
	mov.f32 	%f4633, 0f00000000;
	mul.rn.f32 	%f10533, %f880, %f4633;
	mov.b32 	%r19719, 0;
$L__BB0_3450:
	abs.f32 	%f1492, %f880;
	setp.ltu.f32 	%p1400, %f1492, 0f47CE4780;
	add.s32 	%r10505, %r19719, 1;
	mul.rn.f32 	%f4635, %f10533, %f10533;
	and.b32  	%r10506, %r19719, 1;
	setp.eq.b32 	%p1401, %r10506, 1;
	selp.f32 	%f4636, %f10533, 0f3F800000, %p1401;
	fma.rn.f32 	%f4637, %f4635, %f4636, 0f00000000;
	fma.rn.f32 	%f4638, %f4635, 0f37CBAC00, 0fBAB607ED;
	selp.f32 	%f4639, 0fB94D4153, %f4638, %p1401;
	selp.f32 	%f4640, 0f3C0885E4, 0f3D2AAABB, %p1401;
	fma.rn.f32 	%f4641, %f4639, %f4635, %f4640;
	selp.f32 	%f4642, 0fBE2AAAA8, 0fBEFFFFFF, %p1401;
	fma.rn.f32 	%f4643, %f4641, %f4635, %f4642;
	fma.rn.f32 	%f4644, %f4643, %f4637, %f4636;
	and.b32  	%r10507, %r10505, 2;
	setp.eq.s32 	%p1402, %r10507, 0;
	mov.f32 	%f4645, 0f00000000;
	sub.f32 	%f4646, %f4645, %f4644;
	selp.f32 	%f4634, %f4644, %f4646, %p1402;
	// begin inline asm
	{  cvt.rn.f16.f32 %rs2007, %f4634;}

	// end inline asm
	mov.u32 	%r19723, %r19979;
	mov.f32 	%f10534, %f10598;
	@%p1400 bra 	$L__BB0_3458;
	setp.eq.f32 	%p1403, %f1492, 0f7F800000;
	@%p1403 bra 	$L__BB0_3457;
	mov.b32 	%r5667, %f880;
	shl.b32 	%r10509, %r5667, 8;
	or.b32  	%r5668, %r10509, -2147483648;
	mov.b64 	%rd9925, 0;
	mov.b32 	%r19720, 0;
	mov.u64 	%rd9923, __cudart_i2opi_f;
	mov.u64 	%rd9924, %rd7;
$L__BB0_3453:
	.pragma "nounroll";
	ld.global.nc.u32 	%r10510, [%rd9923];
	mad.wide.u32 	%rd5526, %r10510, %r5668, %rd9925;
	shr.u64 	%rd9925, %rd5526, 32;
	st.local.u32 	[%rd9924], %rd5526;
	add.s32 	%r19720, %r19720, 1;
	add.s64 	%rd9924, %rd9924, 4;
	add.s64 	%rd9923, %rd9923, 4;
	setp.ne.s32 	%p1404, %r19720, 6;
	@%p1404 bra 	$L__BB0_3453;
	shr.u32 	%r10511, %r5667, 23;
	st.local.u32 	[%rd7+24], %rd9925;
	and.b32  	%r5671, %r10511, 31;
	and.b32  	%r10512, %r10511, 224;
	add.s32 	%r10513, %r10512, -128;
	shr.u32 	%r10514, %r10513, 5;
	mul.wide.u32 	%rd5527, %r10514, 4;
	sub.s64 	%rd3070, %rd7, %rd5527;
	ld.local.u32 	%r19721, [%rd3070+24];
	ld.local.u32 	%r19722, [%rd3070+20];
	setp.eq.s32 	%p1405, %r5671, 0;
	@%p1405 bra 	$L__BB0_3456;
	shf.l.wrap.b32 	%r19721, %r19722, %r19721, %r5671;
	ld.local.u32 	%r10515, [%rd3070+16];
	shf.l.wrap.b32 	%r19722, %r10515, %r19722, %r5671;
$L__BB0_3456:
	shr.u32 	%r10516, %r19721, 30;
	shf.l.wrap.b32 	%r10517, %r19722, %r19721, 2;
	shl.b32 	%r10518, %r19722, 2;
	shr.u32 	%r10519, %r10517, 31;
	add.s32 	%r10520, %r10519, %r10516;
	neg.s32 	%r10521, %r10520;
	setp.lt.s32 	%p1406, %r5667, 0;
	selp.b32 	%r19723, %r10521, %r10520, %p1406;
	xor.b32  	%r10522, %r10517, %r5667;
	shr.s32 	%r10523, %r10517, 31;
	xor.b32  	%r10524, %r10523, %r10517;
	xor.b32  	%r10525, %r10523, %r10518;
	cvt.u64.u32 	%rd5528, %r10524;
	shl.b64 	%rd5529, %rd5528, 32;
	cvt.u64.u32 	%rd5530, %r10525;
	or.b64  	%rd5531, %rd5529, %rd5530;
	cvt.rn.f64.s64 	%fd389, %rd5531;
	mul.f64 	%fd390, %fd389, 0d3BF921FB54442D19;
	cvt.rn.f32.f64 	%f4647, %fd390;
	neg.f32 	%f4648, %f4647;
	setp.lt.s32 	%p1407, %r10522, 0;
	selp.f32 	%f10534, %f4648, %f4647, %p1407;
	bra.uni 	$L__BB0_3458;
$L__BB0_3457:
	mov.f32 	%f4649, 0f00000000;
	mul.rn.f32 	%f10534, %f880, %f4649;
	mov.b32 	%r19723, 0;
$L__BB0_3458:
	abs.f32 	%f1496, %f889;
	setp.ltu.f32 	%p1408, %f1496, 0f47CE4780;
	mul.rn.f32 	%f4651, %f10534, %f10534;
	and.b32  	%r10527, %r19723, 1;
	setp.eq.b32 	%p1409, %r10527, 1;
	selp.f32 	%f4652, 0f3F800000, %f10534, %p1409;
	fma.rn.f32 	%f4653, %f4651, %f4652, 0f00000000;
	fma.rn.f32 	%f4654, %f4651, 0f37CBAC00, 0fBAB607ED;
	selp.f32 	%f4655, %f4654, 0fB94D4153, %p1409;
	selp.f32 	%f4656, 0f3D2AAABB, 0f3C0885E4, %p1409;
	fma.rn.f32 	%f4657, %f4655, %f4651, %f4656;
	selp.f32 	%f4658, 0fBEFFFFFF, 0fBE2AAAA8, %p1409;
	fma.rn.f32 	%f4659, %f4657, %f4651, %f4658;
	fma.rn.f32 	%f4660, %f4659, %f4653, %f4652;
	and.b32  	%r10528, %r19723, 2;
	setp.eq.s32 	%p1410, %r10528, 0;
	mov.f32 	%f4661, 0f00000000;
	sub.f32 	%f4662, %f4661, %f4660;
	selp.f32 	%f4650, %f4660, %f4662, %p1410;
	// begin inline asm
	{  cvt.rn.f16.f32 %rs2008, %f4650;}

	// end inline asm
	add.s64 	%rd5532, %rd1820, %rd1836;
	add.s64 	%rd5533, %rd5532, %rd1836;
	add.s64 	%rd5534, %rd5533, %rd1836;
	add.s64 	%rd5535, %rd5534, %rd1836;
	add.s64 	%rd5536, %rd5535, %rd1836;
	add.s64 	%rd5537, %rd5536, %rd1836;
	add.s64 	%rd5538, %rd5537, %rd1836;
	ld.global.u16 	%rs2010, [%rd5538+160];
	add.s64 	%rd5539, %rd1821, %rd1836;
	add.s64 	%rd5540, %rd5539, %rd1836;
	add.s64 	%rd5541, %rd5540, %rd1836;
	add.s64 	%rd5542, %rd5541, %rd1836;
	add.s64 	%rd5543, %rd5542, %rd1836;
	add.s64 	%rd5544, %rd5543, %rd1836;
	add.s64 	%rd5545, %rd5544, %rd1836;
	ld.global.u16 	%rs2013, [%rd5545+160];
	// begin inline asm
	{mul.f16 %rs2009,%rs2010,%rs2007;
}
	// end inline asm
	// begin inline asm
	{mul.f16 %rs2012,%rs2013,%rs2008;
}
	// end inline asm
	// begin inline asm
	{sub.f16 %rs2015,%rs2009,%rs2012;
}
	// end inline asm
	st.shared.u16 	[%r3583+160], %rs2015;
	// begin inline asm
	{mul.f16 %rs2018,%rs2010,%rs2008;
}
	// end inline asm
	// begin inline asm
	{mul.f16 %rs2021,%rs2013,%rs2007;
}
	// end inline asm
	// begin inline asm
	{add.f16 %rs2024,%rs2018,%rs2021;
}
	// end inline asm
	st.shared.u16 	[%r3583+8352], %rs2024;
	mov.u32 	%r19727, %r19987;
	mov.f32 	%f10535, %f10600;
	@%p1408 bra 	$L__BB0_3466;
	setp.eq.f32 	%p1411, %f1496, 0f7F800000;
	@%p1411 bra 	$L__BB0_3465;
	mov.b32 	%r5680, %f889;
	shl.b32 	%r10530, %r5680, 8;
	or.b32  	%r5681, %r10530, -2147483648;
	mov.b64 	%rd9928, 0;
	mov.b32 	%r19724, 0;
	mov.u64 	%rd9926, __cudart_i2opi_f;
	mov.u64 	%rd9927, %rd8;
$L__BB0_3461:
	.pragma "nounroll";
	ld.global.nc.u32 	%r10531, [%rd9926];
	mad.wide.u32 	%rd5548, %r10531, %r5681, %rd9928;
	shr.u64 	%rd9928, %rd5548, 32;
	st.local.u32 	[%rd9927], %rd5548;
	add.s32 	%r19724, %r19724, 1;
	add.s64 	%rd9927, %rd9927, 4;
	add.s64 	%rd9926, %rd9926, 4;
	setp.ne.s32 	%p1412, %r19724, 6;
	@%p1412 bra 	$L__BB0_3461;
	shr.u32 	%r10532, %r5680, 23;
	st.local.u32 	[%rd8+24], %rd9928;
	and.b32  	%r5684, %r10532, 31;
	and.b32  	%r10533, %r10532, 224;
	add.s32 	%r10534, %r10533, -128;
	shr.u32 	%r10535, %r10534, 5;
	mul.wide.u32 	%rd5549, %r10535, 4;
	sub.s64 	%rd3077, %rd8, %rd5549;
	ld.local.u32 	%r19725, [%rd3077+24];
	ld.local.u32 	%r19726, [%rd3077+20];
	setp.eq.s32 	%p1413, %r5684, 0;
	@%p1413 bra 	$L__BB0_3464;
	shf.l.wrap.b32 	%r19725, %r19726, %r19725, %r5684;
	ld.local.u32 	%r10536, [%rd3077+16];
	shf.l.wrap.b32 	%r19726, %r10536, %r19726, %r5684;
$L__BB0_3464:
	shr.u32 	%r10537, %r19725, 30;
	shf.l.wrap.b32 	%r10538, %r19726, %r19725, 2;
	shl.b32 	%r10539, %r19726, 2;
	shr.u32 	%r10540, %r10538, 31;
	add.s32 	%r10541, %r10540, %r10537;
	neg.s32 	%r10542, %r10541;
	setp.lt.s32 	%p1414, %r5680, 0;
	selp.b32 	%r19727, %r10542, %r10541, %p1414;
	xor.b32  	%r10543, %r10538, %r5680;
	shr.s32 	%r10544, %r10538, 31;
	xor.b32  	%r10545, %r10544, %r10538;
	xor.b32  	%r10546, %r10544, %r10539;
	cvt.u64.u32 	%rd5550, %r10545;
	shl.b64 	%rd5551, %rd5550, 32;
	cvt.u64.u32 	%rd5552, %r10546;
	or.b64  	%rd5553, %rd5551, %rd5552;
	cvt.rn.f64.s64 	%fd391, %rd5553;
	mul.f64 	%fd392, %fd391, 0d3BF921FB54442D19;
	cvt.rn.f32.f64 	%f4663, %fd392;
	neg.f32 	%f4664, %f4663;
	setp.lt.s32 	%p1415, %r10543, 0;
	selp.f32 	%f10535, %f4664, %f4663, %p1415;
	bra.uni 	$L__BB0_3466;
$L__BB0_3465:
	mov.f32 	%f4665, 0f00000000;
	mul.rn.f32 	%f10535, %f889, %f4665;
	mov.b32 	%r19727, 0;
$L__BB0_3466:
	abs.f32 	%f1500, %f889;
	setp.ltu.f32 	%p1416, %f1500, 0f47CE4780;
	add.s32 	%r10548, %r19727, 1;
	mul.rn.f32 	%f4667, %f10535, %f10535;
	and.b32  	%r10549, %r19727, 1;
	setp.eq.b32 	%p1417, %r10549, 1;
	selp.f32 	%f4668, %f10535, 0f3F800000, %p1417;
	fma.rn.f32 	%f4669, %f4667, %f4668, 0f00000000;
	fma.rn.f32 	%f4670, %f4667, 0f37CBAC00, 0fBAB607ED;
	selp.f32 	%f4671, 0fB94D4153, %f4670, %p1417;
	selp.f32 	%f4672, 0f3C0885E4, 0f3D2AAABB, %p1417;
	fma.rn.f32 	%f4673, %f4671, %f4667, %f4672;
	selp.f32 	%f4674, 0fBE2AAAA8, 0fBEFFFFFF, %p1417;
	fma.rn.f32 	%f4675, %f4673, %f4667, %f4674;
	fma.rn.f32 	%f4676, %f4675, %f4669, %f4668;
	and.b32  	%r10550, %r10548, 2;
	setp.eq.s32 	%p1418, %r10550, 0;
	mov.f32 	%f4677, 0f00000000;
	sub.f32 	%f4678, %f4677, %f4676;
	selp.f32 	%f4666, %f4676, %f4678, %p1418;
	// begin inline asm
	{  cvt.rn.f16.f32 %rs2027, %f4666;}

	// end inline asm
	mov.u32 	%r19731, %r19987;
	mov.f32 	%f10536, %f10600;
	@%p1416 bra 	$L__BB0_3474;
	setp.eq.f32 	%p1419, %f1500, 0f7F800000;
	@%p1419 bra 	$L__BB0_3473;
	mov.b32 	%r5693, %f889;
	shl.b32 	%r10552, %r5693, 8;
	or.b32  	%r5694, %r10552, -2147483648;
	mov.b64 	%rd9931, 0;
	mov.b32 	%r19728, 0;
	mov.u64 	%rd9929, __cudart_i2opi_f;
	mov.u64 	%rd9930, %rd7;
$L__BB0_3469:
	.pragma "nounroll";
	ld.global.nc.u32 	%r10553, [%rd9929];
	mad.wide.u32 	%rd5556, %r10553, %r5694, %rd9931;
	shr.u64 	%rd9931, %rd5556, 32;
	st.local.u32 	[%rd9930], %rd5556;
	add.s32 	%r19728, %r19728, 1;
	add.s64 	%rd9930, %rd9930, 4;
	add.s64 	%rd9929, %rd9929, 4;
	setp.ne.s32 	%p1420, %r19728, 6;
	@%p1420 bra 	$L__BB0_3469;
	shr.u32 	%r10554, %r5693, 23;
	st.local.u32 	[%rd7+24], %rd9931;
	and.b32  	%r5697, %r10554, 31;
	and.b32  	%r10555, %r10554, 224;
	add.s32 	%r10556, %r10555, -128;
	shr.u32 	%r10557, %r10556, 5;
	mul.wide.u32 	%rd5557, %r10557, 4;
	sub.s64 	%rd3084, %rd7, %rd5557;
	ld.local.u32 	%r19729, [%rd3084+24];
	ld.local.u32 	%r19730, [%rd3084+20];
	setp.eq.s32 	%p1421, %r5697, 0;
	@%p1421 bra 	$L__BB0_3472;
	shf.l.wrap.b32 	%r19729, %r19730, %r19729, %r5697;
	ld.local.u32 	%r10558, [%rd3084+16];
	shf.l.wrap.b32 	%r19730, %r10558, %r19730, %r5697;
$L__BB0_3472:
	shr.u32 	%r10559, %r19729, 30;
	shf.l.wrap.b32 	%r10560, %r19730, %r19729, 2;
	shl.b32 	%r10561, %r19730, 2;
	shr.u32 	%r10562, %r10560, 31;
	add.s32 	%r10563, %r10562, %r10559;
	neg.s32 	%r10564, %r10563;
	setp.lt.s32 	%p1422, %r5693, 0;
	selp.b32 	%r19731, %r10564, %r10563, %p1422;
	xor.b32  	%r10565, %r10560, %r5693;
	shr.s32 	%r10566, %r10560, 31;
	xor.b32  	%r10567, %r10566, %r10560;
	xor.b32  	%r10568, %r10566, %r10561;
	cvt.u64.u32 	%rd5558, %r10567;
	shl.b64 	%rd5559, %rd5558, 32;
	cvt.u64.u32 	%rd5560, %r10568;
	or.b64  	%rd5561, %rd5559, %rd5560;
	cvt.rn.f64.s64 	%fd393, %rd5561;
	mul.f64 	%fd394, %fd393, 0d3BF921FB54442D19;
	cvt.rn.f32.f64 	%f4679, %fd394;
	neg.f32 	%f4680, %f4679;
	setp.lt.s32 	%p1423, %r10565, 0;
	selp.f32 	%f10536, %f4680, %f4679, %p1423;
	bra.uni 	$L__BB0_3474;
$L__BB0_3473:
	mov.f32 	%f4681, 0f00000000;
	mul.rn.f32 	%f10536, %f889, %f4681;
	mov.b32 	%r19731, 0;
$L__BB0_3474:
	abs.f32 	%f1504, %f898;
	setp.ltu.f32 	%p1424, %f1504, 0f47CE4780;
	mul.rn.f32 	%f4683, %f10536, %f10536;
	and.b32  	%r10570, %r19731, 1;
	setp.eq.b32 	%p1425, %r10570, 1;
	selp.f32 	%f4684, 0f3F800000, %f10536, %p1425;
	fma.rn.f32 	%f4685, %f4683, %f4684, 0f00000000;
	fma.rn.f32 	%f4686, %f4683, 0f37CBAC00, 0fBAB607ED;
	selp.f32 	%f4687, %f4686, 0fB94D4153, %p1425;
	selp.f32 	%f4688, 0f3D2AAABB, 0f3C0885E4, %p1425;
	fma.rn.f32 	%f4689, %f4687, %f4683, %f4688;
	selp.f32 	%f4690, 0fBEFFFFFF, 0fBE2AAAA8, %p1425;
	fma.rn.f32 	%f4691, %f4689, %f4683, %f4690;
	fma.rn.f32 	%f4692, %f4691, %f4685, %f4684;
	and.b32  	%r10571, %r19731, 2;
	setp.eq.s32 	%p1426, %r10571, 0;
	mov.f32 	%f4693, 0f00000000;
	sub.f32 	%f4694, %f4693, %f4692;
	selp.f32 	%f4682, %f4692, %f4694, %p1426;
	// begin inline asm
	{  cvt.rn.f16.f32 %rs2028, %f4682;}

	// end inline asm
	add.s64 	%rd5562, %rd1820, %rd1836;
	add.s64 	%rd5563, %rd5562, %rd1836;
	add.s64 	%rd5564, %rd5563, %rd1836;
	add.s64 	%rd5565, %rd5564, %rd1836;
	add.s64 	%rd5566, %rd5565, %rd1836;
	add.s64 	%rd5567, %rd5566, %rd1836;
	add.s64 	%rd5568, %rd5567, %rd1836;
	add.s64 	%rd5569, %rd5568, %rd1836;
	ld.global.u16 	%rs2030, [%rd5569+160];
	add.s64 	%rd5570, %rd1821, %rd1836;
	add.s64 	%rd5571, %rd5570, %rd1836;
	add.s64 	%rd5572, %rd5571, %rd1836;
	add.s64 	%rd5573, %rd5572, %rd1836;
	add.s64 	%rd5574, %rd5573, %rd1836;
	add.s64 	%rd5575, %rd5574, %rd1836;
	add.s64 	%rd5576, %rd5575, %rd1836;
	add.s64 	%rd5577, %rd5576, %rd1836;
	ld.global.u16 	%rs2033, [%rd5577+160];
	// begin inline asm
	{mul.f16 %rs2029,%rs2030,%rs2027;
}
	// end inline asm
	// begin inline asm
	{mul.f16 %rs2032,%rs2033,%rs2028;
}
	// end inline asm
	// begin inline asm
	{sub.f16 %rs2035,%rs2029,%rs2032;
}
	// end inline asm
	st.shared.u16 	[%r3611+160], %rs2035;
	// begin inline asm
	{mul.f16 %rs2038,%rs2030,%rs2028;
}
	// end inline asm
	// begin inline asm
	{mul.f16 %rs2041,%rs2033,%rs2027;
}
	// end inline asm
	// begin inline asm
	{add.f16 %rs2044,%rs2038,%rs2041;
}
	// end inline asm
	st.shared.u16 	[%r3611+8352], %rs2044;
	mov.u32 	%r19735, %r19995;
	mov.f32 	%f10537, %f10602;
	@%p1424 bra 	$L__BB0_3482;
	setp.eq.f32 	%p1427, %f1504, 0f7F800000;
	@%p1427 bra 	$L__BB0_3481;
	mov.b32 	%r5706, %f898;
	shl.b32 	%r10573, %r5706, 8;
	or.b32  	%r5707, %r10573, -2147483648;
	mov.b64 	%rd9934, 0;
	mov.b32 	%r19732, 0;
	mov.u64 	%rd9932, __cudart_i2opi_f;
	mov.u64 	%rd9933, %rd8;
$L__BB0_3477:
	.pragma "nounroll";
	ld.global.nc.u32 	%r10574, [%rd9932];
	mad.wide.u32 	%rd5580, %r10574, %r5707, %rd9934;
	shr.u64 	%rd9934, %rd5580, 32;
	st.local.u32 	[%rd9933], %rd5580;
	add.s32 	%r19732, %r19732, 1;
	add.s64 	%rd9933, %rd9933, 4;
	add.s64 	%rd9932, %rd9932, 4;
	setp.ne.s32 	%p1428, %r19732, 6;
	@%p1428 bra 	$L__BB0_3477;
	shr.u32 	%r10575, %r5706, 23;
	st.local.u32 	[%rd8+24], %rd9934;
	and.b32  	%r5710, %r10575, 31;
	and.b32  	%r10576, %r10575, 224;
	add.s32 	%r10577, %r10576, -128;
	shr.u32 	%r10578, %r10577, 5;
	mul.wide.u32 	%rd5581, %r10578, 4;
	sub.s64 	%rd3091, %rd8, %rd5581;
	ld.local.u32 	%r19733, [%rd3091+24];
	ld.local.u32 	%r19734, [%rd3091+20];
	setp.eq.s32 	%p1429, %r5710, 0;
	@%p1429 bra 	$L__BB0_3480;
	shf.l.wrap.b32 	%r19733, %r19734, %r19733, %r5710;
	ld.local.u32 	%r10579, [%rd3091+16];
	shf.l.wrap.b32 	%r19734, %r10579, %r19734, %r5710;
$L__BB0_3480:
	shr.u32 	%r10580, %r19733, 30;
	shf.l.wrap.b32 	%r10581, %r19734, %r19733, 2;
	shl.b32 	%r10582, %r19734, 2;
	shr.u32 	%r10583, %r10581, 31;
	add.s32 	%r10584, %r10583, %r10580;
	neg.s32 	%r10585, %r10584;
	setp.lt.s32 	%p1430, %r5706, 0;
	selp.b32 	%r19735, %r10585, %r10584, %p1430;
	xor.b32  	%r10586, %r10581, %r5706;
	shr.s32 	%r10587, %r10581, 31;
	xor.b32  	%r10588, %r10587, %r10581;
	xor.b32  	%r10589, %r10587, %r10582;
	cvt.u64.u32 	%rd5582, %r10588;
	shl.b64 	%rd5583, %rd5582, 32;
	cvt.u64.u32 	%rd5584, %r10589;
	or.b64  	%rd5585, %rd5583, %rd5584;
	cvt.rn.f64.s64 	%fd395, %rd5585;
	mul.f64 	%fd396, %fd395, 0d3BF921FB54442D19;
	cvt.rn.f32.f64 	%f4695, %fd396;
	neg.f32 	%f4696, %f4695;
	setp.lt.s32 	%p1431, %r10586, 0;
	selp.f32 	%f10537, %f4696, %f4695, %p1431;
	bra.uni 	$L__BB0_3482;
$L__BB0_3481:
	mov.f32 	%f4697, 0f00000000;
	mul.rn.f32 	%f10537, %f898, %f4697;
	mov.b32 	%r19735, 0;
$L__BB0_3482:
	abs.f32 	%f1508, %f898;
	setp.ltu.f32 	%p1432, %f1508, 0f47CE4780;
	add.s32 	%r10591, %r19735, 1;
	mul.rn.f32 	%f4699, %f10537, %f10537;
	and.b32  	%r10592, %r19735, 1;
	setp.eq.b32 	%p1433, %r10592, 1;
	selp.f32 	%f4700, %f10537, 0f3F800000, %p1433;
	fma.rn.f32 	%f4701, %f4699, %f4700, 0f00000000;
	fma.rn.f32 	%f4702, %f4699, 0f37CBAC00, 0fBAB607ED;
	selp.f32 	%f4703, 0fB94D4153, %f4702, %p1433;
	selp.f32 	%f4704, 0f3C0885E4, 0f3D2AAABB, %p1433;
	fma.rn.f32 	%f4705, %f4703, %f4699, %f4704;
	selp.f32 	%f4706, 0fBE2AAAA8, 0fBEFFFFFF, %p1433;
	fma.rn.f32 	%f4707, %f4705, %f4699, %f4706;
	fma.rn.f32 	%f4708, %f4707, %f4701, %f4700;
	and.b32  	%r10593, %r10591, 2;
	setp.eq.s32 	%p1434, %r10593, 0;
	mov.f32 	%f4709, 0f00000000;
	sub.f32 	%f4710, %f4709, %f4708;
	selp.f32 	%f4698, %f4708, %f4710, %p1434;
	// begin inline asm
	{  cvt.rn.f16.f32 %rs2047, %f4698;}

	// end inline asm
	mov.u32 	%r19739, %r19995;
	mov.f32 	%f10538, %f10602;
	@%p1432 bra 	$L__BB0_3490;
	setp.eq.f32 	%p1435, %f1508, 0f7F800000;
	@%p1435 bra 	$L__BB0_3489;
	mov.b32 	%r5719, %f898;
	shl.b32 	%r10595, %r5719, 8;
	or.b32  	%r5720, %r10595, -2147483648;
	mov.b64 	%rd9937, 0;
	mov.b32 	%r19736, 0;
	mov.u64 	%rd9935, __cudart_i2opi_f;
	mov.u64 	%rd9936, %rd7;
$L__BB0_3485:
	.pragma "nounroll";
	ld.global.nc.u32 	%r10596, [%rd9935];
	mad.wide.u32 	%rd5588, %r10596, %r5720, %rd9937;
	shr.u64 	%rd9937, %rd5588, 32;
	st.local.u32 	[%rd9936], %rd5588;
	add.s32 	%r19736, %r19736, 1;
	add.s64 	%rd9936, %rd9936, 4;
	add.s64 	%rd9935, %rd9935, 4;
	setp.ne.s32 	%p1436, %r19736, 6;
	@%p1436 bra 	$L__BB0_3485;
	shr.u32 	%r10597, %r5719, 23;
	st.local.u32 	[%rd7+24], %rd9937;
	and.b32  	%r5723, %r10597, 31;
	and.b32  	%r10598, %r10597, 224;
	add.s32 	%r10599, %r10598, -128;
	shr.u32 	%r10600, %r10599, 5;
	mul.wide.u32 	%rd5589, %r10600, 4;
	sub.s64 	%rd3098, %rd7, %rd5589;
	ld.local.u32 	%r19737, [%rd3098+24];
	ld.local.u32 	%r19738, [%rd3098+20];
	setp.eq.s32 	%p1437, %r5723, 0;
	@%p1437 bra 	$L__BB0_3488;
	shf.l.wrap.b32 	%r19737, %r19738, %r19737, %r5723;
	ld.local.u32 	%r10601, [%rd3098+16];
	shf.l.wrap.b32 	%r19738, %r10601, %r19738, %r5723;
$L__BB0_3488:
	shr.u32 	%r10602, %r19737, 30;
	shf.l.wrap.b32 	%r10603, %r19738, %r19737, 2;
	shl.b32 	%r10604, %r19738, 2;
	shr.u32 	%r10605, %r10603, 31;
	add.s32 	%r10606, %r10605, %r10602;
	neg.s32 	%r10607, %r10606;
	setp.lt.s32 	%p1438, %r5719, 0;
	selp.b32 	%r19739, %r10607, %r10606, %p1438;
	xor.b32  	%r10608, %r10603, %r5719;
	shr.s32 	%r10609, %r10603, 31;
	xor.b32  	%r10610, %r10609, %r10603;
	xor.b32  	%r10611, %r10609, %r10604;
	cvt.u64.u32 	%rd5590, %r10610;
	shl.b64 	%rd5591, %rd5590, 32;
	cvt.u64.u32 	%rd5592, %r10611;
	or.b64  	%rd5593, %rd5591, %rd5592;
	cvt.rn.f64.s64 	%fd397, %rd5593;
	mul.f64 	%fd398, %fd397, 0d3BF921FB54442D19;
	cvt.rn.f32.f64 	%f4711, %fd398;
	neg.f32 	%f4712, %f4711;
	setp.lt.s32 	%p1439, %r10608, 0;
	selp.f32 	%f10538, %f4712, %f4711, %p1439;
	bra.uni 	$L__BB0_3490;
$L__BB0_3489:
	mov.f32 	%f4713, 0f00000000;
	mul.rn.f32 	%f10538, %f898, %f4713;
	mov.b32 	%r19739, 0;
$L__BB0_3490:
	abs.f32 	%f1512, %f907;
	setp.ltu.f32 	%p1440, %f1512, 0f47CE4780;
	mul.rn.f32 	%f4715, %f10538, %f10538;
	and.b32  	%r10613, %r19739, 1;
	setp.eq.b32 	%p1441, %r10613, 1;
	selp.f32 	%f4716, 0f3F800000, %f10538, %p1441;
	fma.rn.f32 	%f4717, %f4715, %f4716, 0f00000000;
	fma.rn.f32 	%f4718, %f4715, 0f37CBAC00, 0fBAB607ED;
	selp.f32 	%f4719, %f4718, 0fB94D4153, %p1441;
	selp.f32 	%f4720, 0f3D2AAABB, 0f3C0885E4, %p1441;
	fma.rn.f32 	%f4721, %f4719, %f4715, %f4720;
	selp.f32 	%f4722, 0fBEFFFFFF, 0fBE2AAAA8, %p1441;
	fma.rn.f32 	%f4723, %f4721, %f4715, %f4722;
	fma.rn.f32 	%f4724, %f4723, %f4717, %f4716;
	and.b32  	%r10614, %r19739, 2;
	setp.eq.s32 	%p1442, %r10614, 0;
	mov.f32 	%f4725, 0f00000000;
	sub.f32 	%f4726, %f4725, %f4724;
	selp.f32 	%f4714, %f4724, %f4726, %p1442;
	// begin inline asm
	{  cvt.rn.f16.f32 %rs2048, %f4714;}

	// end inline asm
	add.s64 	%rd5594, %rd1820, %rd1836;
	add.s64 	%rd5595, %rd5594, %rd1836;
	add.s64 	%rd5596, %rd5595, %rd1836;
	add.s64 	%rd5597, %rd5596, %rd1836;
	add.s64 	%rd5598, %rd5597, %rd1836;
	add.s64 	%rd5599, %rd5598, %rd1836;
	add.s64 	%rd5600, %rd5599, %rd1836;
	add.s64 	%rd5601, %rd5600, %rd1836;
	add.s64 	%rd5602, %rd5601, %rd1836;
	ld.global.u16 	%rs2050, [%rd5602+160];
	add.s64 	%rd5603, %rd1821, %rd1836;
	add.s64 	%rd5604, %rd5603, %rd1836;
	add.s64 	%rd5605, %rd5604, %rd1836;
	add.s64 	%rd5606, %rd5605, %rd1836;
	add.s64 	%rd5607, %rd5606, %rd1836;
	add.s64 	%rd5608, %rd5607, %rd1836;
	add.s64 	%rd5609, %rd5608, %rd1836;
	add.s64 	%rd5610, %rd5609, %rd1836;
	add.s64 	%rd5611, %rd5610, %rd1836;
	ld.global.u16 	%rs2053, [%rd5611+160];
	// begin inline asm
	{mul.f16 %rs2049,%rs2050,%rs2047;
}
	// end inline asm
	// begin inline asm
	{mul.f16 %rs2052,%rs2053,%rs2048;
}
	// end inline asm
	// begin inline asm
	{sub.f16 %rs2055,%rs2049,%rs2052;
}
	// end inline asm
	st.shared.u16 	[%r3639+160], %rs2055;
	// begin inline asm
	{mul.f16 %rs2058,%rs2050,%rs2048;
}
	// end inline asm
	// begin inline asm
	{mul.f16 %rs2061,%rs2053,%rs2047;
}
	// end inline asm
	// begin inline asm
	{add.f16 %rs2064,%rs2058,%rs2061;
}
	// end inline asm
	st.shared.u16 	[%r3639+8352], %rs2064;
	mov.u32 	%r19743, %r20003;
	mov.f32 	%f10539, %f10604;
	@%p1440 bra 	$L__BB0_3498;
	setp.eq.f32 	%p1443, %f1512, 0f7F800000;
	@%p1443 bra 	$L__BB0_3497;
	mov.b32 	%r5732, %f907;
	shl.b32 	%r10616, %r5732, 8;
	or.b32  	%r5733, %r10616, -2147483648;
	mov.b64 	%rd9940, 0;
	mov.b32 	%r19740, 0;
	mov.u64 	%rd9938, __cudart_i2opi_f;
	mov.u64 	%rd9939, %rd8;
$L__BB0_3493:
	.pragma "nounroll";
	ld.global.nc.u32 	%r10617, [%rd9938];
	mad.wide.u32 	%rd5614, %r10617, %r5733, %rd9940;
	shr.u64 	%rd9940, %rd5614, 32;
	st.local.u32 	[%rd9939], %rd5614;
	add.s32 	%r19740, %r19740, 1;
	add.s64 	%rd9939, %rd9939, 4;
	add.s64 	%rd9938, %rd9938, 4;
	setp.ne.s32 	%p1444, %r19740, 6;
	@%p1444 bra 	$L__BB0_3493;
	shr.u32 	%r10618, %r5732, 23;
	st.local.u32 	[%rd8+24], %rd9940;
	and.b32  	%r5736, %r10618, 31;
	and.b32  	%r10619, %r10618, 224;
	add.s32 	%r10620, %r10619, -128;
	shr.u32 	%r10621, %r10620, 5;
	mul.wide.u32 	%rd5615, %r10621, 4;
	sub.s64 	%rd3105, %rd8, %rd5615;
	ld.local.u32 	%r19741, [%rd3105+24];
	ld.local.u32 	%r19742, [%rd3105+20];
	setp.eq.s32 	%p1445, %r5736, 0;
	@%p1445 bra 	$L__BB0_3496;
	shf.l.wrap.b32 	%r19741, %r19742, %r19741, %r5736;
	ld.local.u32 	%r10622, [%rd3105+16];
	shf.l.wrap.b32 	%r19742, %r10622, %r19742, %r5736;
$L__BB0_3496:
	shr.u32 	%r10623, %r19741, 30;
	shf.l.wrap.b32 	%r10624, %r19742, %r19741, 2;
	shl.b32 	%r10625, %r19742, 2;
	shr.u32 	%r10626, %r10624, 31;
	add.s32 	%r10627, %r10626, %r10623;
	neg.s32 	%r10628, %r10627;
	setp.lt.s32 	%p1446, %r5732, 0;
	selp.b32 	%r19743, %r10628, %r10627, %p1446;
	xor.b32  	%r10629, %r10624, %r5732;
	shr.s32 	%r10630, %r10624, 31;
	xor.b32  	%r10631, %r10630, %r10624;
	xor.b32  	%r10632, %r10630, %r10625;
	cvt.u64.u32 	%rd5616, %r10631;
	shl.b64 	%rd5617, %rd5616, 32;
	cvt.u64.u32 	%rd5618, %r10632;
	or.b64  	%rd5619, %rd5617, %rd5618;
	cvt.rn.f64.s64 	%fd399, %rd5619;
	mul.f64 	%fd400, %fd399, 0d3BF921FB54442D19;
	cvt.rn.f32.f64 	%f4727, %fd400;
	neg.f32 	%f4728, %f4727;
	setp.lt.s32 	%p1447, %r10629, 0;
	selp.f32 	%f10539, %f4728, %f4727, %p1447;
	bra.uni 	$L__BB0_3498;
$L__BB0_3497:
	mov.f32 	%f4729, 0f00000000;
	mul.rn.f32 	%f10539, %f907, %f4729;
	mov.b32 	%r19743, 0;
$L__BB0_3498:
	abs.f32 	%f1516, %f907;
	setp.ltu.f32 	%p1448, %f1516, 0f47CE4780;
	add.s32 	%r10634, %r19743, 1;
	mul.rn.f32 	%f4731, %f10539, %f10539;
	and.b32  	%r10635, %r19743, 1;
	setp.eq.b32 	%p1449, %r10635, 1;
	selp.f32 	%f4732, %f10539, 0f3F800000, %p1449;
	fma.rn.f32 	%f4733, %f4731, %f4732, 0f00000000;
	fma.rn.f32 	%f4734, %f4731, 0f37CBAC00, 0fBAB607ED;
	selp.f32 	%f4735, 0fB94D4153, %f4734, %p1449;
	selp.f32 	%f4736, 0f3C0885E4, 0f3D2AAABB, %p1449;
	fma.rn.f32 	%f4737, %f4735, %f4731, %f4736;
	selp.f32 	%f4738, 0fBE2AAAA8, 0fBEFFFFFF, %p1449;
	fma.rn.f32 	%f4739, %f4737, %f4731, %f4738;
	fma.rn.f32 	%f4740, %f4739, %f4733, %f4732;
	and.b32  	%r10636, %r10634, 2;
	setp.eq.s32 	%p1450, %r10636, 0;
	mov.f32 	%f4741, 0f00000000;
	sub.f32 	%f4742, %f4741, %f4740;
	selp.f32 	%f4730, %f4740, %f4742, %p1450;
	// begin inline asm
	{  cvt.rn.f16.f32 %rs2067, %f4730;}

	// end inline asm
	mov.u32 	%r19747, %r20003;
	mov.f32 	%f10540, %f10604;
	@%p1448 bra 	$L__BB0_3506;
	setp.eq.f32 	%p1451, %f1516, 0f7F800000;
	@%p1451 bra 	$L__BB0_3505;
	mov.b32 	%r5745, %f907;
	shl.b32 	%r10638, %r5745, 8;
	or.b32  	%r5746, %r10638, -2147483648;
	mov.b64 	%rd9943, 0;
	mov.b32 	%r19744, 0;
	mov.u64 	%rd9941, __cudart_i2opi_f;
	mov.u64 	%rd9942, %rd7;
$L__BB0_3501:
	.pragma "nounroll";
	ld.global.nc.u32 	%r10639, [%rd9941];
	mad.wide.u32 	%rd5622, %r10639, %r5746, %rd9943;
	shr.u64 	%rd9943, %rd5622, 32;
	st.local.u32 	[%rd9942], %rd5622;
	add.s32 	%r19744, %r19744, 1;
	add.s64 	%rd9942, %rd9942, 4;
	add.s64 	%rd9941, %rd9941, 4;
	setp.ne.s32 	%p1452, %r19744, 6;
	@%p1452 bra 	$L__BB0_3501;
	shr.u32 	%r10640, %r5745, 23;
	st.local.u32 	[%rd7+24], %rd9943;
	and.b32  	%r5749, %r10640, 31;
	and.b32  	%r10641, %r10640, 224;
	add.s32 	%r10642, %r10641, -128;
	shr.u32 	%r10643, %r10642, 5;
	mul.wide.u32 	%rd5623, %r10643, 4;
	sub.s64 	%rd3112, %rd7, %rd5623;
	ld.local.u32 	%r19745, [%rd3112+24];
	ld.local.u32 	%r19746, [%rd3112+20];
	setp.eq.s32 	%p1453, %r5749, 0;
	@%p1453 bra 	$L__BB0_3504;
	shf.l.wrap.b32 	%r19745, %r19746, %r19745, %r5749;
	ld.local.u32 	%r10644, [%rd3112+16];
	shf.l.wrap.b32 	%r19746, %r10644, %r19746, %r5749;
$L__BB0_3504:
	shr.u32 	%r10645, %r19745, 30;
	shf.l.wrap.b32 	%r10646, %r19746, %r19745, 2;
	shl.b32 	%r10647, %r19746, 2;
	shr.u32 	%r10648, %r10646, 31;
	add.s32 	%r10649, %r10648, %r10645;
	neg.s32 	%r10650, %r10649;
	setp.lt.s32 	%p1454, %r5745, 0;
	selp.b32 	%r19747, %r10650, %r10649, %p1454;
	xor.b32  	%r10651, %r10646, %r5745;
	shr.s32 	%r10652, %r10646, 31;
	xor.b32  	%r10653, %r10652, %r10646;
	xor.b32  	%r10654, %r10652, %r10647;
	cvt.u64.u32 	%rd5624, %r10653;
	shl.b64 	%rd5625, %rd5624, 32;
	cvt.u64.u32 	%rd5626, %r10654;
	or.b64  	%rd5627, %rd5625, %rd5626;
	cvt.rn.f64.s64 	%fd401, %rd5627;
	mul.f64 	%fd402, %fd401, 0d3BF921FB54442D19;
	cvt.rn.f32.f64 	%f4743, %fd402;
	neg.f32 	%f4744, %f4743;
	setp.lt.s32 	%p1455, %r10651, 0;
	selp.f32 	%f10540, %f4744, %f4743, %p1455;
	bra.uni 	$L__BB0_3506;
$L__BB0_3505:
	mov.f32 	%f4745, 0f00000000;
	mul.rn.f32 	%f10540, %f907, %f4745;
	mov.b32 	%r19747, 0;
$L__BB0_3506:
	abs.f32 	%f1520, %f916;
	setp.ltu.f32 	%p1456, %f1520, 0f47CE4780;
	mul.rn.f32 	%f4747, %f10540, %f10540;
	and.b32  	%r10656, %r19747, 1;
	setp.eq.b32 	%p1457, %r10656, 1;
	selp.f32 	%f4748, 0f3F800000, %f10540, %p1457;
	fma.rn.f32 	%f4749, %f4747, %f4748, 0f00000000;
	fma.rn.f32 	%f4750, %f4747, 0f37CBAC00, 0fBAB607ED;
	selp.f32 	%f4751, %f4750, 0fB94D4153, %p1457;
	selp.f32 	%f4752, 0f3D2AAABB, 0f3C0885E4, %p1457;
	fma.rn.f32 	%f4753, %f4751, %f4747, %f4752;
	selp.f32 	%f4754, 0fBEFFFFFF, 0fBE2AAAA8, %p1457;
	fma.rn.f32 	%f4755, %f4753, %f4747, %f4754;
	fma.rn.f32 	%f4756, %f4755, %f4749, %f4748;
	and.b32  	%r10657, %r19747, 2;
	setp.eq.s32 	%p1458, %r10657, 0;
	mov.f32 	%f4757, 0f00000000;
	sub.f32 	%f4758, %f4757, %f4756;
	selp.f32 	%f4746, %f4756, %f4758, %p1458;
	// begin inline asm
	{  cvt.rn.f16.f32 %rs2068, %f4746;}

	// end inline asm
	add.s64 	%rd5628, %rd1820, %rd1836;
	add.s64 	%rd5629, %rd5628, %rd1836;
	add.s64 	%rd5630, %rd5629, %rd1836;
	add.s64 	%rd5631, %rd5630, %rd1836;
	add.s64 	%rd5632, %rd5631, %rd1836;
	add.s64 	%rd5633, %rd5632, %rd1836;
	add.s64 	%rd5634, %rd5633, %rd1836;
	add.s64 	%rd5635, %rd5634, %rd1836;
	add.s64 	%rd5636, %rd5635, %rd1836;
	add.s64 	%rd5637, %rd5636, %rd1836;
	ld.global.u16 	%rs2070, [%rd5637+160];
	add.s64 	%rd5638, %rd1821, %rd1836;
	add.s64 	%rd5639, %rd5638, %rd1836;
	add.s64 	%rd5640, %rd5639, %rd1836;
	add.s64 	%rd5641, %rd5640, %rd1836;
	add.s64 	%rd5642, %rd5641, %rd1836;
	add.s64 	%rd5643, %rd5642, %rd1836;
	add.s64 	%rd5644, %rd5643, %rd1836;
	add.s64 	%rd5645, %rd5644, %rd1836;
	add.s64 	%rd5646, %rd5645, %rd1836;
	add.s64 	%rd5647, %rd5646, %rd1836;
	ld.global.u16 	%rs2073, [%rd5647+160];
	// begin inline asm
	{mul.f16 %rs2069,%rs2070,%rs2067;
}
	// end inline asm
	// begin inline asm
	{mul.f16 %rs2072,%rs2073,%rs2068;
}
	// end inline asm
	// begin inline asm
	{sub.f16 %rs2075,%rs2069,%rs2072;
}
	// end inline asm
	st.shared.u16 	[%r3667+160], %rs2075;
	// begin inline asm
	{mul.f16 %rs2078,%rs2070,%rs2068;
}
	// end inline asm
	// begin inline asm
	{mul.f16 %rs2081,%rs2073,%rs2067;
}
	// end inline asm
	// begin inline asm
	{add.f16 %rs2084,%rs2078,%rs2081;
}
	// end inline asm
	st.shared.u16 	[%r3667+8352], %rs2084;
	mov.u32 	%r19751, %r20011;
	mov.f32 	%f10541, %f10606;
	@%p1456 bra 	$L__BB0_3514;
	setp.eq.f32 	%p1459, %f1520, 0f7F800000;
	@%p1459 bra 	$L__BB0_3513;
	mov.b32 	%r5758, %f916;
	shl.b32 	%r10659, %r5758, 8;
	or.b32  	%r5759, %r10659, -2147483648;
	mov.b64 	%rd9946, 0;
	mov.b32 	%r19748, 0;
	mov.u64 	%rd9944, __cudart_i2opi_f;
	mov.u64 	%rd9945, %rd8;
$L__BB0_3509:
	.pragma "nounroll";
	ld.global.nc.u32 	%r10660, [%rd9944];
	mad.wide.u32 	%rd5650, %r10660, %r5759, %rd9946;
	shr.u64 	%rd9946, %rd5650, 32;
	st.local.u32 	[%rd9945], %rd5650;
	add.s32 	%r19748, %r19748, 1;
	add.s64 	%rd9945, %rd9945, 4;
	add.s64 	%rd9944, %rd9944, 4;
	setp.ne.s32 	%p1460, %r19748, 6;
	@%p1460 bra 	$L__BB0_3509;
	shr.u32 	%r10661, %r5758, 23;
	st.local.u32 	[%rd8+24], %rd9946;
	and.b32  	%r5762, %r10661, 31;
	and.b32  	%r10662, %r10661, 224;
	add.s32 	%r10663, %r10662, -128;
	shr.u32 	%r10664, %r10663, 5;
	mul.wide.u32 	%rd5651, %r10664, 4;
	sub.s64 	%rd3119, %rd8, %rd5651;
	ld.local.u32 	%r19749, [%rd3119+24];
	ld.local.u32 	%r19750, [%rd3119+20];
	setp.eq.s32 	%p1461, %r5762, 0;
	@%p1461 bra 	$L__BB0_3512;
	shf.l.wrap.b32 	%r19749, %r19750, %r19749, %r5762;
	ld.local.u32 	%r10665, [%rd3119+16];
	shf.l.wrap.b32 	%r19750, %r10665, %r19750, %r5762;
$L__BB0_3512:
	shr.u32 	%r10666, %r19749, 30;
	shf.l.wrap.b32 	%r10667, %r19750, %r19749, 2;
	shl.b32 	%r10668, %r19750, 2;
	shr.u32 	%r10669, %r10667, 31;
	add.s32 	%r10670, %r10669, %r10666;
	neg.s32 	%r10671, %r10670;
	setp.lt.s32 	%p1462, %r5758, 0;
	selp.b32 	%r19751, %r10671, %r10670, %p1462;
	xor.b32  	%r10672, %r10667, %r5758;
	shr.s32 	%r10673, %r10667, 31;
	xor.b32  	%r10674, %r10673, %r10667;
	xor.b32  	%r10675, %r10673, %r10668;
	cvt.u64.u32 	%rd5652, %r10674;
	shl.b64 	%rd5653, %rd5652, 32;
	cvt.u64.u32 	%rd5654, %r10675;
	or.b64  	%rd5655, %rd5653, %rd5654;
	cvt.rn.f64.s64 	%fd403, %rd5655;
	mul.f64 	%fd404, %fd403, 0d3BF921FB54442D19;
	cvt.rn.f32.f64 	%f4759, %fd404;
	neg.f32 	%f4760, %f4759;
	setp.lt.s32 	%p1463, %r10672, 0;
	selp.f32 	%f10541, %f4760, %f4759, %p1463;
	bra.uni 	$L__BB0_3514;
$L__BB0_3513:
	mov.f32 	%f4761, 0f00000000;
	mul.rn.f32 	%f10541, %f916, %f4761;
	mov.b32 	%r19751, 0;
$L__BB0_3514:
	abs.f32 	%f1524, %f916;
	setp.ltu.f32 	%p1464, %f1524, 0f47CE4780;
	add.s32 	%r10677, %r19751, 1;
	mul.rn.f32 	%f4763, %f10541, %f10541;
	and.b32  	%r10678, %r19751, 1;
	setp.eq.b32 	%p1465, %r10678, 1;
	selp.f32 	%f4764, %f10541, 0f3F800000, %p1465;
	fma.rn.f32 	%f4765, %f4763, %f4764, 0f00000000;
	fma.rn.f32 	%f4766, %f4763, 0f37CBAC00, 0fBAB607ED;
	selp.f32 	%f4767, 0fB94D4153, %f4766, %p1465;
	selp.f32 	%f4768, 0f3C0885E4, 0f3D2AAABB, %p1465;
	fma.rn.f32 	%f4769, %f4767, %f4763, %f4768;
	selp.f32 	%f4770, 0fBE2AAAA8, 0fBEFFFFFF, %p1465;
	fma.rn.f32 	%f4771, %f4769, %f4763, %f4770;
	fma.rn.f32 	%f4772, %f4771, %f4765, %f4764;
	and.b32  	%r10679, %r10677, 2;
	setp.eq.s32 	%p1466, %r10679, 0;
	mov.f32 	%f4773, 0f00000000;
	sub.f32 	%f4774, %f4773, %f4772;
	selp.f32 	%f4762, %f4772, %f4774, %p1466;
	// begin inline asm
	{  cvt.rn.f16.f32 %rs2087, %f4762;}

	// end inline asm
	mov.u32 	%r19755, %r20011;
	mov.f32 	%f10542, %f10606;
	@%p1464 bra 	$L__BB0_3522;
	setp.eq.f32 	%p1467, %f1524, 0f7F800000;
	@%p1467 bra 	$L__BB0_3521;
	mov.b32 	%r5771, %f916;
	shl.b32 	%r10681, %r5771, 8;
	or.b32  	%r5772, %r10681, -2147483648;
	mov.b64 	%rd9949, 0;
	mov.b32 	%r19752, 0;
	mov.u64 	%rd9947, __cudart_i2opi_f;
	mov.u64 	%rd9948, %rd7;
$L__BB0_3517:
	.pragma "nounroll";
	ld.global.nc.u32 	%r10682, [%rd9947];
	mad.wide.u32 	%rd5658, %r10682, %r5772, %rd9949;
	shr.u64 	%rd9949, %rd5658, 32;
	st.local.u32 	[%rd9948], %rd5658;
	add.s32 	%r19752, %r19752, 1;
	add.s64 	%rd9948, %rd9948, 4;
	add.s64 	%rd9947, %rd9947, 4;
	setp.ne.s32 	%p1468, %r19752, 6;
	@%p1468 bra 	$L__BB0_3517;
	shr.u32 	%r10683, %r5771, 23;
	st.local.u32 	[%rd7+24], %rd9949;
	and.b32  	%r5775, %r10683, 31;
	and.b32  	%r10684, %r10683, 224;
	add.s32 	%r10685, %r10684, -128;
	shr.u32 	%r10686, %r10685, 5;
	mul.wide.u32 	%rd5659, %r10686, 4;
	sub.s64 	%rd3126, %rd7, %rd5659;
	ld.local.u32 	%r19753, [%rd3126+24];
	ld.local.u32 	%r19754, [%rd3126+20];
	setp.eq.s32 	%p1469, %r5775, 0;
	@%p1469 bra 	$L__BB0_3520;
	shf.l.wrap.b32 	%r19753, %r19754, %r19753, %r5775;
	ld.local.u32 	%r10687, [%rd3126+16];
	shf.l.wrap.b32 	%r19754, %r10687, %r19754, %r5775;
$L__BB0_3520:
	shr.u32 	%r10688, %r19753, 30;
	shf.l.wrap.b32 	%r10689, %r19754, %r19753, 2;
	shl.b32 	%r10690, %r19754, 2;
	shr.u32 	%r10691, %r10689, 31;
	add.s32 	%r10692, %r10691, %r10688;
	neg.s32 	%r10693, %r10692;
	setp.lt.s32 	%p1470, %r5771, 0;
	selp.b32 	%r19755, %r10693, %r10692, %p1470;
	xor.b32  	%r10694, %r10689, %r5771;
	shr.s32 	%r10695, %r10689, 31;
	xor.b32  	%r10696, %r10695, %r10689;
	xor.b32  	%r10697, %r10695, %r10690;
	cvt.u64.u32 	%rd5660, %r10696;
	shl.b64 	%rd5661, %rd5660, 32;
	cvt.u64.u32 	%rd5662, %r10697;
	or.b64  	%rd5663, %rd5661, %rd5662;
	cvt.rn.f64.s64 	%fd405, %rd5663;
	mul.f64 	%fd406, %fd405, 0d3BF921FB54442D19;
	cvt.rn.f32.f64 	%f4775, %fd406;
	neg.f32 	%f4776, %f4775;
	setp.lt.s32 	%p1471, %r10694, 0;
	selp.f32 	%f10542, %f4776, %f4775, %p1471;
	bra.uni 	$L__BB0_3522;
$L__BB0_3521:
	mov.f32 	%f4777, 0f00000000;
	mul.rn.f32 	%f10542, %f916, %f4777;
	mov.b32 	%r19755, 0;
$L__BB0_3522:
	abs.f32 	%f1528, %f925;
	setp.ltu.f32 	%p1472, %f1528, 0f47CE4780;
	mul.rn.f32 	%f4779, %f10542, %f10542;
	and.b32  	%r10699, %r19755, 1;
	setp.eq.b32 	%p1473, %r10699, 1;
	selp.f32 	%f4780, 0f3F800000, %f10542, %p1473;
	fma.rn.f32 	%f4781, %f4779, %f4780, 0f00000000;
	fma.rn.f32 	%f4782, %f4779, 0f37CBAC00, 0fBAB607ED;
	selp.f32 	%f4783, %f4782, 0fB94D4153, %p1473;
	selp.f32 	%f4784, 0f3D2AAABB, 0f3C0885E4, %p1473;
	fma.rn.f32 	%f4785, %f4783, %f4779, %f4784;
	selp.f32 	%f4786, 0fBEFFFFFF, 0fBE2AAAA8, %p1473;
	fma.rn.f32 	%f4787, %f4785, %f4779, %f4786;
	fma.rn.f32 	%f4788, %f4787, %f4781, %f4780;
	and.b32  	%r10700, %r19755, 2;
	setp.eq.s32 	%p1474, %r10700, 0;
	mov.f32 	%f4789, 0f00000000;
	sub.f32 	%f4790, %f4789, %f4788;
	selp.f32 	%f4778, %f4788, %f4790, %p1474;
	// begin inline asm
	{  cvt.rn.f16.f32 %rs2088, %f4778;}

	// end inline asm
	ld.global.u16 	%rs2090, [%rd1997+160];
	ld.global.u16 	%rs2093, [%rd1998+160];
	// begin inline asm
	{mul.f16 %rs2089,%rs2090,%rs2087;
}
	// end inline asm
	// begin inline asm
	{mul.f16 %rs2092,%rs2093,%rs2088;
}
	// end inline asm
	// begin inline asm
	{sub.f16 %rs2095,%rs2089,%rs2092;
}
	// end inline asm
	st.shared.u16 	[%r3695+160], %rs2095;
	// begin inline asm
	{mul.f16 %rs2098,%rs2090,%rs2088;
}
	// end inline asm
	// begin inline asm
	{mul.f16 %rs2101,%rs2093,%rs2087;
}
	// end inline asm
	// begin inline asm
	{add.f16 %rs2104,%rs2098,%rs2101;
}
	// end inline asm
	st.shared.u16 	[%r3695+8352], %rs2104;
	mov.u32 	%r19759, %r20019;
	mov.f32 	%f10543, %f10608;
	@%p1472 bra 	$L__BB0_3530;
	setp.eq.f32 	%p1475, %f1528, 0f7F800000;
	@%p1475 bra 	$L__BB0_3529;
	mov.b32 	%r5784, %f925;
	shl.b32 	%r10702, %r5784, 8;
	or.b32  	%r5785, %r10702, -2147483648;
	mov.b64 	%rd9952, 0;
	mov.b32 	%r19756, 0;
	mov.u64 	%rd9950, __cudart_i2opi_f;
	mov.u64 	%rd9951, %rd8;
$L__BB0_3525:
	.pragma "nounroll";
	ld.global.nc.u32 	%r10703, [%rd9950];
	mad.wide.u32 	%rd5666, %r10703, %r5785, %rd9952;
	shr.u64 	%rd9952, %rd5666, 32;
	st.local.u32 	[%rd9951], %rd5666;
	add.s32 	%r19756, %r19756, 1;
	add.s64 	%rd9951, %rd9951, 4;
	add.s64 	%rd9950, %rd9950, 4;
	setp.ne.s32 	%p1476, %r19756, 6;
	@%p1476 bra 	$L__BB0_3525;
	shr.u32 	%r10704, %r5784, 23;
	st.local.u32 	[%rd8+24], %rd9952;
	and.b32  	%r5788, %r10704, 31;
	and.b32  	%r10705, %r10704, 224;
	add.s32 	%r10706, %r10705, -128;
	shr.u32 	%r10707, %r10706, 5;
	mul.wide.u32 	%rd5667, %r10707, 4;
	sub.s64 	%rd3133, %rd8, %rd5667;
	ld.local.u32 	%r19757, [%rd3133+24];
	ld.local.u32 	%r19758, [%rd3133+20];
	setp.eq.s32 	%p1477, %r5788, 0;
	@%p1477 bra 	$L__BB0_3528;
	shf.l.wrap.b32 	%r19757, %r19758, %r19757, %r5788;
	ld.local.u32 	%r10708, [%rd3133+16];
	shf.l.wrap.b32 	%r19758, %r10708, %r19758, %r5788;
$L__BB0_3528:
	shr.u32 	%r10709, %r19757, 30;
	shf.l.wrap.b32 	%r10710, %r19758, %r19757, 2;
	shl.b32 	%r10711, %r19758, 2;
	shr.u32 	%r10712, %r10710, 31;
	add.s32 	%r10713, %r10712, %r10709;
	neg.s32 	%r10714, %r10713;
	setp.lt.s32 	%p1478, %r5784, 0;
	selp.b32 	%r19759, %r10714, %r10713, %p1478;
	xor.b32  	%r10715, %r10710, %r5784;
	shr.s32 	%r10716, %r10710, 31;
	xor.b32  	%r10717, %r10716, %r10710;
	xor.b32  	%r10718, %r10716, %r10711;
	cvt.u64.u32 	%rd5668, %r10717;
	shl.b64 	%rd5669, %rd5668, 32;
	cvt.u64.u32 	%rd5670, %r10718;
	or.b64  	%rd5671, %rd5669, %rd5670;
	cvt.rn.f64.s64 	%fd407, %rd5671;
	mul.f64 	%fd408, %fd407, 0d3BF921FB54442D19;
	cvt.rn.f32.f64 	%f4791, %fd408;
	neg.f32 	%f4792, %f4791;
	setp.lt.s32 	%p1479, %r10715, 0;
	selp.f32 	%f10543, %f4792, %f4791, %p1479;
	bra.uni 	$L__BB0_3530;
$L__BB0_3529:
	mov.f32 	%f4793, 0f00000000;
	mul.rn.f32 	%f10543, %f925, %f4793;
	mov.b32 	%r19759, 0;
$L__BB0_3530:
	abs.f32 	%f1532, %f925;
	setp.ltu.f32 	%p1480, %f1532, 0f47CE4780;
	add.s32 	%r10720, %r19759, 1;
	mul.rn.f32 	%f4795, %f10543, %f10543;
	and.b32  	%r10721, %r19759, 1;
	setp.eq.b32 	%p1481, %r10721, 1;
	selp.f32 	%f4796, %f10543, 0f3F800000, %p1481;
	fma.rn.f32 	%f4797, %f4795, %f4796, 0f00000000;
	fma.rn.f32 	%f4798, %f4795, 0f37CBAC00, 0fBAB607ED;
	selp.f32 	%f4799, 0fB94D4153, %f4798, %p1481;
	selp.f32 	%f4800, 0f3C0885E4, 0f3D2AAABB, %p1481;
	fma.rn.f32 	%f4801, %f4799, %f4795, %f4800;
	selp.f32 	%f4802, 0fBE2AAAA8, 0fBEFFFFFF, %p1481;
	fma.rn.f32 	%f4803, %f4801, %f4795, %f4802;
	fma.rn.f32 	%f4804, %f4803, %f4797, %f4796;
	and.b32  	%r10722, %r10720, 2;
	setp.eq.s32 	%p1482, %r10722, 0;
	mov.f32 	%f4805, 0f00000000;
	sub.f32 	%f4806, %f4805, %f4804;
	selp.f32 	%f4794, %f4804, %f4806, %p1482;
	// begin inline asm
	{  cvt.rn.f16.f32 %rs2107, %f4794;}

	// end inline asm
	mov.u32 	%r19763, %r20019;
	mov.f32 	%f10544, %f10608;
	@%p1480 bra 	$L__BB0_3538;
	setp.eq.f32 	%p1483, %f1532, 0f7F800000;
	@%p1483 bra 	$L__BB0_3537;
	mov.b32 	%r5797, %f925;
	shl.b32 	%r10724, %r5797, 8;
	or.b32  	%r5798, %r10724, -2147483648;
	mov.b64 	%rd9955, 0;
	mov.b32 	%r19760, 0;
	mov.u64 	%rd9953, __cudart_i2opi_f;
	mov.u64 	%rd9954, %rd7;
$L__BB0_3533:
	.pragma "nounroll";
	ld.global.nc.u32 	%r10725, [%rd9953];
	mad.wide.u32 	%rd5674, %r10725, %r5798, %rd9955;
	shr.u64 	%rd9955, %rd5674, 32;
	st.local.u32 	[%rd9954], %rd5674;
	add.s32 	%r19760, %r19760, 1;
	add.s64 	%rd9954, %rd9954, 4;
	add.s64 	%rd9953, %rd9953, 4;
	setp.ne.s32 	%p1484, %r19760, 6;
	@%p1484 bra 	$L__BB0_3533;
	shr.u32 	%r10726, %r5797, 23;
	st.local.u32 	[%rd7+24], %rd9955;
	and.b32  	%r5801, %r10726, 31;
	and.b32  	%r10727, %r10726, 224;
	add.s32 	%r10728, %r10727, -128;
	shr.u32 	%r10729, %r10728, 5;
	mul.wide.u32 	%rd5675, %r10729, 4;
	sub.s64 	%rd3140, %rd7, %rd5675;
	ld.local.u32 	%r19761, [%rd3140+24];
	ld.local.u32 	%r19762, [%rd3140+20];
	setp.eq.s32 	%p1485, %r5801, 0;
	@%p1485 bra 	$L__BB0_3536;
	shf.l.wrap.b32 	%r19761, %r19762, %r19761, %r5801;
	ld.local.u32 	%r10730, [%rd3140+16];
	shf.l.wrap.b32 	%r19762, %r10730, %r19762, %r5801;
$L__BB0_3536:
	shr.u32 	%r10731, %r19761, 30;
	shf.l.wrap.b32 	%r10732, %r19762, %r19761, 2;
	shl.b32 	%r10733, %r19762, 2;
	shr.u32 	%r10734, %r10732, 31;
	add.s32 	%r10735, %r10734, %r10731;
	neg.s32 	%r10736, %r10735;
	setp.lt.s32 	%p1486, %r5797, 0;
	selp.b32 	%r19763, %r10736, %r10735, %p1486;
	xor.b32  	%r10737, %r10732, %r5797;
	shr.s32 	%r10738, %r10732, 31;
	xor.b32  	%r10739, %r10738, %r10732;
	xor.b32  	%r10740, %r10738, %r10733;
	cvt.u64.u32 	%rd5676, %r10739;
	shl.b64 	%rd5677, %rd5676, 32;
	cvt.u64.u32 	%rd5678, %r10740;
	or.b64  	%rd5679, %rd5677, %rd5678;
	cvt.rn.f64.s64 	%fd409, %rd5679;
	mul.f64 	%fd410, %fd409, 0d3BF921FB54442D19;
	cvt.rn.f32.f64 	%f4807, %fd410;
	neg.f32 	%f4808, %f4807;
	setp.lt.s32 	%p1487, %r10737, 0;
	selp.f32 	%f10544, %f4808, %f4807, %p1487;
	bra.uni 	$L__BB0_3538;
$L__BB0_3537:
	mov.f32 	%f4809, 0f00000000;
	mul.rn.f32 	%f10544, %f925, %f4809;
	mov.b32 	%r19763, 0;
$L__BB0_3538:
	abs.f32 	%f1536, %f934;
	setp.ltu.f32 	%p1488, %f1536, 0f47CE4780;
	mul.rn.f32 	%f4811, %f10544, %f10544;
	and.b32  	%r10742, %r19763, 1;
	setp.eq.b32 	%p1489, %r10742, 1;
	selp.f32 	%f4812, 0f3F800000, %f10544, %p1489;
	fma.rn.f32 	%f4813, %f4811, %f4812, 0f00000000;
	fma.rn.f32 	%f4814, %f4811, 0f37CBAC00, 0fBAB607ED;
	selp.f32 	%f4815, %f4814, 0fB94D4153, %p1489;
	selp.f32 	%f4816, 0f3D2AAABB, 0f3C0885E4, %p1489;
	fma.rn.f32 	%f4817, %f4815, %f4811, %f4816;
	selp.f32 	%f4818, 0fBEFFFFFF, 0fBE2AAAA8, %p1489;
	fma.rn.f32 	%f4819, %f4817, %f4811, %f4818;
	fma.rn.f32 	%f4820, %f4819, %f4813, %f4812;
	and.b32  	%r10743, %r19763, 2;
	setp.eq.s32 	%p1490, %r10743, 0;
	mov.f32 	%f4821, 0f00000000;
	sub.f32 	%f4822, %f4821, %f4820;
	selp.f32 	%f4810, %f4820, %f4822, %p1490;
	// begin inline asm
	{  cvt.rn.f16.f32 %rs2108, %f4810;}

	// end inline asm
	ld.global.u16 	%rs2110, [%rd2013+160];
	ld.global.u16 	%rs2113, [%rd2014+160];
	// begin inline asm
	{mul.f16 %rs2109,%rs2110,%rs2107;
}
	// end inline asm
	// begin inline asm
	{mul.f16 %rs2112,%rs2113,%rs2108;
}
	// end inline asm
	// begin inline asm
	{sub.f16 %rs2115,%rs2109,%rs2112;
}
	// end inline asm
	st.shared.u16 	[%r3723+160], %rs2115;
	// begin inline asm
	{mul.f16 %rs2118,%rs2110,%rs2108;
}
	// end inline asm
	// begin inline asm
	{mul.f16 %rs2121,%rs2113,%rs2107;
}
	// end inline asm
	// begin inline asm
	{add.f16 %rs2124,%rs2118,%rs2121;
}
	// end inline asm
	st.shared.u16 	[%r3723+8352], %rs2124;
	mov.u32 	%r19767, %r20027;
	mov.f32 	%f10545, %f10610;
	@%p1488 bra 	$L__BB0_3546;
	setp.eq.f32 	%p1491, %f1536, 0f7F800000;
	@%p1491 bra 	$L__BB0_3545;
	mov.b32 	%r5810, %f934;
	shl.b32 	%r10745, %r5810, 8;
	or.b32  	%r5811, %r10745, -2147483648;
	mov.b64 	%rd9958, 0;
	mov.b32 	%r19764, 0;
	mov.u64 	%rd9956, __cudart_i2opi_f;
	mov.u64 	%rd9957, %rd8;
$L__BB0_3541:
	.pragma "nounroll";
	ld.global.nc.u32 	%r10746, [%rd9956];
	mad.wide.u32 	%rd5682, %r10746, %r5811, %rd9958;
	shr.u64 	%rd9958, %rd5682, 32;
	st.local.u32 	[%rd9957], %rd5682;
	add.s32 	%r19764, %r19764, 1;
	add.s64 	%rd9957, %rd9957, 4;
	add.s64 	%rd9956, %rd9956, 4;
	setp.ne.s32 	%p1492, %r19764, 6;
	@%p1492 bra 	$L__BB0_3541;
	shr.u32 	%r10747, %r5810, 23;
	st.local.u32 	[%rd8+24], %rd9958;
	and.b32  	%r5814, %r10747, 31;
	and.b32  	%r10748, %r10747, 224;
	add.s32 	%r10749, %r10748, -128;
	shr.u32 	%r10750, %r10749, 5;
	mul.wide.u32 	%rd5683, %r10750, 4;
	sub.s64 	%rd3147, %rd8, %rd5683;
	ld.local.u32 	%r19765, [%rd3147+24];
	ld.local.u32 	%r19766, [%rd3147+20];
	setp.eq.s32 	%p1493, %r5814, 0;
	@%p1493 bra 	$L__BB0_3544;
	shf.l.wrap.b32 	%r19765, %r19766, %r19765, %r5814;
	ld.local.u32 	%r10751, [%rd3147+16];
	shf.l.wrap.b32 	%r19766, %r10751, %r19766, %r5814;
$L__BB0_3544:
	shr.u32 	%r10752, %r19765, 30;
	shf.l.wrap.b32 	%r10753, %r19766, %r19765, 2;
	shl.b32 	%r10754, %r19766, 2;
	shr.u32 	%r10755, %r10753, 31;
	add.s32 	%r10756, %r10755, %r10752;
	neg.s32 	%r10757, %r10756;
	setp.lt.s32 	%p1494, %r5810, 0;
	selp.b32 	%r19767, %r10757, %r10756, %p1494;
	xor.b32  	%r10758, %r10753, %r5810;
	shr.s32 	%r10759, %r10753, 31;
	xor.b32  	%r10760, %r10759, %r10753;
	xor.b32  	%r10761, %r10759, %r10754;
	cvt.u64.u32 	%rd5684, %r10760;
	shl.b64 	%rd5685, %rd5684, 32;
	cvt.u64.u32 	%rd5686, %r10761;
	or.b64  	%rd5687, %rd5685, %rd5686;
	cvt.rn.f64.s64 	%fd411, %rd5687;
	mul.f64 	%fd412, %fd411, 0d3BF921FB54442D19;
	cvt.rn.f32.f64 	%f4823, %fd412;
	neg.f32 	%f4824, %f4823;
	setp.lt.s32 	%p1495, %r10758, 0;
	selp.f32 	%f10545, %f4824, %f4823, %p1495;
	bra.uni 	$L__BB0_3546;
$L__BB0_3545:
	mov.f32 	%f4825, 0f00000000;
	mul.rn.f32 	%f10545, %f934, %f4825;
	mov.b32 	%r19767, 0;
$L__BB0_3546:
	abs.f32 	%f1540, %f934;
	setp.ltu.f32 	%p1496, %f1540, 0f47CE4780;
	add.s32 	%r10763, %r19767, 1;
	mul.rn.f32 	%f4827, %f10545, %f10545;
	and.b32  	%r10764, %r19767, 1;
	setp.eq.b32 	%p1497, %r10764, 1;
	selp.f32 	%f4828, %f10545, 0f3F800000, %p1497;
	fma.rn.f32 	%f4829, %f4827, %f4828, 0f00000000;
	fma.rn.f32 	%f4830, %f4827, 0f37CBAC00, 0fBAB607ED;
	selp.f32 	%f4831, 0fB94D4153, %f4830, %p1497;
	selp.f32 	%f4832, 0f3C0885E4, 0f3D2AAABB, %p1497;
	fma.rn.f32 	%f4833, %f4831, %f4827, %f4832;
	selp.f32 	%f4834, 0fBE2AAAA8, 0fBEFFFFFF, %p1497;
	fma.rn.f32 	%f4835, %f4833, %f4827, %f4834;
	fma.rn.f32 	%f4836, %f4835, %f4829, %f4828;
	and.b32  	%r10765, %r10763, 2;
	setp.eq.s32 	%p1498, %r10765, 0;
	mov.f32 	%f4837, 0f00000000;
	sub.f32 	%f4838, %f4837, %f4836;
	selp.f32 	%f4826, %f4836, %f4838, %p1498;
	// begin inline asm
	{  cvt.rn.f16.f32 %rs2127, %f4826;}

	// end inline asm
	mov.u32 	%r19771, %r20027;
	mov.f32 	%f10546, %f10610;
	@%p1496 bra 	$L__BB0_3554;
	setp.eq.f32 	%p1499, %f1540, 0f7F800000;
	@%p1499 bra 	$L__BB0_3553;
	mov.b32 	%r5823, %f934;
	shl.b32 	%r10767, %r5823, 8;
	or.b32  	%r5824, %r10767, -2147483648;
	mov.b64 	%rd9961, 0;
	mov.b32 	%r19768, 0;
	mov.u64 	%rd9959, __cudart_i2opi_f;
	mov.u64 	%rd9960, %rd7;
$L__BB0_3549:
	.pragma "nounroll";
	ld.global.nc.u32 	%r10768, [%rd9959];
	mad.wide.u32 	%rd5690, %r10768, %r5824, %rd9961;
	shr.u64 	%rd9961, %rd5690, 32;
	st.local.u32 	[%rd9960], %rd5690;
	add.s32 	%r19768, %r19768, 1;
	add.s64 	%rd9960, %rd9960, 4;
	add.s64 	%rd9959, %rd9959, 4;
	setp.ne.s32 	%p1500, %r19768, 6;
	@%p1500 bra 	$L__BB0_3549;
	shr.u32 	%r10769, %r5823, 23;
	st.local.u32 	[%rd7+24], %rd9961;
	and.b32  	%r5827, %r10769, 31;
	and.b32  	%r10770, %r10769, 224;
	add.s32 	%r10771, %r10770, -128;
	shr.u32 	%r10772, %r10771, 5;
	mul.wide.u32 	%rd5691, %r10772, 4;
	sub.s64 	%rd3154, %rd7, %rd5691;
	ld.local.u32 	%r19769, [%rd3154+24];
	ld.local.u32 	%r19770, [%rd3154+20];
	setp.eq.s32 	%p1501, %r5827, 0;
	@%p1501 bra 	$L__BB0_3552;
	shf.l.wrap.b32 	%r19769, %r19770, %r19769, %r5827;
	ld.local.u32 	%r10773, [%rd3154+16];
	shf.l.wrap.b32 	%r19770, %r10773, %r19770, %r5827;
$L__BB0_3552:
	shr.u32 	%r10774, %r19769, 30;
	shf.l.wrap.b32 	%r10775, %r19770, %r19769, 2;
	shl.b32 	%r10776, %r19770, 2;
	shr.u32 	%r10777, %r10775, 31;
	add.s32 	%r10778, %r10777, %r10774;
	neg.s32 	%r10779, %r10778;
	setp.lt.s32 	%p1502, %r5823, 0;
	selp.b32 	%r19771, %r10779, %r10778, %p1502;
	xor.b32  	%r10780, %r10775, %r5823;
	shr.s32 	%r10781, %r10775, 31;
	xor.b32  	%r10782, %r10781, %r10775;
	xor.b32  	%r10783, %r10781, %r10776;
	cvt.u64.u32 	%rd5692, %r10782;
	shl.b64 	%rd5693, %rd5692, 32;
	cvt.u64.u32 	%rd5694, %r10783;
	or.b64  	%rd5695, %rd5693, %rd5694;
	cvt.rn.f64.s64 	%fd413, %rd5695;
	mul.f64 	%fd414, %fd413, 0d3BF921FB54442D19;
	cvt.rn.f32.f64 	%f4839, %fd414;
	neg.f32 	%f4840, %f4839;
	setp.lt.s32 	%p1503, %r10780, 0;
	selp.f32 	%f10546, %f4840, %f4839, %p1503;
	bra.uni 	$L__BB0_3554;
$L__BB0_3553:
	mov.f32 	%f4841, 0f00000000;
	mul.rn.f32 	%f10546, %f934, %f4841;
	mov.b32 	%r19771, 0;
$L__BB0_3554:
	mul.rn.f32 	%f4843, %f10546, %f10546;
	and.b32  	%r10785, %r19771, 1;
	setp.eq.b32 	%p1505, %r10785, 1;
	selp.f32 	%f4844, 0f3F800000, %f10546, %p1505;
	fma.rn.f32 	%f4845, %f4843, %f4844, 0f00000000;
	fma.rn.f32 	%f4846, %f4843, 0f37CBAC00, 0fBAB607ED;
	selp.f32 	%f4847, %f4846, 0fB94D4153, %p1505;
	selp.f32 	%f4848, 0f3D2AAABB, 0f3C0885E4, %p1505;
	fma.rn.f32 	%f4849, %f4847, %f4843, %f4848;
	selp.f32 	%f4850, 0fBEFFFFFF, 0fBE2AAAA8, %p1505;
	fma.rn.f32 	%f4851, %f4849, %f4843, %f4850;
	fma.rn.f32 	%f4852, %f4851, %f4845, %f4844;
	and.b32  	%r10786, %r19771, 2;
	setp.eq.s32 	%p1506, %r10786, 0;
	mov.f32 	%f4853, 0f00000000;
	sub.f32 	%f4854, %f4853, %f4852;
	selp.f32 	%f4842, %f4852, %f4854, %p1506;
	// begin inline asm
	{  cvt.rn.f16.f32 %rs2128, %f4842;}

	// end inline asm
	ld.global.u16 	%rs2130, [%rd2029+160];
	ld.global.u16 	%rs2133, [%rd2030+160];
	// begin inline asm
	{mul.f16 %rs2129,%rs2130,%rs2127;
}
	// end inline asm
	// begin inline asm
	{mul.f16 %rs2132,%rs2133,%rs2128;
}
	// end inline asm
	// begin inline asm
	{sub.f16 %rs2135,%rs2129,%rs2132;
}
	// end inline asm
	st.shared.u16 	[%r3751+160], %rs2135;
	// begin inline asm
	{mul.f16 %rs2138,%rs2130,%rs2128;
}
	// end inline asm
	// begin inline asm
	{mul.f16 %rs2141,%rs2133,%rs2127;
}
	// end inline asm
	// begin inline asm
	{add.f16 %rs2144,%rs2138,%rs2141;
}
	// end inline asm
	st.shared.u16 	[%r3751+8352], %rs2144;
	mov.u32 	%r19775, %r20035;
	mov.f32 	%f10547, %f10612;
	@%p1248 bra 	$L__BB0_3562;
	setp.eq.f32 	%p1507, %f945, 0f7F800000;
	@%p1507 bra 	$L__BB0_3561;
	mov.b32 	%r5836, %f943;
	shl.b32 	%r10788, %r5836, 8;
	or.b32  	%r5837, %r10788, -2147483648;
	mov.b64 	%rd9964, 0;
	mov.b32 	%r19772, 0;
	mov.u64 	%rd9962, __cudart_i2opi_f;
	mov.u64 	%rd9963, %rd8;
$L__BB0_3557:
	.pragma "nounroll";
	ld.global.nc.u32 	%r10789, [%rd9962];
	mad.wide.u32 	%rd5698, %r10789, %r5837, %rd9964;
	shr.u64 	%rd9964, %rd5698, 32;
	st.local.u32 	[%rd9963], %rd5698;
	add.s32 	%r19772, %r19772, 1;
	add.s64 	%rd9963, %rd9963, 4;
	add.s64 	%rd9962, %rd9962, 4;
	setp.ne.s32 	%p1508, %r19772, 6;
	@%p1508 bra 	$L__BB0_3557;
	shr.u32 	%r10790, %r5836, 23;
	st.local.u32 	[%rd8+24], %rd9964;
	and.b32  	%r5840, %r10790, 31;
	and.b32  	%r10791, %r10790, 224;
	add.s32 	%r10792, %r10791, -128;
	shr.u32 	%r10793, %r10792, 5;
	mul.wide.u32 	%rd5699, %r10793, 4;
	sub.s64 	%rd3161, %rd8, %rd5699;
	ld.local.u32 	%r19773, [%rd3161+24];
	ld.local.u32 	%r19774, [%rd3161+20];
	setp.eq.s32 	%p1509, %r5840, 0;
	@%p1509 bra 	$L__BB0_3560;
	shf.l.wrap.b32 	%r19773, %r19774, %r19773, %r5840;
	ld.local.u32 	%r10794, [%rd3161+16];
	shf.l.wrap.b32 	%r19774, %r10794, %r19774, %r5840;
$L__BB0_3560:
	shr.u32 	%r10795, %r19773, 30;
	shf.l.wrap.b32 	%r10796, %r19774, %r19773, 2;
	shl.b32 	%r10797, %r19774, 2;
	shr.u32 	%r10798, %r10796, 31;
	add.s32 	%r10799, %r10798, %r10795;
	neg.s32 	%r10800, %r10799;
	setp.lt.s32 	%p1510, %r5836, 0;
	selp.b32 	%r19775, %r10800, %r10799, %p1510;
	xor.b32  	%r10801, %r10796, %r5836;
	shr.s32 	%r10802, %r10796, 31;
	xor.b32  	%r10803, %r10802, %r10796;
	xor.b32  	%r10804, %r10802, %r10797;
	cvt.u64.u32 	%rd5700, %r10803;
	shl.b64 	%rd5701, %rd5700, 32;
	cvt.u64.u32 	%rd5702, %r10804;
	or.b64  	%rd5703, %rd5701, %rd5702;
	cvt.rn.f64.s64 	%fd415, %rd5703;
	mul.f64 	%fd416, %fd415, 0d3BF921FB54442D19;
	cvt.rn.f32.f64 	%f4855, %fd416;
	neg.f32 	%f4856, %f4855;
	setp.lt.s32 	%p1511, %r10801, 0;
	selp.f32 	%f10547, %f4856, %f4855, %p1511;
	bra.uni 	$L__BB0_3562;
$L__BB0_3561:
	mov.f32 	%f4857, 0f00000000;
	mul.rn.f32 	%f10547, %f943, %f4857;
	mov.b32 	%r19775, 0;
$L__BB0_3562:
	add.s32 	%r10806, %r19775, 1;
	mul.rn.f32 	%f4859, %f10547, %f10547;
	and.b32  	%r10807, %r19775, 1;
	setp.eq.b32 	%p1513, %r10807, 1;
	selp.f32 	%f4860, %f10547, 0f3F800000, %p1513;
	fma.rn.f32 	%f4861, %f4859, %f4860, 0f00000000;
	fma.rn.f32 	%f4862, %f4859, 0f37CBAC00, 0fBAB607ED;
	selp.f32 	%f4863, 0fB94D4153, %f4862, %p1513;
	selp.f32 	%f4864, 0f3C0885E4, 0f3D2AAABB, %p1513;
	fma.rn.f32 	%f4865, %f4863, %f4859, %f4864;
	selp.f32 	%f4866, 0fBE2AAAA8, 0fBEFFFFFF, %p1513;
	fma.rn.f32 	%f4867, %f4865, %f4859, %f4866;
	fma.rn.f32 	%f4868, %f4867, %f4861, %f4860;
	and.b32  	%r10808, %r10806, 2;
	setp.eq.s32 	%p1514, %r10808, 0;
	mov.f32 	%f4869, 0f00000000;
	sub.f32 	%f4870, %f4869, %f4868;
	selp.f32 	%f4858, %f4868, %f4870, %p1514;
	// begin inline asm
	{  cvt.rn.f16.f32 %rs2147, %f4858;}

	// end inline asm
	mov.u32 	%r19779, %r20035;
	mov.f32 	%f10548, %f10612;
	@%p1248 bra 	$L__BB0_3570;
	setp.eq.f32 	%p1515, %f945, 0f7F800000;
	@%p1515 bra 	$L__BB0_3569;
	mov.b32 	%r5849, %f943;
	shl.b32 	%r10810, %r5849, 8;
	or.b32  	%r5850, %r10810, -2147483648;
	mov.b64 	%rd9967, 0;
	mov.b32 	%r19776, 0;
	mov.u64 	%rd9965, __cudart_i2opi_f;
	mov.u64 	%rd9966, %rd7;
$L__BB0_3565:
	.pragma "nounroll";
	ld.global.nc.u32 	%r10811, [%rd9965];
	mad.wide.u32 	%rd5706, %r10811, %r5850, %rd9967;
	shr.u64 	%rd9967, %rd5706, 32;
	st.local.u32 	[%rd9966], %rd5706;
	add.s32 	%r19776, %r19776, 1;
	add.s64 	%rd9966, %rd9966, 4;
	add.s64 	%rd9965, %rd9965, 4;
	setp.ne.s32 	%p1516, %r19776, 6;
	@%p1516 bra 	$L__BB0_3565;
	shr.u32 	%r10812, %r5849, 23;
	st.local.u32 	[%rd7+24], %rd9967;
	and.b32  	%r5853, %r10812, 31;
	and.b32  	%r10813, %r10812, 224;
	add.s32 	%r10814, %r10813, -128;
	shr.u32 	%r10815, %r10814, 5;
	mul.wide.u32 	%rd5707, %r10815, 4;
	sub.s64 	%rd3168, %rd7, %rd5707;
	ld.local.u32 	%r19777, [%rd3168+24];
	ld.local.u32 	%r19778, [%rd3168+20];
	setp.eq.s32 	%p1517, %r5853, 0;
	@%p1517 bra 	$L__BB0_3568;
	shf.l.wrap.b32 	%r19777, %r19778, %r19777, %r5853;
	ld.local.u32 	%r10816, [%rd3168+16];
	shf.l.wrap.b32 	%r19778, %r10816, %r19778, %r5853;
$L__BB0_3568:
	shr.u32 	%r10817, %r19777, 30;
	shf.l.wrap.b32 	%r10818, %r19778, %r19777, 2;
	shl.b32 	%r10819, %r19778, 2;
	shr.u32 	%r10820, %r10818, 31;
	add.s32 	%r10821, %r10820, %r10817;
	neg.s32 	%r10822, %r10821;
	setp.lt.s32 	%p1518, %r5849, 0;
	selp.b32 	%r19779, %r10822, %r10821, %p1518;
	xor.b32  	%r10823, %r10818, %r5849;
	shr.s32 	%r10824, %r10818, 31;
	xor.b32  	%r10825, %r10824, %r10818;
	xor.b32  	%r10826, %r10824, %r10819;
	cvt.u64.u32 	%rd5708, %r10825;
	shl.b64 	%rd5709, %rd5708, 32;
	cvt.u64.u32 	%rd5710, %r10826;
	or.b64  	%rd5711, %rd5709, %rd5710;
	cvt.rn.f64.s64 	%fd417, %rd5711;
	mul.f64 	%fd418, %fd417, 0d3BF921FB54442D19;
	cvt.rn.f32.f64 	%f4871, %fd418;
	neg.f32 	%f4872, %f4871;
	setp.lt.s32 	%p1519, %r10823, 0;
	selp.f32 	%f10548, %f4872, %f4871, %p1519;
	bra.uni 	$L__BB0_3570;
$L__BB0_3569:
	mov.f32 	%f4873, 0f00000000;
	mul.rn.f32 	%f10548, %f943, %f4873;
	mov.b32 	%r19779, 0;
$L__BB0_3570:
	mul.rn.f32 	%f4875, %f10548, %f10548;
	and.b32  	%r10828, %r19779, 1;
	setp.eq.b32 	%p1521, %r10828, 1;
	selp.f32 	%f4876, 0f3F800000, %f10548, %p1521;
	fma.rn.f32 	%f4877, %f4875, %f4876, 0f00000000;
	fma.rn.f32 	%f4878, %f4875, 0f37CBAC00, 0fBAB607ED;
	selp.f32 	%f4879, %f4878, 0fB94D4153, %p1521;
	selp.f32 	%f4880, 0f3D2AAABB, 0f3C0885E4, %p1521;
	fma.rn.f32 	%f4881, %f4879, %f4875, %f4880;
	selp.f32 	%f4882, 0fBEFFFFFF, 0fBE2AAAA8, %p1521;
	fma.rn.f32 	%f4883, %f4881, %f4875, %f4882;
	fma.rn.f32 	%f4884, %f4883, %f4877, %f4876;
	and.b32  	%r10829, %r19779, 2;
	setp.eq.s32 	%p1522, %r10829, 0;
	mov.f32 	%f4885, 0f00000000;
	sub.f32 	%f4886, %f4885, %f4884;
	selp.f32 	%f4874, %f4884, %f4886, %p1522;
	// begin inline asm
	{  cvt.rn.f16.f32 %rs2148, %f4874;}

	// end inline asm
	ld.global.u16 	%rs2150, [%rd2045+160];
	ld.global.u16 	%rs2153, [%rd2046+160];
	// begin inline asm
	{mul.f16 %rs2149,%rs2150,%rs2147;
}
	// end inline asm
	// begin inline asm
	{mul.f16 %rs2152,%rs2153,%rs2148;
}
	// end inline asm
	// begin inline asm
	{sub.f16 %rs2155,%rs2149,%rs2152;
}
	// end inline asm
	st.shared.u16 	[%r3779+160], %rs2155;
	// begin inline asm
	{mul.f16 %rs2158,%rs2150,%rs2148;
}
	// end inline asm
	// begin inline asm
	{mul.f16 %rs2161,%rs2153,%rs2147;
}
	// end inline asm
	// begin inline asm
	{add.f16 %rs2164,%rs2158,%rs2161;
}
	// end inline asm
	st.shared.u16 	[%r3779+8352], %rs2164;
	mov.u32 	%r19783, %r20043;
	mov.f32 	%f10549, %f10614;
	@%p1264 bra 	$L__BB0_3578;
	setp.eq.f32 	%p1523, %f954, 0f7F800000;
	@%p1523 bra 	$L__BB0_3577;
	mov.b32 	%r5862, %f952;
	shl.b32 	%r10831, %r5862, 8;
	or.b32  	%r5863, %r10831, -2147483648;
	mov.b64 	%rd9970, 0;
	mov.b32 	%r19780, 0;
	mov.u64 	%rd9968, __cudart_i2opi_f;
	mov.u64 	%rd9969, %rd8;
$L__BB0_3573:
	.pragma "nounroll";
	ld.global.nc.u32 	%r10832, [%rd9968];
	mad.wide.u32 	%rd5714, %r10832, %r5863, %rd9970;
	shr.u64 	%rd9970, %rd5714, 32;
	st.local.u32 	[%rd9969], %rd5714;
	add.s32 	%r19780, %r19780, 1;
	add.s64 	%rd9969, %rd9969, 4;
	add.s64 	%rd9968, %rd9968, 4;
	setp.ne.s32 	%p1524, %r19780, 6;
	@%p1524 bra 	$L__BB0_3573;
	shr.u32 	%r10833, %r5862, 23;
	st.local.u32 	[%rd8+24], %rd9970;
	and.b32  	%r5866, %r10833, 31;
	and.b32  	%r10834, %r10833, 224;
	add.s32 	%r10835, %r10834, -128;
	shr.u32 	%r10836, %r10835, 5;
	mul.wide.u32 	%rd5715, %r10836, 4;
	sub.s64 	%rd3175, %rd8, %rd5715;
	ld.local.u32 	%r19781, [%rd3175+24];
	ld.local.u32 	%r19782, [%rd3175+20];
	setp.eq.s32 	%p1525, %r5866, 0;
	@%p1525 bra 	$L__BB0_3576;
	shf.l.wrap.b32 	%r19781, %r19782, %r19781, %r5866;
	ld.local.u32 	%r10837, [%rd3175+16];
	shf.l.wrap.b32 	%r19782, %r10837, %r19782, %r5866;
$L__BB0_3576:
	shr.u32 	%r10838, %r19781, 30;
	shf.l.wrap.b32 	%r10839, %r19782, %r19781, 2;
	shl.b32 	%r10840, %r19782, 2;
	shr.u32 	%r10841, %r10839, 31;
	add.s32 	%r10842, %r10841, %r10838;
	neg.s32 	%r10843, %r10842;
	setp.lt.s32 	%p1526, %r5862, 0;
	selp.b32 	%r19783, %r10843, %r10842, %p1526;
	xor.b32  	%r10844, %r10839, %r5862;
	shr.s32 	%r10845, %r10839, 31;
	xor.b32  	%r10846, %r10845, %r10839;
	xor.b32  	%r10847, %r10845, %r10840;
	cvt.u64.u32 	%rd5716, %r10846;
	shl.b64 	%rd5717, %rd5716, 32;
	cvt.u64.u32 	%rd5718, %r10847;
	or.b64  	%rd5719, %rd5717, %rd5718;
	cvt.rn.f64.s64 	%fd419, %rd5719;
	mul.f64 	%fd420, %fd419, 0d3BF921FB54442D19;
	cvt.rn.f32.f64 	%f4887, %fd420;
	neg.f32 	%f4888, %f4887;
	setp.lt.s32 	%p1527, %r10844, 0;
	selp.f32 	%f10549, %f4888, %f4887, %p1527;
	bra.uni 	$L__BB0_3578;
$L__BB0_3577:
	mov.f32 	%f4889, 0f00000000;
	mul.rn.f32 	%f10549, %f952, %f4889;
	mov.b32 	%r19783, 0;
$L__BB0_3578:
	add.s32 	%r10849, %r19783, 1;
	mul.rn.f32 	%f4891, %f10549, %f10549;
	and.b32  	%r10850, %r19783, 1;
	setp.eq.b32 	%p1529, %r10850, 1;
	selp.f32 	%f4892, %f10549, 0f3F800000, %p1529;
	fma.rn.f32 	%f4893, %f4891, %f4892, 0f00000000;
	fma.rn.f32 	%f4894, %f4891, 0f37CBAC00, 0fBAB607ED;
	selp.f32 	%f4895, 0fB94D4153, %f4894, %p1529;
	selp.f32 	%f4896, 0f3C0885E4, 0f3D2AAABB, %p1529;
	fma.rn.f32 	%f4897, %f4895, %f4891, %f4896;
	selp.f32 	%f4898, 0fBE2AAAA8, 0fBEFFFFFF, %p1529;
	fma.rn.f32 	%f4899, %f4897, %f4891, %f4898;
	fma.rn.f32 	%f4900, %f4899, %f4893, %f4892;
	and.b32  	%r10851, %r10849, 2;
	setp.eq.s32 	%p1530, %r10851, 0;
	mov.f32 	%f4901, 0f00000000;
	sub.f32 	%f4902, %f4901, %f4900;
	selp.f32 	%f4890, %f4900, %f4902, %p1530;
	// begin inline asm
	{  cvt.rn.f16.f32 %rs2167, %f4890;}

	// end inline asm
	mov.u32 	%r19787, %r20043;
	mov.f32 	%f10550, %f10614;
	@%p1264 bra 	$L__BB0_3586;
	setp.eq.f32 	%p1531, %f954, 0f7F800000;
	@%p1531 bra 	$L__BB0_3585;
	mov.b32 	%r5875, %f952;
	shl.b32 	%r10853, %r5875, 8;
	or.b32  	%r5876, %r10853, -2147483648;
	mov.b64 	%rd9973, 0;
	mov.b32 	%r19784, 0;
	mov.u64 	%rd9971, __cudart_i2opi_f;
	mov.u64 	%rd9972, %rd7;
$L__BB0_3581:
	.pragma "nounroll";
	ld.global.nc.u32 	%r10854, [%rd9971];
	mad.wide.u32 	%rd5722, %r10854, %r5876, %rd9973;
	shr.u64 	%rd9973, %rd5722, 32;
	st.local.u32 	[%rd9972], %rd5722;
	add.s32 	%r19784, %r19784, 1;
	add.s64 	%rd9972, %rd9972, 4;
	add.s64 	%rd9971, %rd9971, 4;
	setp.ne.s32 	%p1532, %r19784, 6;
	@%p1532 bra 	$L__BB0_3581;
	shr.u32 	%r10855, %r5875, 23;
	st.local.u32 	[%rd7+24], %rd9973;
	and.b32  	%r5879, %r10855, 31;
	and.b32  	%r10856, %r10855, 224;
	add.s32 	%r10857, %r10856, -128;
	shr.u32 	%r10858, %r10857, 5;
	mul.wide.u32 	%rd5723, %r10858, 4;
	sub.s64 	%rd3182, %rd7, %rd5723;
	ld.local.u32 	%r19785, [%rd3182+24];
	ld.local.u32 	%r19786, [%rd3182+20];
	setp.eq.s32 	%p1533, %r5879, 0;
	@%p1533 bra 	$L__BB0_3584;
	shf.l.wrap.b32 	%r19785, %r19786, %r19785, %r5879;
	ld.local.u32 	%r10859, [%rd3182+16];
	shf.l.wrap.b32 	%r19786, %r10859, %r19786, %r5879;
$L__BB0_3584:
	shr.u32 	%r10860, %r19785, 30;
	shf.l.wrap.b32 	%r10861, %r19786, %r19785, 2;
	shl.b32 	%r10862, %r19786, 2;
	shr.u32 	%r10863, %r10861, 31;
	add.s32 	%r10864, %r10863, %r10860;
	neg.s32 	%r10865, %r10864;
	setp.lt.s32 	%p1534, %r5875, 0;
	selp.b32 	%r19787, %r10865, %r10864, %p1534;
	xor.b32  	%r10866, %r10861, %r5875;
	shr.s32 	%r10867, %r10861, 31;
	xor.b32  	%r10868, %r10867, %r10861;
	xor.b32  	%r10869, %r10867, %r10862;
	cvt.u64.u32 	%rd5724, %r10868;
	shl.b64 	%rd5725, %rd5724, 32;
	cvt.u64.u32 	%rd5726, %r10869;
	or.b64  	%rd5727, %rd5725, %rd5726;
	cvt.rn.f64.s64 	%fd421, %rd5727;
	mul.f64 	%fd422, %fd421, 0d3BF921FB54442D19;
	cvt.rn.f32.f64 	%f4903, %fd422;
	neg.f32 	%f4904, %f4903;
	setp.lt.s32 	%p1535, %r10866, 0;
	selp.f32 	%f10550, %f4904, %f4903, %p1535;
	bra.uni 	$L__BB0_3586;
$L__BB0_3585:
	mov.f32 	%f4905, 0f00000000;
	mul.rn.f32 	%f10550, %f952, %f4905;
	mov.b32 	%r19787, 0;
$L__BB0_3586:
	mul.rn.f32 	%f4907, %f10550, %f10550;
	and.b32  	%r10871, %r19787, 1;
	setp.eq.b32 	%p1537, %r10871, 1;
	selp.f32 	%f4908, 0f3F800000, %f10550, %p1537;
	fma.rn.f32 	%f4909, %f4907, %f4908, 0f00000000;
	fma.rn.f32 	%f4910, %f4907, 0f37CBAC00, 0fBAB607ED;
	selp.f32 	%f4911, %f4910, 0fB94D4153, %p1537;
	selp.f32 	%f4912, 0f3D2AAABB, 0f3C0885E4, %p1537;
	fma.rn.f32 	%f4913, %f4911, %f4907, %f4912;
	selp.f32 	%f4914, 0fBEFFFFFF, 0fBE2AAAA8, %p1537;
	fma.rn.f32 	%f4915, %f4913, %f4907, %f4914;
	fma.rn.f32 	%f4916, %f4915, %f4909, %f4908;
	and.b32  	%r10872, %r19787, 2;
	setp.eq.s32 	%p1538, %r10872, 0;
	mov.f32 	%f4917, 0f00000000;
	sub.f32 	%f4918, %f4917, %f4916;
	selp.f32 	%f4906, %f4916, %f4918, %p1538;
	// begin inline asm
	{  cvt.rn.f16.f32 %rs2168, %f4906;}

	// end inline asm
	ld.global.u16 	%rs2170, [%rd2061+160];
	ld.global.u16 	%rs2173, [%rd2062+160];
	// begin inline asm
	{mul.f16 %rs2169,%rs2170,%rs2167;
}
	// end inline asm
	// begin inline asm
	{mul.f16 %rs2172,%rs2173,%rs2168;
}
	// end inline asm
	// begin inline asm
	{sub.f16 %rs2175,%rs2169,%rs2172;
}
	// end inline asm
	st.shared.u16 	[%r3807+160], %rs2175;
	// begin inline asm
	{mul.f16 %rs2178,%rs2170,%rs2168;
}
	// end inline asm
	// begin inline asm
	{mul.f16 %rs2181,%rs2173,%rs2167;
}
	// end inline asm
	// begin inline asm
	{add.f16 %rs2184,%rs2178,%rs2181;
}
	// end inline asm
	st.shared.u16 	[%r3807+8352], %rs2184;
	mov.u32 	%r19791, %r19923;
	mov.f32 	%f10551, %f10584;
	@%p1280 bra 	$L__BB0_3594;
	setp.eq.f32 	%p1539, %f819, 0f7F800000;
	@%p1539 bra 	$L__BB0_3593;
	mov.b32 	%r5888, %f817;
	shl.b32 	%r10874, %r5888, 8;
	or.b32  	%r5889, %r10874, -2147483648;
	mov.b64 	%rd9976, 0;
	mov.b32 	%r19788, 0;
	mov.u64 	%rd9974, __cudart_i2opi_f;
	mov.u64 	%rd9975, %rd8;
$L__BB0_3589:
	.pragma "nounroll";
	ld.global.nc.u32 	%r10875, [%rd9974];
	mad.wide.u32 	%rd5730, %r10875, %r5889, %rd9976;
	shr.u64 	%rd9976, %rd5730, 32;
	st.local.u32 	[%rd9975], %rd5730;
	add.s32 	%r19788, %r19788, 1;
	add.s64 	%rd9975, %rd9975, 4;
	add.s64 	%rd9974, %rd9974, 4;
	setp.ne.s32 	%p1540, %r19788, 6;
	@%p1540 bra 	$L__BB0_3589;
	shr.u32 	%r10876, %r5888, 23;
	st.local.u32 	[%rd8+24], %rd9976;
	and.b32  	%r5892, %r10876, 31;
	and.b32  	%r10877, %r10876, 224;
	add.s32 	%r10878, %r10877, -128;
	shr.u32 	%r10879, %r10878, 5;
	mul.wide.u32 	%rd5731, %r10879, 4;
	sub.s64 	%rd3189, %rd8, %rd5731;
	ld.local.u32 	%r19789, [%rd3189+24];
	ld.local.u32 	%r19790, [%rd3189+20];
	setp.eq.s32 	%p1541, %r5892, 0;
	@%p1541 bra 	$L__BB0_3592;
	shf.l.wrap.b32 	%r19789, %r19790, %r19789, %r5892;
	ld.local.u32 	%r10880, [%rd3189+16];
	shf.l.wrap.b32 	%r19790, %r10880, %r19790, %r5892;
$L__BB0_3592:
	shr.u32 	%r10881, %r19789, 30;
	shf.l.wrap.b32 	%r10882, %r19790, %r19789, 2;
	shl.b32 	%r10883, %r19790, 2;
	shr.u32 	%r10884, %r10882, 31;
	add.s32 	%r10885, %r10884, %r10881;
	neg.s32 	%r10886, %r10885;
	setp.lt.s32 	%p1542, %r5888, 0;
	selp.b32 	%r19791, %r10886, %r10885, %p1542;
	xor.b32  	%r10887, %r10882, %r5888;
	shr.s32 	%r10888, %r10882, 31;
	xor.b32  	%r10889, %r10888, %r10882;
	xor.b32  	%r10890, %r10888, %r10883;
	cvt.u64.u32 	%rd5732, %r10889;
	shl.b64 	%rd5733, %rd5732, 32;
	cvt.u64.u32 	%rd5734, %r10890;
	or.b64  	%rd5735, %rd5733, %rd5734;
	cvt.rn.f64.s64 	%fd423, %rd5735;
	mul.f64 	%fd424, %fd423, 0d3BF921FB54442D19;
	cvt.rn.f32.f64 	%f4919, %fd424;
	neg.f32 	%f4920, %f4919;
	setp.lt.s32 	%p1543, %r10887, 0;
	selp.f32 	%f10551, %f4920, %f4919, %p1543;
	bra.uni 	$L__BB0_3594;
$L__BB0_3593:
	mov.f32 	%f4921, 0f00000000;
	mul.rn.f32 	%f10551, %f817, %f4921;
	mov.b32 	%r19791, 0;
$L__BB0_3594:
	add.s32 	%r10892, %r19791, 1;
	mul.rn.f32 	%f4923, %f10551, %f10551;
	and.b32  	%r10893, %r19791, 1;
	setp.eq.b32 	%p1545, %r10893, 1;
	selp.f32 	%f4924, %f10551, 0f3F800000, %p1545;
	fma.rn.f32 	%f4925, %f4923, %f4924, 0f00000000;
	fma.rn.f32 	%f4926, %f4923, 0f37CBAC00, 0fBAB607ED;
	selp.f32 	%f4927, 0fB94D4153, %f4926, %p1545;
	selp.f32 	%f4928, 0f3C0885E4, 0f3D2AAABB, %p1545;
	fma.rn.f32 	%f4929, %f4927, %f4923, %f4928;
	selp.f32 	%f4930, 0fBE2AAAA8, 0fBEFFFFFF, %p1545;
	fma.rn.f32 	%f4931, %f4929, %f4923, %f4930;
	fma.rn.f32 	%f4932, %f4931, %f4925, %f4924;
	and.b32  	%r10894, %r10892, 2;
	setp.eq.s32 	%p1546, %r10894, 0;
	mov.f32 	%f4933, 0f00000000;
	sub.f32 	%f4934, %f4933, %f4932;
	selp.f32 	%f4922, %f4932, %f4934, %p1546;
	// begin inline asm
	{  cvt.rn.f16.f32 %rs2187, %f4922;}

	// end inline asm
	mov.u32 	%r19795, %r19923;
	mov.f32 	%f10552, %f10584;
	@%p1280 bra 	$L__BB0_3602;
	setp.eq.f32 	%p1547, %f819, 0f7F800000;
	@%p1547 bra 	$L__BB0_3601;
	mov.b32 	%r5901, %f817;
	shl.b32 	%r10896, %r5901, 8;
	or.b32  	%r5902, %r10896, -2147483648;
	mov.b64 	%rd9979, 0;
	mov.b32 	%r19792, 0;
	mov.u64 	%rd9977, __cudart_i2opi_f;
	mov.u64 	%rd9978, %rd7;
$L__BB0_3597:
	.pragma "nounroll";
	ld.global.nc.u32 	%r10897, [%rd9977];
	mad.wide.u32 	%rd5738, %r10897, %r5902, %rd9979;
	shr.u64 	%rd9979, %rd5738, 32;
	st.local.u32 	[%rd9978], %rd5738;
	add.s32 	%r19792, %r19792, 1;
	add.s64 	%rd9978, %rd9978, 4;
	add.s64 	%rd9977, %rd9977, 4;
	setp.ne.s32 	%p1548, %r19792, 6;
	@%p1548 bra 	$L__BB0_3597;
	shr.u32 	%r10898, %r5901, 23;
	st.local.u32 	[%rd7+24], %rd9979;
	and.b32  	%r5905, %r10898, 31;
	and.b32  	%r10899, %r10898, 224;
	add.s32 	%r10900, %r10899, -128;
	shr.u32 	%r10901, %r10900, 5;
	mul.wide.u32 	%rd5739, %r10901, 4;
	sub.s64 	%rd3196, %rd7, %rd5739;
	ld.local.u32 	%r19793, [%rd3196+24];
	ld.local.u32 	%r19794, [%rd3196+20];
	setp.eq.s32 	%p1549, %r5905, 0;
	@%p1549 bra 	$L__BB0_3600;
	shf.l.wrap.b32 	%r19793, %r19794, %r19793, %r5905;
	ld.local.u32 	%r10902, [%rd3196+16];
	shf.l.wrap.b32 	%r19794, %r10902, %r19794, %r5905;
$L__BB0_3600:
	shr.u32 	%r10903, %r19793, 30;
	shf.l.wrap.b32 	%r10904, %r19794, %r19793, 2;
	shl.b32 	%r10905, %r19794, 2;
	shr.u32 	%r10906, %r10904, 31;
	add.s32 	%r10907, %r10906, %r10903;
	neg.s32 	%r10908, %r10907;
	setp.lt.s32 	%p1550, %r5901, 0;
	selp.b32 	%r19795, %r10908, %r10907, %p1550;
	xor.b32  	%r10909, %r10904, %r5901;
	shr.s32 	%r10910, %r10904, 31;
	xor.b32  	%r10911, %r10910, %r10904;
	xor.b32  	%r10912, %r10910, %r10905;
	cvt.u64.u32 	%rd5740, %r10911;
	shl.b64 	%rd5741, %rd5740, 32;
	cvt.u64.u32 	%rd5742, %r10912;
	or.b64  	%rd5743, %rd5741, %rd5742;
	cvt.rn.f64.s64 	%fd425, %rd5743;
	mul.f64 	%fd426, %fd425, 0d3BF921FB54442D19;
	cvt.rn.f32.f64 	%f4935, %fd426;
	neg.f32 	%f4936, %f4935;
	setp.lt.s32 	%p1551, %r10909, 0;
	selp.f32 	%f10552, %f4936, %f4935, %p1551;
	bra.uni 	$L__BB0_3602;
$L__BB0_3601:
	mov.f32 	%f4937, 0f00000000;
	mul.rn.f32 	%f10552, %f817, %f4937;
	mov.b32 	%r19795, 0;
$L__BB0_3602:
	mul.rn.f32 	%f4939, %f10552, %f10552;
	and.b32  	%r10914, %r19795, 1;
	setp.eq.b32 	%p1553, %r10914, 1;
	selp.f32 	%f4940, 0f3F800000, %f10552, %p1553;
	fma.rn.f32 	%f4941, %f4939, %f4940, 0f00000000;
	fma.rn.f32 	%f4942, %f4939, 0f37CBAC00, 0fBAB607ED;
	selp.f32 	%f4943, %f4942, 0fB94D4153, %p1553;
	selp.f32 	%f4944, 0f3D2AAABB, 0f3C0885E4, %p1553;
	fma.rn.f32 	%f4945, %f4943, %f4939, %f4944;
	selp.f32 	%f4946, 0fBEFFFFFF, 0fBE2AAAA8, %p1553;
	fma.rn.f32 	%f4947, %f4945, %f4939, %f4946;
	fma.rn.f32 	%f4948, %f4947, %f4941, %f4940;
	and.b32  	%r10915, %r19795, 2;
	setp.eq.s32 	%p1554, %r10915, 0;
	mov.f32 	%f4949, 0f00000000;
	sub.f32 	%f4950, %f4949, %f4948;
	selp.f32 	%f4938, %f4948, %f4950, %p1554;
	// begin inline asm
	{  cvt.rn.f16.f32 %rs2188, %f4938;}

	// end inline asm
	ld.global.u16 	%rs2190, [%rd1820+192];
	ld.global.u16 	%rs2193, [%rd1821+192];
	// begin inline asm
	{mul.f16 %rs2189,%rs2190,%rs2187;
}
	// end inline asm
	// begin inline asm
	{mul.f16 %rs2192,%rs2193,%rs2188;
}
	// end inline asm
	// begin inline asm
	{sub.f16 %rs2195,%rs2189,%rs2192;
}
	// end inline asm
	st.shared.u16 	[%r3386+192], %rs2195;
	// begin inline asm
	{mul.f16 %rs2198,%rs2190,%rs2188;
}
	// end inline asm
	// begin inline asm
	{mul.f16 %rs2201,%rs2193,%rs2187;
}
	// end inline asm
	// begin inline asm
	{add.f16 %rs2204,%rs2198,%rs2201;
}
	// end inline asm
	st.shared.u16 	[%r3386+8384], %rs2204;
	mov.u32 	%r19799, %r19931;
	mov.f32 	%f10553, %f10586;
	@%p1048 bra 	$L__BB0_3610;
	setp.eq.f32 	%p1555, %f828, 0f7F800000;
	@%p1555 bra 	$L__BB0_3609;
	mov.b32 	%r5914, %f826;
	shl.b32 	%r10917, %r5914, 8;
	or.b32  	%r5915, %r10917, -2147483648;
	mov.b64 	%rd9982, 0;
	mov.b32 	%r19796, 0;
	mov.u64 	%rd9980, __cudart_i2opi_f;
	mov.u64 	%rd9981, %rd8;
$L__BB0_3605:
	.pragma "nounroll";
	ld.global.nc.u32 	%r10918, [%rd9980];
	mad.wide.u32 	%rd5746, %r10918, %r5915, %rd9982;
	shr.u64 	%rd9982, %rd5746, 32;
	st.local.u32 	[%rd9981], %rd5746;
	add.s32 	%r19796, %r19796, 1;
	add.s64 	%rd9981, %rd9981, 4;
	add.s64 	%rd9980, %rd9980, 4;
	setp.ne.s32 	%p1556, %r19796, 6;
	@%p1556 bra 	$L__BB0_3605;
	shr.u32 	%r10919, %r5914, 23;
	st.local.u32 	[%rd8+24], %rd9982;
	and.b32  	%r5918, %r10919, 31;
	and.b32  	%r10920, %r10919, 224;
	add.s32 	%r10921, %r10920, -128;
	shr.u32 	%r10922, %r10921, 5;
	mul.wide.u32 	%rd5747, %r10922, 4;
	sub.s64 	%rd3203, %rd8, %rd5747;
	ld.local.u32 	%r19797, [%rd3203+24];
	ld.local.u32 	%r19798, [%rd3203+20];
	setp.eq.s32 	%p1557, %r5918, 0;
	@%p1557 bra 	$L__BB0_3608;
	shf.l.wrap.b32 	%r19797, %r19798, %r19797, %r5918;
	ld.local.u32 	%r10923, [%rd3203+16];
	shf.l.wrap.b32 	%r19798, %r10923, %r19798, %r5918;
$L__BB0_3608:
	shr.u32 	%r10924, %r19797, 30;
	shf.l.wrap.b32 	%r10925, %r19798, %r19797, 2;
	shl.b32 	%r10926, %r19798, 2;
	shr.u32 	%r10927, %r10925, 31;
	add.s32 	%r10928, %r10927, %r10924;
	neg.s32 	%r10929, %r10928;
	setp.lt.s32 	%p1558, %r5914, 0;
	selp.b32 	%r19799, %r10929, %r10928, %p1558;
	xor.b32  	%r10930, %r10925, %r5914;
	shr.s32 	%r10931, %r10925, 31;
	xor.b32  	%r10932, %r10931, %r10925;
	xor.b32  	%r10933, %r10931, %r10926;
	cvt.u64.u32 	%rd5748, %r10932;
	shl.b64 	%rd5749, %rd5748, 32;
	cvt.u64.u32 	%rd5750, %r10933;
	or.b64  	%rd5751, %rd5749, %rd5750;
	cvt.rn.f64.s64 	%fd427, %rd5751;
	mul.f64 	%fd428, %fd427, 0d3BF921FB54442D19;
	cvt.rn.f32.f64 	%f4951, %fd428;
	neg.f32 	%f4952, %f4951;
	setp.lt.s32 	%p1559, %r10930, 0;
	selp.f32 	%f10553, %f4952, %f4951, %p1559;
	bra.uni 	$L__BB0_3610;
$L__BB0_3609:
	mov.f32 	%f4953, 0f00000000;
	mul.rn.f32 	%f10553, %f826, %f4953;
	mov.b32 	%r19799, 0;
$L__BB0_3610:
	setp.ltu.f32 	%p1560, %f828, 0f47CE4780;
	add.s32 	%r10935, %r19799, 1;
	mul.rn.f32 	%f4955, %f10553, %f10553;
	and.b32  	%r10936, %r19799, 1;
	setp.eq.b32 	%p1561, %r10936, 1;
	selp.f32 	%f4956, %f10553, 0f3F800000, %p1561;
	fma.rn.f32 	%f4957, %f4955, %f4956, 0f00000000;
	fma.rn.f32 	%f4958, %f4955, 0f37CBAC00, 0fBAB607ED;
	selp.f32 	%f4959, 0fB94D4153, %f4958, %p1561;
	selp.f32 	%f4960, 0f3C0885E4, 0f3D2AAABB, %p1561;
	fma.rn.f32 	%f4961, %f4959, %f4955, %f4960;
	selp.f32 	%f4962, 0fBE2AAAA8, 0fBEFFFFFF, %p1561;
	fma.rn.f32 	%f4963, %f4961, %f4955, %f4962;
	fma.rn.f32 	%f4964, %f4963, %f4957, %f4956;
	and.b32  	%r10937, %r10935, 2;
	setp.eq.s32 	%p1562, %r10937, 0;
	mov.f32 	%f4965, 0f00000000;
	sub.f32 	%f4966, %f4965, %f4964;
	selp.f32 	%f4954, %f4964, %f4966, %p1562;
	// begin inline asm
	{  cvt.rn.f16.f32 %rs2207, %f4954;}

	// end inline asm
	mov.u32 	%r19803, %r19931;
	mov.f32 	%f10554, %f10586;
	@%p1560 bra 	$L__BB0_3618;
	setp.eq.f32 	%p1563, %f828, 0f7F800000;
	@%p1563 bra 	$L__BB0_3617;
	mov.b32 	%r5927, %f826;
	shl.b32 	%r10939, %r5927, 8;
	or.b32  	%r5928, %r10939, -2147483648;
	mov.b64 	%rd9985, 0;
	mov.b32 	%r19800, 0;
	mov.u64 	%rd9983, __cudart_i2opi_f;
	mov.u64 	%rd9984, %rd7;
$L__BB0_3613:
	.pragma "nounroll";
	ld.global.nc.u32 	%r10940, [%rd9983];
	mad.wide.u32 	%rd5754, %r10940, %r5928, %rd9985;
	shr.u64 	%rd9985, %rd5754, 32;
	st.local.u32 	[%rd9984], %rd5754;
	add.s32 	%r19800, %r19800, 1;
	add.s64 	%rd9984, %rd9984, 4;
	add.s64 	%rd9983, %rd9983, 4;
	setp.ne.s32 	%p1564, %r19800, 6;
	@%p1564 bra 	$L__BB0_3613;
	shr.u32 	%r10941, %r5927, 23;
	st.local.u32 	[%rd7+24], %rd9985;
	and.b32  	%r5931, %r10941, 31;
	and.b32  	%r10942, %r10941, 224;
	add.s32 	%r10943, %r10942, -128;
	shr.u32 	%r10944, %r10943, 5;
	mul.wide.u32 	%rd5755, %r10944, 4;
	sub.s64 	%rd3210, %rd7, %rd5755;
	ld.local.u32 	%r19801, [%rd3210+24];
	ld.local.u32 	%r19802, [%rd3210+20];
	setp.eq.s32 	%p1565, %r5931, 0;
	@%p1565 bra 	$L__BB0_3616;
	shf.l.wrap.b32 	%r19801, %r19802, %r19801, %r5931;
	ld.local.u32 	%r10945, [%rd3210+16];
	shf.l.wrap.b32 	%r19802, %r10945, %r19802, %r5931;
$L__BB0_3616:
	shr.u32 	%r10946, %r19801, 30;
	shf.l.wrap.b32 	%r10947, %r19802, %r19801, 2;
	shl.b32 	%r10948, %r19802, 2;
	shr.u32 	%r10949, %r10947, 31;
	add.s32 	%r10950, %r10949, %r10946;
	neg.s32 	%r10951, %r10950;
	setp.lt.s32 	%p1566, %r5927, 0;
	selp.b32 	%r19803, %r10951, %r10950, %p1566;
	xor.b32  	%r10952, %r10947, %r5927;
	shr.s32 	%r10953, %r10947, 31;
	xor.b32  	%r10954, %r10953, %r10947;
	xor.b32  	%r10955, %r10953, %r10948;
	cvt.u64.u32 	%rd5756, %r10954;
	shl.b64 	%rd5757, %rd5756, 32;
	cvt.u64.u32 	%rd5758, %r10955;
	or.b64  	%rd5759, %rd5757, %rd5758;
	cvt.rn.f64.s64 	%fd429, %rd5759;
	mul.f64 	%fd430, %fd429, 0d3BF921FB54442D19;
	cvt.rn.f32.f64 	%f4967, %fd430;
	neg.f32 	%f4968, %f4967;
	setp.lt.s32 	%p1567, %r10952, 0;
	selp.f32 	%f10554, %f4968, %f4967, %p1567;
	bra.uni 	$L__BB0_3618;
$L__BB0_3617:
	mov.f32 	%f4969, 0f00000000;
	mul.rn.f32 	%f10554, %f826, %f4969;
	mov.b32 	%r19803, 0;
$L__BB0_3618:
	abs.f32 	%f1568, %f835;
	setp.ltu.f32 	%p1568, %f1568, 0f47CE4780;
	mul.rn.f32 	%f4971, %f10554, %f10554;
	and.b32  	%r10957, %r19803, 1;
	setp.eq.b32 	%p1569, %r10957, 1;
	selp.f32 	%f4972, 0f3F800000, %f10554, %p1569;
	fma.rn.f32 	%f4973, %f4971, %f4972, 0f00000000;
	fma.rn.f32 	%f4974, %f4971, 0f37CBAC00, 0fBAB607ED;
	selp.f32 	%f4975, %f4974, 0fB94D4153, %p1569;
	selp.f32 	%f4976, 0f3D2AAABB, 0f3C0885E4, %p1569;
	fma.rn.f32 	%f4977, %f4975, %f4971, %f4976;
	selp.f32 	%f4978, 0fBEFFFFFF, 0fBE2AAAA8, %p1569;
	fma.rn.f32 	%f4979, %f4977, %f4971, %f4978;
	fma.rn.f32 	%f4980, %f4979, %f4973, %f4972;
	and.b32  	%r10958, %r19803, 2;
	setp.eq.s32 	%p1570, %r10958, 0;
	mov.f32 	%f4981, 0f00000000;
	sub.f32 	%f4982, %f4981, %f4980;
	selp.f32 	%f4970, %f4980, %f4982, %p1570;
	// begin inline asm
	{  cvt.rn.f16.f32 %rs2208, %f4970;}

	// end inline asm
	add.s64 	%rd5760, %rd1820, %rd1836;
	ld.global.u16 	%rs2210, [%rd5760+192];
	add.s64 	%rd5761, %rd1821, %rd1836;
	ld.global.u16 	%rs2213, [%rd5761+192];
	// begin inline asm
	{mul.f16 %rs2209,%rs2210,%rs2207;
}
	// end inline asm
	// begin inline asm
	{mul.f16 %rs2212,%rs2213,%rs2208;
}
	// end inline asm
	// begin inline asm
	{sub.f16 %rs2215,%rs2209,%rs2212;
}
	// end inline asm
	st.shared.u16 	[%r3414+224], %rs2215;
	// begin inline asm
	{mul.f16 %rs2218,%rs2210,%rs2208;
}
	// end inline asm
	// begin inline asm
	{mul.f16 %rs2221,%rs2213,%rs2207;
}
	// end inline asm
	// begin inline asm
	{add.f16 %rs2224,%rs2218,%rs2221;
}
	// end inline asm
	st.shared.u16 	[%r3414+8416], %rs2224;
	mov.u32 	%r19807, %r19939;
	mov.f32 	%f10555, %f10588;
	@%p1568 bra 	$L__BB0_3626;
	setp.eq.f32 	%p1571, %f1568, 0f7F800000;
	@%p1571 bra 	$L__BB0_3625;
	mov.b32 	%r5940, %f835;
	shl.b32 	%r10960, %r5940, 8;
	or.b32  	%r5941, %r10960, -2147483648;
	mov.b64 	%rd9988, 0;
	mov.b32 	%r19804, 0;
	mov.u64 	%rd9986, __cudart_i2opi_f;
	mov.u64 	%rd9987, %rd8;
$L__BB0_3621:
	.pragma "nounroll";
	ld.global.nc.u32 	%r10961, [%rd9986];
	mad.wide.u32 	%rd5764, %r10961, %r5941, %rd9988;
	shr.u64 	%rd9988, %rd5764, 32;
	st.local.u32 	[%rd9987], %rd5764;
	add.s32 	%r19804, %r19804, 1;
	add.s64 	%rd9987, %rd9987, 4;
	add.s64 	%rd9986, %rd9986, 4;
	setp.ne.s32 	%p1572, %r19804, 6;
	@%p1572 bra 	$L__BB0_3621;
	shr.u32 	%r10962, %r5940, 23;
	st.local.u32 	[%rd8+24], %rd9988;
	and.b32  	%r5944, %r10962, 31;
	and.b32  	%r10963, %r10962, 224;
	add.s32 	%r10964, %r10963, -128;
	shr.u32 	%r10965, %r10964, 5;
	mul.wide.u32 	%rd5765, %r10965, 4;
	sub.s64 	%rd3217, %rd8, %rd5765;
	ld.local.u32 	%r19805, [%rd3217+24];
	ld.local.u32 	%r19806, [%rd3217+20];
	setp.eq.s32 	%p1573, %r5944, 0;
	@%p1573 bra 	$L__BB0_3624;
	shf.l.wrap.b32 	%r19805, %r19806, %r19805, %r5944;
	ld.local.u32 	%r10966, [%rd3217+16];
	shf.l.wrap.b32 	%r19806, %r10966, %r19806, %r5944;
$L__BB0_3624:
	shr.u32 	%r10967, %r19805, 30;
	shf.l.wrap.b32 	%r10968, %r19806, %r19805, 2;
	shl.b32 	%r10969, %r19806, 2;
	shr.u32 	%r10970, %r10968, 31;
	add.s32 	%r10971, %r10970, %r10967;
	neg.s32 	%r10972, %r10971;
	setp.lt.s32 	%p1574, %r5940, 0;
	selp.b32 	%r19807, %r10972, %r10971, %p1574;
	xor.b32  	%r10973, %r10968, %r5940;
	shr.s32 	%r10974, %r10968, 31;
	xor.b32  	%r10975, %r10974, %r10968;
	xor.b32  	%r10976, %r10974, %r10969;
	cvt.u64.u32 	%rd5766, %r10975;
	shl.b64 	%rd5767, %rd5766, 32;
	cvt.u64.u32 	%rd5768, %r10976;
	or.b64  	%rd5769, %rd5767, %rd5768;
	cvt.rn.f64.s64 	%fd431, %rd5769;
	mul.f64 	%fd432, %fd431, 0d3BF921FB54442D19;
	cvt.rn.f32.f64 	%f4983, %fd432;
	neg.f32 	%f4984, %f4983;
	setp.lt.s32 	%p1575, %r10973, 0;
	selp.f32 	%f10555, %f4984, %f4983, %p1575;
	bra.uni 	$L__BB0_3626;
$L__BB0_3625:
	mov.f32 	%f4985, 0f00000000;
	mul.rn.f32 	%f10555, %f835, %f4985;
	mov.b32 	%r19807, 0;
$L__BB0_3626:
	add.s32 	%r10978, %r19807, 1;
	mul.rn.f32 	%f4987, %f10555, %f10555;
	and.b32  	%r10979, %r19807, 1;
	setp.eq.b32 	%p1577, %r10979, 1;
	selp.f32 	%f4988, %f10555, 0f3F800000, %p1577;
	fma.rn.f32 	%f4989, %f4987, %f4988, 0f00000000;
	fma.rn.f32 	%f4990, %f4987, 0f37CBAC00, 0fBAB607ED;
	selp.f32 	%f4991, 0fB94D4153, %f4990, %p1577;
	selp.f32 	%f4992, 0f3C0885E4, 0f3D2AAABB, %p1577;
	fma.rn.f32 	%f4993, %f4991, %f4987, %f4992;
	selp.f32 	%f4994, 0fBE2AAAA8, 0fBEFFFFFF, %p1577;
	fma.rn.f32 	%f4995, %f4993, %f4987, %f4994;
	fma.rn.f32 	%f4996, %f4995, %f4989, %f4988;
	and.b32  	%r10980, %r10978, 2;
	setp.eq.s32 	%p1578, %r10980, 0;
	mov.f32 	%f4997, 0f00000000;
	sub.f32 	%f4998, %f4997, %f4996;
	selp.f32 	%f4986, %f4996, %f4998, %p1578;
	// begin inline asm
	{  cvt.rn.f16.f32 %rs2227, %f4986;}

	// end inline asm
	mov.u32 	%r19811, %r19939;
	mov.f32 	%f10556, %f10588;
	@%p1568 bra 	$L__BB0_3634;
	setp.eq.f32 	%p1579, %f1568, 0f7F800000;
	@%p1579 bra 	$L__BB0_3633;
	mov.b32 	%r5953, %f835;
	shl.b32 	%r10982, %r5953, 8;
	or.b32  	%r5954, %r10982, -2147483648;
	mov.b64 	%rd9991, 0;
	mov.b32 	%r19808, 0;
	mov.u64 	%rd9989, __cudart_i2opi_f;
	mov.u64 	%rd9990, %rd7;
$L__BB0_3629:
	.pragma "nounroll";
	ld.global.nc.u32 	%r10983, [%rd9989];
	mad.wide.u32 	%rd5772, %r10983, %r5954, %rd9991;
	shr.u64 	%rd9991, %rd5772, 32;
	st.local.u32 	[%rd9990], %rd5772;
	add.s32 	%r19808, %r19808, 1;
	add.s64 	%rd9990, %rd9990, 4;
	add.s64 	%rd9989, %rd9989, 4;
	setp.ne.s32 	%p1580, %r19808, 6;
	@%p1580 bra 	$L__BB0_3629;
	shr.u32 	%r10984, %r5953, 23;
	st.local.u32 	[%rd7+24], %rd9991;
	and.b32  	%r5957, %r10984, 31;
	and.b32  	%r10985, %r10984, 224;
	add.s32 	%r10986, %r10985, -128;
	shr.u32 	%r10987, %r10986, 5;
	mul.wide.u32 	%rd5773, %r10987, 4;
	sub.s64 	%rd3224, %rd7, %rd5773;
	ld.local.u32 	%r19809, [%rd3224+24];
	ld.local.u32 	%r19810, [%rd3224+20];
	setp.eq.s32 	%p1581, %r5957, 0;
	@%p1581 bra 	$L__BB0_3632;
	shf.l.wrap.b32 	%r19809, %r19810, %r19809, %r5957;
	ld.local.u32 	%r10988, [%rd3224+16];
	shf.l.wrap.b32 	%r19810, %r10988, %r19810, %r5957;
$L__BB0_3632:
	shr.u32 	%r10989, %r19809, 30;
	shf.l.wrap.b32 	%r10990, %r19810, %r19809, 2;
	shl.b32 	%r10991, %r19810, 2;
	shr.u32 	%r10992, %r10990, 31;
	add.s32 	%r10993, %r10992, %r10989;
	neg.s32 	%r10994, %r10993;
	setp.lt.s32 	%p1582, %r5953, 0;
	selp.b32 	%r19811, %r10994, %r10993, %p1582;
	xor.b32  	%r10995, %r10990, %r5953;
	shr.s32 	%r10996, %r10990, 31;
	xor.b32  	%r10997, %r10996, %r10990;
	xor.b32  	%r10998, %r10996, %r10991;
	cvt.u64.u32 	%rd5774, %r10997;
	shl.b64 	%rd5775, %rd5774, 32;
	cvt.u64.u32 	%rd5776, %r10998;
	or.b64  	%rd5777, %rd5775, %rd5776;
	cvt.rn.f64.s64 	%fd433, %rd5777;
	mul.f64 	%fd434, %fd433, 0d3BF921FB54442D19;
	cvt.rn.f32.f64 	%f4999, %fd434;
	neg.f32 	%f5000, %f4999;
	setp.lt.s32 	%p1583, %r10995, 0;
	selp.f32 	%f10556, %f5000, %f4999, %p1583;
	bra.uni 	$L__BB0_3634;
$L__BB0_3633:
	mov.f32 	%f5001, 0f00000000;
	mul.rn.f32 	%f10556, %f835, %f5001;
	mov.b32 	%r19811, 0;
$L__BB0_3634:
	abs.f32 	%f1575, %f844;
	setp.ltu.f32 	%p1584, %f1575, 0f47CE4780;
	mul.rn.f32 	%f5003, %f10556, %f10556;
	and.b32  	%r11000, %r19811, 1;
	setp.eq.b32 	%p1585, %r11000, 1;
	selp.f32 	%f5004, 0f3F800000, %f10556, %p1585;
	fma.rn.f32 	%f5005, %f5003, %f5004, 0f00000000;
	fma.rn.f32 	%f5006, %f5003, 0f37CBAC00, 0fBAB607ED;
	selp.f32 	%f5007, %f5006, 0fB94D4153, %p1585;
	selp.f32 	%f5008, 0f3D2AAABB, 0f3C0885E4, %p1585;
	fma.rn.f32 	%f5009, %f5007, %f5003, %f5008;
	selp.f32 	%f5010, 0fBEFFFFFF, 0fBE2AAAA8, %p1585;
	fma.rn.f32 	%f5011, %f5009, %f5003, %f5010;
	fma.rn.f32 	%f5012, %f5011, %f5005, %f5004;
	and.b32  	%r11001, %r19811, 2;
	setp.eq.s32 	%p1586, %r11001, 0;
	mov.f32 	%f5013, 0f00000000;
	sub.f32 	%f5014, %f5013, %f5012;
	selp.f32 	%f5002, %f5012, %f5014, %p1586;
	// begin inline asm
	{  cvt.rn.f16.f32 %rs2228, %f5002;}

	// end inline asm
	add.s64 	%rd5778, %rd1820, %rd1836;
	add.s64 	%rd5779, %rd5778, %rd1836;
	ld.global.u16 	%rs2230, [%rd5779+192];
	add.s64 	%rd5780, %rd1821, %rd1836;
	add.s64 	%rd5781, %rd5780, %rd1836;
	ld.global.u16 	%rs2233, [%rd5781+192];
	// begin inline asm
	{mul.f16 %rs2229,%rs2230,%rs2227;
}
	// end inline asm
	// begin inline asm
	{mul.f16 %rs2232,%rs2233,%rs2228;
}
	// end inline asm
	// begin inline asm
	{sub.f16 %rs2235,%rs2229,%rs2232;
}
	// end inline asm
	st.shared.u16 	[%r3443+192], %rs2235;
	// begin inline asm
	{mul.f16 %rs2238,%rs2230,%rs2228;
}
	// end inline asm
	// begin inline asm
	{mul.f16 %rs2241,%rs2233,%rs2227;
}
	// end inline asm
	// begin inline asm
	{add.f16 %rs2244,%rs2238,%rs2241;
}
	// end inline asm
	st.shared.u16 	[%r3443+8384], %rs2244;
	mov.u32 	%r19815, %r19947;
	mov.f32 	%f10557, %f10590;
	@%p1584 bra 	$L__BB0_3642;
	setp.eq.f32 	%p1587, %f1575, 0f7F800000;
	@%p1587 bra 	$L__BB0_3641;
	mov.b32 	%r5966, %f844;
	shl.b32 	%r11003, %r5966, 8;
	or.b32  	%r5967, %r11003, -2147483648;
	mov.b64 	%rd9994, 0;
	mov.b32 	%r19812, 0;
	mov.u64 	%rd9992, __cudart_i2opi_f;
	mov.u64 	%rd9993, %rd8;
$L__BB0_3637:
	.pragma "nounroll";
	ld.global.nc.u32 	%r11004, [%rd9992];
	mad.wide.u32 	%rd5784, %r11004, %r5967, %rd9994;
	shr.u64 	%rd9994, %rd5784, 32;
	st.local.u32 	[%rd9993], %rd5784;
	add.s32 	%r19812, %r19812, 1;
	add.s64 	%rd9993, %rd9993, 4;
	add.s64 	%rd9992, %rd9992, 4;
	setp.ne.s32 	%p1588, %r19812, 6;
	@%p1588 bra 	$L__BB0_3637;
	shr.u32 	%r11005, %r5966, 23;
	st.local.u32 	[%rd8+24], %rd9994;
	and.b32  	%r5970, %r11005, 31;
	and.b32  	%r11006, %r11005, 224;
	add.s32 	%r11007, %r11006, -128;
	shr.u32 	%r11008, %r11007, 5;
	mul.wide.u32 	%rd5785, %r11008, 4;
	sub.s64 	%rd3231, %rd8, %rd5785;
	ld.local.u32 	%r19813, [%rd3231+24];
	ld.local.u32 	%r19814, [%rd3231+20];
	setp.eq.s32 	%p1589, %r5970, 0;
	@%p1589 bra 	$L__BB0_3640;
	shf.l.wrap.b32 	%r19813, %r19814, %r19813, %r5970;
	ld.local.u32 	%r11009, [%rd3231+16];
	shf.l.wrap.b32 	%r19814, %r11009, %r19814, %r5970;
$L__BB0_3640:
	shr.u32 	%r11010, %r19813, 30;
	shf.l.wrap.b32 	%r11011, %r19814, %r19813, 2;
	shl.b32 	%r11012, %r19814, 2;
	shr.u32 	%r11013, %r11011, 31;
	add.s32 	%r11014, %r11013, %r11010;
	neg.s32 	%r11015, %r11014;
	setp.lt.s32 	%p1590, %r5966, 0;
	selp.b32 	%r19815, %r11015, %r11014, %p1590;
	xor.b32  	%r11016, %r11011, %r5966;
	shr.s32 	%r11017, %r11011, 31;
	xor.b32  	%r11018, %r11017, %r11011;
	xor.b32  	%r11019, %r11017, %r11012;
	cvt.u64.u32 	%rd5786, %r11018;
	shl.b64 	%rd5787, %rd5786, 32;
	cvt.u64.u32 	%rd5788, %r11019;
	or.b64  	%rd5789, %rd5787, %rd5788;
	cvt.rn.f64.s64 	%fd435, %rd5789;
	mul.f64 	%fd436, %fd435, 0d3BF921FB54442D19;
	cvt.rn.f32.f64 	%f5015, %fd436;
	neg.f32 	%f5016, %f5015;
	setp.lt.s32 	%p1591, %r11016, 0;
	selp.f32 	%f10557, %f5016, %f5015, %p1591;
	bra.uni 	$L__BB0_3642;
$L__BB0_3641:
	mov.f32 	%f5017, 0f00000000;
	mul.rn.f32 	%f10557, %f844, %f5017;
	mov.b32 	%r19815, 0;
$L__BB0_3642:
	abs.f32 	%f1579, %f844;
	setp.ltu.f32 	%p1592, %f1579, 0f47CE4780;
	add.s32 	%r11021, %r19815, 1;
	mul.rn.f32 	%f5019, %f10557, %f10557;
	and.b32  	%r11022, %r19815, 1;
	setp.eq.b32 	%p1593, %r11022, 1;
	selp.f32 	%f5020, %f10557, 0f3F800000, %p1593;
	fma.rn.f32 	%f5021, %f5019, %f5020, 0f00000000;
	fma.rn.f32 	%f5022, %f5019, 0f37CBAC00, 0fBAB607ED;
	selp.f32 	%f5023, 0fB94D4153, %f5022, %p1593;
	selp.f32 	%f5024, 0f3C0885E4, 0f3D2AAABB, %p1593;
	fma.rn.f32 	%f5025, %f5023, %f5019, %f5024;
	selp.f32 	%f5026, 0fBE2AAAA8, 0fBEFFFFFF, %p1593;
	fma.rn.f32 	%f5027, %f5025, %f5019, %f5026;
	fma.rn.f32 	%f5028, %f5027, %f5021, %f5020;
	and.b32  	%r11023, %r11021, 2;
	setp.eq.s32 	%p1594, %r11023, 0;
	mov.f32 	%f5029, 0f00000000;
	sub.f32 	%f5030, %f5029, %f5028;
	selp.f32 	%f5018, %f5028, %f5030, %p1594;
	// begin inline asm
	{  cvt.rn.f16.f32 %rs2247, %f5018;}

	// end inline asm
	mov.u32 	%r19819, %r19947;
	mov.f32 	%f10558, %f10590;
	@%p1592 bra 	$L__BB0_3650;
	setp.eq.f32 	%p1595, %f1579, 0f7F800000;
	@%p1595 bra 	$L__BB0_3649;
	mov.b32 	%r5979, %f844;
	shl.b32 	%r11025, %r5979, 8;
	or.b32  	%r5980, %r11025, -2147483648;
	mov.b64 	%rd9997, 0;
	mov.b32 	%r19816, 0;
	mov.u64 	%rd9995, __cudart_i2opi_f;
	mov.u64 	%rd9996, %rd7;
$L__BB0_3645:
	.pragma "nounroll";
	ld.global.nc.u32 	%r11026, [%rd9995];
	mad.wide.u32 	%rd5792, %r11026, %r5980, %rd9997;
	shr.u64 	%rd9997, %rd5792, 32;
	st.local.u32 	[%rd9996], %rd5792;
	add.s32 	%r19816, %r19816, 1;
	add.s64 	%rd9996, %rd9996, 4;
	add.s64 	%rd9995, %rd9995, 4;
	setp.ne.s32 	%p1596, %r19816, 6;
	@%p1596 bra 	$L__BB0_3645;
	shr.u32 	%r11027, %r5979, 23;
	st.local.u32 	[%rd7+24], %rd9997;
	and.b32  	%r5983, %r11027, 31;
	and.b32  	%r11028, %r11027, 224;
	add.s32 	%r11029, %r11028, -128;
	shr.u32 	%r11030, %r11029, 5;
	mul.wide.u32 	%rd5793, %r11030, 4;
	sub.s64 	%rd3238, %rd7, %rd5793;
	ld.local.u32 	%r19817, [%rd3238+24];
	ld.local.u32 	%r19818, [%rd3238+20];
	setp.eq.s32 	%p1597, %r5983, 0;
	@%p1597 bra 	$L__BB0_3648;
	shf.l.wrap.b32 	%r19817, %r19818, %r19817, %r5983;
	ld.local.u32 	%r11031, [%rd3238+16];
	shf.l.wrap.b32 	%r19818, %r11031, %r19818, %r5983;
$L__BB0_3648:
	shr.u32 	%r11032, %r19817, 30;
	shf.l.wrap.b32 	%r11033, %r19818, %r19817, 2;
	shl.b32 	%r11034, %r19818, 2;
	shr.u32 	%r11035, %r11033, 31;
	add.s32 	%r11036, %r11035, %r11032;
	neg.s32 	%r11037, %r11036;
	setp.lt.s32 	%p1598, %r5979, 0;
	selp.b32 	%r19819, %r11037, %r11036, %p1598;
	xor.b32  	%r11038, %r11033, %r5979;
	shr.s32 	%r11039, %r11033, 31;
	xor.b32  	%r11040, %r11039, %r11033;
	xor.b32  	%r11041, %r11039, %r11034;
	cvt.u64.u32 	%rd5794, %r11040;
	shl.b64 	%rd5795, %rd5794, 32;
	cvt.u64.u32 	%rd5796, %r11041;
	or.b64  	%rd5797, %rd5795, %rd5796;
	cvt.rn.f64.s64 	%fd437, %rd5797;
	mul.f64 	%fd438, %fd437, 0d3BF921FB54442D19;
	cvt.rn.f32.f64 	%f5031, %fd438;
	neg.f32 	%f5032, %f5031;
	setp.lt.s32 	%p1599, %r11038, 0;
	selp.f32 	%f10558, %f5032, %f5031, %p1599;
	bra.uni 	$L__BB0_3650;
$L__BB0_3649:
	mov.f32 	%f5033, 0f00000000;
	mul.rn.f32 	%f10558, %f844, %f5033;
	mov.b32 	%r19819, 0;
$L__BB0_3650:
	abs.f32 	%f1583, %f853;
	setp.ltu.f32 	%p1600, %f1583, 0f47CE4780;
	mul.rn.f32 	%f5035, %f10558, %f10558;
	and.b32  	%r11043, %r19819, 1;
	setp.eq.b32 	%p1601, %r11043, 1;
	selp.f32 	%f5036, 0f3F800000, %f10558, %p1601;
	fma.rn.f32 	%f5037, %f5035, %f5036, 0f00000000;
	fma.rn.f32 	%f5038, %f5035, 0f37CBAC00, 0fBAB607ED;
	selp.f32 	%f5039, %f5038, 0fB94D4153, %p1601;
	selp.f32 	%f5040, 0f3D2AAABB, 0f3C0885E4, %p1601;
	fma.rn.f32 	%f5041, %f5039, %f5035, %f5040;
	selp.f32 	%f5042, 0fBEFFFFFF, 0fBE2AAAA8, %p1601;
	fma.rn.f32 	%f5043, %f5041, %f5035, %f5042;
	fma.rn.f32 	%f5044, %f5043, %f5037, %f5036;
	and.b32  	%r11044, %r19819, 2;
	setp.eq.s32 	%p1602, %r11044, 0;
	mov.f32 	%f5045, 0f00000000;
	sub.f32 	%f5046, %f5045, %f5044;
	selp.f32 	%f5034, %f5044, %f5046, %p1602;
	// begin inline asm
	{  cvt.rn.f16.f32 %rs2248, %f5034;}

	// end inline asm
	add.s64 	%rd5798, %rd1820, %rd1836;
	add.s64 	%rd5799, %rd5798, %rd1836;
	add.s64 	%rd5800, %rd5799, %rd1836;
	ld.global.u16 	%rs2250, [%rd5800+192];
	add.s64 	%rd5801, %rd1821, %rd1836;
	add.s64 	%rd5802, %rd5801, %rd1836;
	add.s64 	%rd5803, %rd5802, %rd1836;
	ld.global.u16 	%rs2253, [%rd5803+192];
	// begin inline asm
	{mul.f16 %rs2249,%rs2250,%rs2247;
}
	// end inline asm
	// begin inline asm
	{mul.f16 %rs2252,%rs2253,%rs2248;
}
	// end inline asm
	// begin inline asm
	{sub.f16 %rs2255,%rs2249,%rs2252;
}
	// end inline asm
	st.shared.u16 	[%r3471+192], %rs2255;
	// begin inline asm
	{mul.f16 %rs2258,%rs2250,%rs2248;
}
	// end inline asm
	// begin inline asm
	{mul.f16 %rs2261,%rs2253,%rs2247;
}
	// end inline asm
	// begin inline asm
	{add.f16 %rs2264,%rs2258,%rs2261;
}
	// end inline asm
	st.shared.u16 	[%r3471+8384], %rs2264;
	mov.u32 	%r19823, %r19955;
	mov.f32 	%f10559, %f10592;
	@%p1600 bra 	$L__BB0_3658;
	setp.eq.f32 	%p1603, %f1583, 0f7F800000;
	@%p1603 bra 	$L__BB0_3657;
	mov.b32 	%r5992, %f853;
	shl.b32 	%r11046, %r5992, 8;
	or.b32  	%r5993, %r11046, -2147483648;
	mov.b64 	%rd10000, 0;
	mov.b32 	%r19820, 0;
	mov.u64 	%rd9998, __cudart_i2opi_f;
	mov.u64 	%rd9999, %rd8;
$L__BB0_3653:
	.pragma "nounroll";
	ld.global.nc.u32 	%r11047, [%rd9998];
	mad.wide.u32 	%rd5806, %r11047, %r5993, %rd10000;
	shr.u64 	%rd10000, %rd5806, 32;
	st.local.u32 	[%rd9999], %rd5806;
	add.s32 	%r19820, %r19820, 1;
	add.s64 	%rd9999, %rd9999, 4;
	add.s64 	%rd9998, %rd9998, 4;
	setp.ne.s32 	%p1604, %r19820, 6;
	@%p1604 bra 	$L__BB0_3653;
	shr.u32 	%r11048, %r5992, 23;
	st.local.u32 	[%rd8+24], %rd10000;
	and.b32  	%r5996, %r11048, 31;
	and.b32  	%r11049, %r11048, 224;
	add.s32 	%r11050, %r11049, -128;
	shr.u32 	%r11051, %r11050, 5;
	mul.wide.u32 	%rd5807, %r11051, 4;
	sub.s64 	%rd3245, %rd8, %rd5807;
	ld.local.u32 	%r19821, [%rd3245+24];
	ld.local.u32 	%r19822, [%rd3245+20];
	setp.eq.s32 	%p1605, %r5996, 0;
	@%p1605 bra 	$L__BB0_3656;
	shf.l.wrap.b32 	%r19821, %r19822, %r19821, %r5996;
	ld.local.u32 	%r11052, [%rd3245+16];
	shf.l.wrap.b32 	%r19822, %r11052, %r19822, %r5996;
$L__BB0_3656:
	shr.u32 	%r11053, %r19821, 30;
	shf.l.wrap.b32 	%r11054, %r19822, %r19821, 2;
	shl.b32 	%r11055, %r19822, 2;
	shr.u32 	%r11056, %r11054, 31;
	add.s32 	%r11057, %r11056, %r11053;
	neg.s32 	%r11058, %r11057;
	setp.lt.s32 	%p1606, %r5992, 0;
	selp.b32 	%r19823, %r11058, %r11057, %p1606;
	xor.b32  	%r11059, %r11054, %r5992;
	shr.s32 	%r11060, %r11054, 31;
	xor.b32  	%r11061, %r11060, %r11054;
	xor.b32  	%r11062, %r11060, %r11055;
	cvt.u64.u32 	%rd5808, %r11061;
	shl.b64 	%rd5809, %rd5808, 32;
	cvt.u64.u32 	%rd5810, %r11062;
	or.b64  	%rd5811, %rd5809, %rd5810;
	cvt.rn.f64.s64 	%fd439, %rd5811;
	mul.f64 	%fd440, %fd439, 0d3BF921FB54442D19;
	cvt.rn.f32.f64 	%f5047, %fd440;
	neg.f32 	%f5048, %f5047;
	setp.lt.s32 	%p1607, %r11059, 0;
	selp.f32 	%f10559, %f5048, %f5047, %p1607;
	bra.uni 	$L__BB0_3658;
$L__BB0_3657:
	mov.f32 	%f5049, 0f00000000;
	mul.rn.f32 	%f10559, %f853, %f5049;
	mov.b32 	%r19823, 0;
$L__BB0_3658:
	abs.f32 	%f1587, %f853;
	setp.ltu.f32 	%p1608, %f1587, 0f47CE4780;
	add.s32 	%r11064, %r19823, 1;
	mul.rn.f32 	%f5051, %f10559, %f10559;
	and.b32  	%r11065, %r19823, 1;
	setp.eq.b32 	%p1609, %r11065, 1;
	selp.f32 	%f5052, %f10559, 0f3F800000, %p1609;
	fma.rn.f32 	%f5053, %f5051, %f5052, 0f00000000;
	fma.rn.f32 	%f5054, %f5051, 0f37CBAC00, 0fBAB607ED;
	selp.f32 	%f5055, 0fB94D4153, %f5054, %p1609;
	selp.f32 	%f5056, 0f3C0885E4, 0f3D2AAABB, %p1609;
	fma.rn.f32 	%f5057, %f5055, %f5051, %f5056;
	selp.f32 	%f5058, 0fBE2AAAA8, 0fBEFFFFFF, %p1609;
	fma.rn.f32 	%f5059, %f5057, %f5051, %f5058;
	fma.rn.f32 	%f5060, %f5059, %f5053, %f5052;
	and.b32  	%r11066, %r11064, 2;
	setp.eq.s32 	%p1610, %r11066, 0;
	mov.f32 	%f5061, 0f00000000;
	sub.f32 	%f5062, %f5061, %f5060;
	selp.f32 	%f5050, %f5060, %f5062, %p1610;
	// begin inline asm
	{  cvt.rn.f16.f32 %rs2267, %f5050;}

	// end inline asm
	mov.u32 	%r19827, %r19955;
	mov.f32 	%f10560, %f10592;
	@%p1608 bra 	$L__BB0_3666;
	setp.eq.f32 	%p1611, %f1587, 0f7F800000;
	@%p1611 bra 	$L__BB0_3665;
	mov.b32 	%r6005, %f853;
	shl.b32 	%r11068, %r6005, 8;
	or.b32  	%r6006, %r11068, -2147483648;
	mov.b64 	%rd10003, 0;
	mov.b32 	%r19824, 0;
	mov.u64 	%rd10001, __cudart_i2opi_f;
	mov.u64 	%rd10002, %rd7;
$L__BB0_3661:
	.pragma "nounroll";
	ld.global.nc.u32 	%r11069, [%rd10001];
	mad.wide.u32 	%rd5814, %r11069, %r6006, %rd10003;
	shr.u64 	%rd10003, %rd5814, 32;
	st.local.u32 	[%rd10002], %rd5814;
	add.s32 	%r19824, %r19824, 1;
	add.s64 	%rd10002, %rd10002, 4;
	add.s64 	%rd10001, %rd10001, 4;
	setp.ne.s32 	%p1612, %r19824, 6;
	@%p1612 bra 	$L__BB0_3661;
	shr.u32 	%r11070, %r6005, 23;
	st.local.u32 	[%rd7+24], %rd10003;
	and.b32  	%r6009, %r11070, 31;
	and.b32  	%r11071, %r11070, 224;
	add.s32 	%r11072, %r11071, -128;
	shr.u32 	%r11073, %r11072, 5;
	mul.wide.u32 	%rd5815, %r11073, 4;
	sub.s64 	%rd3252, %rd7, %rd5815;
	ld.local.u32 	%r19825, [%rd3252+24];
	ld.local.u32 	%r19826, [%rd3252+20];
	setp.eq.s32 	%p1613, %r6009, 0;
	@%p1613 bra 	$L__BB0_3664;
	shf.l.wrap.b32 	%r19825, %r19826, %r19825, %r6009;
	ld.local.u32 	%r11074, [%rd3252+16];
	shf.l.wrap.b32 	%r19826, %r11074, %r19826, %r6009;
$L__BB0_3664:
	shr.u32 	%r11075, %r19825, 30;
	shf.l.wrap.b32 	%r11076, %r19826, %r19825, 2;
	shl.b32 	%r11077, %r19826, 2;
	shr.u32 	%r11078, %r11076, 31;
	add.s32 	%r11079, %r11078, %r11075;
	neg.s32 	%r11080, %r11079;
	setp.lt.s32 	%p1614, %r6005, 0;
	selp.b32 	%r19827, %r11080, %r11079, %p1614;
	xor.b32  	%r11081, %r11076, %r6005;
	shr.s32 	%r11082, %r11076, 31;
	xor.b32  	%r11083, %r11082, %r11076;
	xor.b32  	%r11084, %r11082, %r11077;
	cvt.u64.u32 	%rd5816, %r11083;
	shl.b64 	%rd5817, %rd5816, 32;
	cvt.u64.u32 	%rd5818, %r11084;
	or.b64  	%rd5819, %rd5817, %rd5818;
	cvt.rn.f64.s64 	%fd441, %rd5819;
	mul.f64 	%fd442, %fd441, 0d3BF921FB54442D19;
	cvt.rn.f32.f64 	%f5063, %fd442;
	neg.f32 	%f5064, %f5063;
	setp.lt.s32 	%p1615, %r11081, 0;
	selp.f32 	%f10560, %f5064, %f5063, %p1615;
	bra.uni 	$L__BB0_3666;
$L__BB0_3665:
	mov.f32 	%f5065, 0f00000000;
	mul.rn.f32 	%f10560, %f853, %f5065;
	mov.b32 	%r19827, 0;
$L__BB0_3666:
	abs.f32 	%f1591, %f862;
	setp.ltu.f32 	%p1616, %f1591, 0f47CE4780;
	mul.rn.f32 	%f5067, %f10560, %f10560;
	and.b32  	%r11086, %r19827, 1;
	setp.eq.b32 	%p1617, %r11086, 1;
	selp.f32 	%f5068, 0f3F800000, %f10560, %p1617;
	fma.rn.f32 	%f5069, %f5067, %f5068, 0f00000000;
	fma.rn.f32 	%f5070, %f5067, 0f37CBAC00, 0fBAB607ED;
	selp.f32 	%f5071, %f5070, 0fB94D4153, %p1617;
	selp.f32 	%f5072, 0f3D2AAABB, 0f3C0885E4, %p1617;
	fma.rn.f32 	%f5073, %f5071, %f5067, %f5072;
	selp.f32 	%f5074, 0fBEFFFFFF, 0fBE2AAAA8, %p1617;
	fma.rn.f32 	%f5075, %f5073, %f5067, %f5074;
	fma.rn.f32 	%f5076, %f5075, %f5069, %f5068;
	and.b32  	%r11087, %r19827, 2;
	setp.eq.s32 	%p1618, %r11087, 0;
	mov.f32 	%f5077, 0f00000000;
	sub.f32 	%f5078, %f5077, %f5076;
	selp.f32 	%f5066, %f5076, %f5078, %p1618;
	// begin inline asm
	{  cvt.rn.f16.f32 %rs2268, %f5066;}

	// end inline asm
	add.s64 	%rd5820, %rd1820, %rd1836;
	add.s64 	%rd5821, %rd5820, %rd1836;
	add.s64 	%rd5822, %rd5821, %rd1836;
	add.s64 	%rd5823, %rd5822, %rd1836;
	ld.global.u16 	%rs2270, [%rd5823+192];
	add.s64 	%rd5824, %rd1821, %rd1836;
	add.s64 	%rd5825, %rd5824, %rd1836;
	add.s64 	%rd5826, %rd5825, %rd1836;
	add.s64 	%rd5827, %rd5826, %rd1836;
	ld.global.u16 	%rs2273, [%rd5827+192];
	// begin inline asm
	{mul.f16 %rs2269,%rs2270,%rs2267;
}
	// end inline asm
	// begin inline asm
	{mul.f16 %rs2272,%rs2273,%rs2268;
}
	// end inline asm
	// begin inline asm
	{sub.f16 %rs2275,%rs2269,%rs2272;
}
	// end inline asm
	st.shared.u16 	[%r3499+192], %rs2275;
	// begin inline asm
	{mul.f16 %rs2278,%rs2270,%rs2268;
}
	// end inline asm
	// begin inline asm
	{mul.f16 %rs2281,%rs2273,%rs2267;
}
	// end inline asm
	// begin inline asm
	{add.f16 %rs2284,%rs2278,%rs2281;
}
	// end inline asm
	st.shared.u16 	[%r3499+8384], %rs2284;
	mov.u32 	%r19831, %r19963;
	mov.f32 	%f10561, %f10594;
	@%p1616 bra 	$L__BB0_3674;
	setp.eq.f32 	%p1619, %f1591, 0f7F800000;
	@%p1619 bra 	$L__BB0_3673;
	mov.b32 	%r6018, %f862;
	shl.b32 	%r11089, %r6018, 8;
	or.b32  	%r6019, %r11089, -2147483648;
	mov.b64 	%rd10006, 0;
	mov.b32 	%r19828, 0;
	mov.u64 	%rd10004, __cudart_i2opi_f;
	mov.u64 	%rd10005, %rd8;
$L__BB0_3669:
	.pragma "nounroll";
	ld.global.nc.u32 	%r11090, [%rd10004];
	mad.wide.u32 	%rd5830, %r11090, %r6019, %rd10006;
	shr.u64 	%rd10006, %rd5830, 32;
	st.local.u32 	[%rd10005], %rd5830;
	add.s32 	%r19828, %r19828, 1;
	add.s64 	%rd10005, %rd10005, 4;
	add.s64 	%rd10004, %rd10004, 4;
	setp.ne.s32 	%p1620, %r19828, 6;
	@%p1620 bra 	$L__BB0_3669;
	shr.u32 	%r11091, %r6018, 23;
	st.local.u32 	[%rd8+24], %rd10006;
	and.b32  	%r6022, %r11091, 31;
	and.b32  	%r11092, %r11091, 224;
	add.s32 	%r11093, %r11092, -128;
	shr.u32 	%r11094, %r11093, 5;
	mul.wide.u32 	%rd5831, %r11094, 4;
	sub.s64 	%rd3259, %rd8, %rd5831;
	ld.local.u32 	%r19829, [%rd3259+24];
	ld.local.u32 	%r19830, [%rd3259+20];
	setp.eq.s32 	%p1621, %r6022, 0;
	@%p1621 bra 	$L__BB0_3672;
	shf.l.wrap.b32 	%r19829, %r19830, %r19829, %r6022;
	ld.local.u32 	%r11095, [%rd3259+16];
	shf.l.wrap.b32 	%r19830, %r11095, %r19830, %r6022;
$L__BB0_3672:
	shr.u32 	%r11096, %r19829, 30;
	shf.l.wrap.b32 	%r11097, %r19830, %r19829, 2;
	shl.b32 	%r11098, %r19830, 2;
	shr.u32 	%r11099, %r11097, 31;
	add.s32 	%r11100, %r11099, %r11096;
	neg.s32 	%r11101, %r11100;
	setp.lt.s32 	%p1622, %r6018, 0;
	selp.b32 	%r19831, %r11101, %r11100, %p1622;
	xor.b32  	%r11102, %r11097, %r6018;
	shr.s32 	%r11103, %r11097, 31;
	xor.b32  	%r11104, %r11103, %r11097;
	xor.b32  	%r11105, %r11103, %r11098;
	cvt.u64.u32 	%rd5832, %r11104;
	shl.b64 	%rd5833, %rd5832, 32;
	cvt.u64.u32 	%rd5834, %r11105;
	or.b64  	%rd5835, %rd5833, %rd5834;
	cvt.rn.f64.s64 	%fd443, %rd5835;
	mul.f64 	%fd444, %fd443, 0d3BF921FB54442D19;
	cvt.rn.f32.f64 	%f5079, %fd444;
	neg.f32 	%f5080, %f5079;
	setp.lt.s32 	%p1623, %r11102, 0;
	selp.f32 	%f10561, %f5080, %f5079, %p1623;
	bra.uni 	$L__BB0_3674;
$L__BB0_3673:
	mov.f32 	%f5081, 0f00000000;
	mul.rn.f32 	%f10561, %f862, %f5081;
	mov.b32 	%r19831, 0;
$L__BB0_3674:
	abs.f32 	%f1595, %f862;
	setp.ltu.f32 	%p1624, %f1595, 0f47CE4780;
	add.s32 	%r11107, %r19831, 1;
	mul.rn.f32 	%f5083, %f10561, %f10561;
	and.b32  	%r11108, %r19831, 1;
	setp.eq.b32 	%p1625, %r11108, 1;
	selp.f32 	%f5084, %f10561, 0f3F800000, %p1625;
	fma.rn.f32 	%f5085, %f5083, %f5084, 0f00000000;
	fma.rn.f32 	%f5086, %f5083, 0f37CBAC00, 0fBAB607ED;
	selp.f32 	%f5087, 0fB94D4153, %f5086, %p1625;
	selp.f32 	%f5088, 0f3C0885E4, 0f3D2AAABB, %p1625;
	fma.rn.f32 	%f5089, %f5087, %f5083, %f5088;
	selp.f32 	%f5090, 0fBE2AAAA8, 0fBEFFFFFF, %p1625;
	fma.rn.f32 	%f5091, %f5089, %f5083, %f5090;
	fma.rn.f32 	%f5092, %f5091, %f5085, %f5084;
	and.b32  	%r11109, %r11107, 2;
	setp.eq.s32 	%p1626, %r11109, 0;
	mov.f32 	%f5093, 0f00000000;
	sub.f32 	%f5094, %f5093, %f5092;
	selp.f32 	%f5082, %f5092, %f5094, %p1626;
	// begin inline asm
	{  cvt.rn.f16.f32 %rs2287, %f5082;}

	// end inline asm
	mov.u32 	%r19835, %r19963;
	mov.f32 	%f10562, %f10594;
	@%p1624 bra 	$L__BB0_3682;
	setp.eq.f32 	%p1627, %f1595, 0f7F800000;
	@%p1627 bra 	$L__BB0_3681;
	mov.b32 	%r6031, %f862;
	shl.b32 	%r11111, %r6031, 8;
	or.b32  	%r6032, %r11111, -2147483648;
	mov.b64 	%rd10009, 0;
	mov.b32 	%r19832, 0;
	mov.u64 	%rd10007, __cudart_i2opi_f;
	mov.u64 	%rd10008, %rd7;
$L__BB0_3677:
	.pragma "nounroll";
	ld.global.nc.u32 	%r11112, [%rd10007];
	mad.wide.u32 	%rd5838, %r11112, %r6032, %rd10009;
	shr.u64 	%rd10009, %rd5838, 32;
	st.local.u32 	[%rd10008], %rd5838;
	add.s32 	%r19832, %r19832, 1;
	add.s64 	%rd10008, %rd10008, 4;
	add.s64 	%rd10007, %rd10007, 4;
	setp.ne.s32 	%p1628, %r19832, 6;
	@%p1628 bra 	$L__BB0_3677;
	shr.u32 	%r11113, %r6031, 23;
	st.local.u32 	[%rd7+24], %rd10009;
	and.b32  	%r6035, %r11113, 31;
	and.b32  	%r11114, %r11113, 224;
	add.s32 	%r11115, %r11114, -128;
	shr.u32 	%r11116, %r11115, 5;
	mul.wide.u32 	%rd5839, %r11116, 4;
	sub.s64 	%rd3266, %rd7, %rd5839;
	ld.local.u32 	%r19833, [%rd3266+24];
	ld.local.u32 	%r19834, [%rd3266+20];
	setp.eq.s32 	%p1629, %r6035, 0;
	@%p1629 bra 	$L__BB0_3680;
	shf.l.wrap.b32 	%r19833, %r19834, %r19833, %r6035;
	ld.local.u32 	%r11117, [%rd3266+16];
	shf.l.wrap.b32 	%r19834, %r11117, %r19834, %r6035;
$L__BB0_3680:
	shr.u32 	%r11118, %r19833, 30;
	shf.l.wrap.b32 	%r11119, %r19834, %r19833, 2;
	shl.b32 	%r11120, %r19834, 2;
	shr.u32 	%r11121, %r11119, 31;
	add.s32 	%r11122, %r11121, %r11118;
	neg.s32 	%r11123, %r11122;
	setp.lt.s32 	%p1630, %r6031, 0;
	selp.b32 	%r19835, %r11123, %r11122, %p1630;
	xor.b32  	%r11124, %r11119, %r6031;
	shr.s32 	%r11125, %r11119, 31;
	xor.b32  	%r11126, %r11125, %r11119;
	xor.b32  	%r11127, %r11125, %r11120;
	cvt.u64.u32 	%rd5840, %r11126;
	shl.b64 	%rd5841, %rd5840, 32;
	cvt.u64.u32 	%rd5842, %r11127;
	or.b64  	%rd5843, %rd5841, %rd5842;
	cvt.rn.f64.s64 	%fd445, %rd5843;
	mul.f64 	%fd446, %fd445, 0d3BF921FB54442D19;
	cvt.rn.f32.f64 	%f5095, %fd446;
	neg.f32 	%f5096, %f5095;
	setp.lt.s32 	%p1631, %r11124, 0;
	selp.f32 	%f10562, %f5096, %f5095, %p1631;
	bra.uni 	$L__BB0_3682;
$L__BB0_3681:
	mov.f32 	%f5097, 0f00000000;
	mul.rn.f32 	%f10562, %f862, %f5097;
	mov.b32 	%r19835, 0;
$L__BB0_3682:
	abs.f32 	%f1599, %f871;
	setp.ltu.f32 	%p1632, %f1599, 0f47CE4780;
	mul.rn.f32 	%f5099, %f10562, %f10562;
	and.b32  	%r11129, %r19835, 1;
	setp.eq.b32 	%p1633, %r11129, 1;
	selp.f32 	%f5100, 0f3F800000, %f10562, %p1633;
	fma.rn.f32 	%f5101, %f5099, %f5100, 0f00000000;
	fma.rn.f32 	%f5102, %f5099, 0f37CBAC00, 0fBAB607ED;
	selp.f32 	%f5103, %f5102, 0fB94D4153, %p1633;
	selp.f32 	%f5104, 0f3D2AAABB, 0f3C0885E4, %p1633;
	fma.rn.f32 	%f5105, %f5103, %f5099, %f5104;
	selp.f32 	%f5106, 0fBEFFFFFF, 0fBE2AAAA8, %p1633;
	fma.rn.f32 	%f5107, %f5105, %f5099, %f5106;
	fma.rn.f32 	%f5108, %f5107, %f5101, %f5100;
	and.b32  	%r11130, %r19835, 2;
	setp.eq.s32 	%p1634, %r11130, 0;
	mov.f32 	%f5109, 0f00000000;
	sub.f32 	%f5110, %f5109, %f5108;
	selp.f32 	%f5098, %f5108, %f5110, %p1634;
	// begin inline asm
	{  cvt.rn.f16.f32 %rs2288, %f5098;}

	// end inline asm
	add.s64 	%rd5844, %rd1820, %rd1836;
	add.s64 	%rd5845, %rd5844, %rd1836;
	add.s64 	%rd5846, %rd5845, %rd1836;
	add.s64 	%rd5847, %rd5846, %rd1836;
	add.s64 	%rd5848, %rd5847, %rd1836;
	ld.global.u16 	%rs2290, [%rd5848+192];
	add.s64 	%rd5849, %rd1821, %rd1836;
	add.s64 	%rd5850, %rd5849, %rd1836;
	add.s64 	%rd5851, %rd5850, %rd1836;
	add.s64 	%rd5852, %rd5851, %rd1836;
	add.s64 	%rd5853, %rd5852, %rd1836;
	ld.global.u16 	%rs2293, [%rd5853+192];
	// begin inline asm
	{mul.f16 %rs2289,%rs2290,%rs2287;
}
	// end inline asm
	// begin inline asm
	{mul.f16 %rs2292,%rs2293,%rs2288;
}
	// end inline asm
	// begin inline asm
	{sub.f16 %rs2295,%rs2289,%rs2292;
}
	// end inline asm
	st.shared.u16 	[%r3527+192], %rs2295;
	// begin inline asm
	{mul.f16 %rs2298,%rs2290,%rs2288;
}
	// end inline asm
	// begin inline asm
	{mul.f16 %rs2301,%rs2293,%rs2287;
}
	// end inline asm
	// begin inline asm
	{add.f16 %rs2304,%rs2298,%rs2301;
}
	// end inline asm
	st.shared.u16 	[%r3527+8384], %rs2304;
	mov.u32 	%r19839, %r19971;
	mov.f32 	%f10563, %f10596;
	@%p1632 bra 	$L__BB0_3690;
	setp.eq.f32 	%p1635, %f1599, 0f7F800000;
	@%p1635 bra 	$L__BB0_3689;
	mov.b32 	%r6044, %f871;
	shl.b32 	%r11132, %r6044, 8;
	or.b32  	%r6045, %r11132, -2147483648;
	mov.b64 	%rd10012, 0;
	mov.b32 	%r19836, 0;
	mov.u64 	%rd10010, __cudart_i2opi_f;
	mov.u64 	%rd10011, %rd8;
$L__BB0_3685:
	.pragma "nounroll";
	ld.global.nc.u32 	%r11133, [%rd10010];
	mad.wide.u32 	%rd5856, %r11133, %r6045, %rd10012;
	shr.u64 	%rd10012, %rd5856, 32;
	st.local.u32 	[%rd10011], %rd5856;
	add.s32 	%r19836, %r19836, 1;
	add.s64 	%rd10011, %rd10011, 4;
	add.s64 	%rd10010, %rd10010, 4;
	setp.ne.s32 	%p1636, %r19836, 6;
	@%p1636 bra 	$L__BB0_3685;
	shr.u32 	%r11134, %r6044, 23;
	st.local.u32 	[%rd8+24], %rd10012;
	and.b32  	%r6048, %r11134, 31;
	and.b32  	%r11135, %r11134, 224;
	add.s32 	%r11136, %r11135, -128;
	shr.u32 	%r11137, %r11136, 5;
	mul.wide.u32 	%rd5857, %r11137, 4;
	sub.s64 	%rd3273, %rd8, %rd5857;
	ld.local.u32 	%r19837, [%rd3273+24];
	ld.local.u32 	%r19838, [%rd3273+20];
	setp.eq.s32 	%p1637, %r6048, 0;
	@%p1637 bra 	$L__BB0_3688;
	shf.l.wrap.b32 	%r19837, %r19838, %r19837, %r6048;
	ld.local.u32 	%r11138, [%rd3273+16];
	shf.l.wrap.b32 	%r19838, %r11138, %r19838, %r6048;
$L__BB0_3688:
	shr.u32 	%r11139, %r19837, 30;
	shf.l.wrap.b32 	%r11140, %r19838, %r19837, 2;
	shl.b32 	%r11141, %r19838, 2;
	shr.u32 	%r11142, %r11140, 31;
	add.s32 	%r11143, %r11142, %r11139;
	neg.s32 	%r11144, %r11143;
	setp.lt.s32 	%p1638, %r6044, 0;
	selp.b32 	%r19839, %r11144, %r11143, %p1638;
	xor.b32  	%r11145, %r11140, %r6044;
	shr.s32 	%r11146, %r11140, 31;
	xor.b32  	%r11147, %r11146, %r11140;
	xor.b32  	%r11148, %r11146, %r11141;
	cvt.u64.u32 	%rd5858, %r11147;
	shl.b64 	%rd5859, %rd5858, 32;
	cvt.u64.u32 	%rd5860, %r11148;
	or.b64  	%rd5861, %rd5859, %rd5860;
	cvt.rn.f64.s64 	%fd447, %rd5861;
	mul.f64 	%fd448, %fd447, 0d3BF921FB54442D19;
	cvt.rn.f32.f64 	%f5111, %fd448;
	neg.f32 	%f5112, %f5111;
	setp.lt.s32 	%p1639, %r11145, 0;
	selp.f32 	%f10563, %f5112, %f5111, %p1639;
	bra.uni 	$L__BB0_3690;
$L__BB0_3689:
	mov.f32 	%f5113, 0f00000000;
	mul.rn.f32 	%f10563, %f871, %f5113;
	mov.b32 	%r19839, 0;
$L__BB0_3690:
	abs.f32 	%f1603, %f871;
	setp.ltu.f32 	%p1640, %f1603, 0f47CE4780;
	add.s32 	%r11150, %r19839, 1;
	mul.rn.f32 	%f5115, %f10563, %f10563;
	and.b32  	%r11151, %r19839, 1;
	setp.eq.b32 	%p1641, %r11151, 1;
	selp.f32 	%f5116, %f10563, 0f3F800000, %p1641;
	fma.rn.f32 	%f5117, %f5115, %f5116, 0f00000000;
	fma.rn.f32 	%f5118, %f5115, 0f37CBAC00, 0fBAB607ED;
	selp.f32 	%f5119, 0fB94D4153, %f5118, %p1641;
	selp.f32 	%f5120, 0f3C0885E4, 0f3D2AAABB, %p1641;
	fma.rn.f32 	%f5121, %f5119, %f5115, %f5120;
	selp.f32 	%f5122, 0fBE2AAAA8, 0fBEFFFFFF, %p1641;
	fma.rn.f32 	%f5123, %f5121, %f5115, %f5122;
	fma.rn.f32 	%f5124, %f5123, %f5117, %f5116;
	and.b32  	%r11152, %r11150, 2;
	setp.eq.s32 	%p1642, %r11152, 0;
	mov.f32 	%f5125, 0f00000000;
	sub.f32 	%f5126, %f5125, %f5124;
	selp.f32 	%f5114, %f5124, %f5126, %p1642;
	// begin inline asm
	{  cvt.rn.f16.f32 %rs2307, %f5114;}

	// end inline asm
	mov.u32 	%r19843, %r19971;
	mov.f32 	%f10564, %f10596;
	@%p1640 bra 	$L__BB0_3698;
	setp.eq.f32 	%p1643, %f1603, 0f7F800000;
	@%p1643 bra 	$L__BB0_3697;
	mov.b32 	%r6057, %f871;
	shl.b32 	%r11154, %r6057, 8;
	or.b32  	%r6058, %r11154, -2147483648;
	mov.b64 	%rd10015, 0;
	mov.b32 	%r19840, 0;
	mov.u64 	%rd10013, __cudart_i2opi_f;
	mov.u64 	%rd10014, %rd7;
$L__BB0_3693:
	.pragma "nounroll";
	ld.global.nc.u32 	%r11155, [%rd10013];
	mad.wide.u32 	%rd5864, %r11155, %r6058, %rd10015;
	shr.u64 	%rd10015, %rd5864, 32;
	st.local.u32 	[%rd10014], %rd5864;
	add.s32 	%r19840, %r19840, 1;
	add.s64 	%rd10014, %rd10014, 4;
	add.s64 	%rd10013, %rd10013, 4;
	setp.ne.s32 	%p1644, %r19840, 6;
	@%p1644 bra 	$L__BB0_3693;
	shr.u32 	%r11156, %r6057, 23;
	st.local.u32 	[%rd7+24], %rd10015;
	and.b32  	%r6061, %r11156, 31;
	and.b32  	%r11157, %r11156, 224;
	add.s32 	%r11158, %r11157, -128;
	shr.u32 	%r11159, %r11158, 5;
	mul.wide.u32 	%rd5865, %r11159, 4;
	sub.s64 	%rd3280, %rd7, %rd5865;
	ld.local.u32 	%r19841, [%rd3280+24];
	ld.local.u32 	%r19842, [%rd3280+20];
	setp.eq.s32 	%p1645, %r6061, 0;
	@%p1645 bra 	$L__BB0_3696;
	shf.l.wrap.b32 	%r19841, %r19842, %r19841, %r6061;
	ld.local.u32 	%r11160, [%rd3280+16];
	shf.l.wrap.b32 	%r19842, %r11160, %r19842, %r6061;
$L__BB0_3696:
	shr.u32 	%r11161, %r19841, 30;
	shf.l.wrap.b32 	%r11162, %r19842, %r19841, 2;
	shl.b32 	%r11163, %r19842, 2;
	shr.u32 	%r11164, %r11162, 31;
	add.s32 	%r11165, %r11164, %r11161;
	neg.s32 	%r11166, %r11165;
	setp.lt.s32 	%p1646, %r6057, 0;
	selp.b32 	%r19843, %r11166, %r11165, %p1646;
	xor.b32  	%r11167, %r11162, %r6057;
	shr.s32 	%r11168, %r11162, 31;
	xor.b32  	%r11169, %r11168, %r11162;
	xor.b32  	%r11170, %r11168, %r11163;
	cvt.u64.u32 	%rd5866, %r11169;
	shl.b64 	%rd5867, %rd5866, 32;
	cvt.u64.u32 	%rd5868, %r11170;
	or.b64  	%rd5869, %rd5867, %rd5868;
	cvt.rn.f64.s64 	%fd449, %rd5869;
	mul.f64 	%fd450, %fd449, 0d3BF921FB54442D19;
	cvt.rn.f32.f64 	%f5127, %fd450;
	neg.f32 	%f5128, %f5127;
	setp.lt.s32 	%p1647, %r11167, 0;
	selp.f32 	%f10564, %f5128, %f5127, %p1647;
	bra.uni 	$L__BB0_3698;
$L__BB0_3697:
	mov.f32 	%f5129, 0f00000000;
	mul.rn.f32 	%f10564, %f871, %f5129;
	mov.b32 	%r19843, 0;
$L__BB0_3698:
	abs.f32 	%f1607, %f880;
	setp.ltu.f32 	%p1648, %f1607, 0f47CE4780;
	mul.rn.f32 	%f5131, %f10564, %f10564;
	and.b32  	%r11172, %r19843, 1;
	setp.eq.b32 	%p1649, %r11172, 1;
	selp.f32 	%f5132, 0f3F800000, %f10564, %p1649;
	fma.rn.f32 	%f5133, %f5131, %f5132, 0f00000000;
	fma.rn.f32 	%f5134, %f5131, 0f37CBAC00, 0fBAB607ED;
	selp.f32 	%f5135, %f5134, 0fB94D4153, %p1649;
	selp.f32 	%f5136, 0f3D2AAABB, 0f3C0885E4, %p1649;
	fma.rn.f32 	%f5137, %f5135, %f5131, %f5136;
	selp.f32 	%f5138, 0fBEFFFFFF, 0fBE2AAAA8, %p1649;
	fma.rn.f32 	%f5139, %f5137, %f5131, %f5138;
	fma.rn.f32 	%f5140, %f5139, %f5133, %f5132;
	and.b32  	%r11173, %r19843, 2;
	setp.eq.s32 	%p1650, %r11173, 0;
	mov.f32 	%f5141, 0f00000000;
	sub.f32 	%f5142, %f5141, %f5140;
	selp.f32 	%f5130, %f5140, %f5142, %p1650;
	// begin inline asm
	{  cvt.rn.f16.f32 %rs2308, %f5130;}

	// end inline asm
	add.s64 	%rd5870, %rd1820, %rd1836;
	add.s64 	%rd5871, %rd5870, %rd1836;
	add.s64 	%rd5872, %rd5871, %rd1836;
	add.s64 	%rd5873, %rd5872, %rd1836;
	add.s64 	%rd5874, %rd5873, %rd1836;
	add.s64 	%rd5875, %rd5874, %rd1836;
	ld.global.u16 	%rs2310, [%rd5875+192];
	add.s64 	%rd5876, %rd1821, %rd1836;
	add.s64 	%rd5877, %rd5876, %rd1836;
	add.s64 	%rd5878, %rd5877, %rd1836;
	add.s64 	%rd5879, %rd5878, %rd1836;
	add.s64 	%rd5880, %rd5879, %rd1836;
	add.s64 	%rd5881, %rd5880, %rd1836;
	ld.global.u16 	%rs2313, [%rd5881+192];
	// begin inline asm
	{mul.f16 %rs2309,%rs2310,%rs2307;
}
	// end inline asm
	// begin inline asm
	{mul.f16 %rs2312,%rs2313,%rs2308;
}
	// end inline asm
	// begin inline asm
	{sub.f16 %rs2315,%rs2309,%rs2312;
}
	// end inline asm
	st.shared.u16 	[%r3555+192], %rs2315;
	// begin inline asm
	{mul.f16 %rs2318,%rs2310,%rs2308;
}
	// end inline asm
	// begin inline asm
	{mul.f16 %rs2321,%rs2313,%rs2307;
}
	// end inline asm
	// begin inline asm
	{add.f16 %rs2324,%rs2318,%rs2321;
}
	// end inline asm
	st.shared.u16 	[%r3555+8384], %rs2324;
	mov.u32 	%r19847, %r19979;
	mov.f32 	%f10565, %f10598;
	@%p1648 bra 	$L__BB0_3706;
	setp.eq.f32 	%p1651, %f1607, 0f7F800000;
	@%p1651 bra 	$L__BB0_3705;
	mov.b32 	%r6070, %f880;
	shl.b32 	%r11175, %r6070, 8;
	or.b32  	%r6071, %r11175, -2147483648;
	mov.b64 	%rd10018, 0;
	mov.b32 	%r19844, 0;
	mov.u64 	%rd10016, __cudart_i2opi_f;
	mov.u64 	%rd10017, %rd8;
$L__BB0_3701:
	.pragma "nounroll";
	ld.global.nc.u32 	%r11176, [%rd10016];
	mad.wide.u32 	%rd5884, %r11176, %r6071, %rd10018;
	shr.u64 	%rd10018, %rd5884, 32;
	st.local.u32 	[%rd10017], %rd5884;
	add.s32 	%r19844, %r19844, 1;
	add.s64 	%rd10017, %rd10017, 4;
	add.s64 	%rd10016, %rd10016, 4;
	setp.ne.s32 	%p1652, %r19844, 6;
	@%p1652 bra 	$L__BB0_3701;
	shr.u32 	%r11177, %r6070, 23;
	st.local.u32 	[%rd8+24], %rd10018;
	and.b32  	%r6074, %r11177, 31;
	and.b32  	%r11178, %r11177, 224;
	add.s32 	%r11179, %r11178, -128;
	shr.u32 	%r11180, %r11179, 5;
	mul.wide.u32 	%rd5885, %r11180, 4;
	sub.s64 	%rd3287, %rd8, %rd5885;
	ld.local.u32 	%r19845, [%rd3287+24];
	ld.local.u32 	%r19846, [%rd3287+20];
	setp.eq.s32 	%p1653, %r6074, 0;
	@%p1653 bra 	$L__BB0_3704;
	shf.l.wrap.b32 	%r19845, %r19846, %r19845, %r6074;
	ld.local.u32 	%r11181, [%rd3287+16];
	shf.l.wrap.b32 	%r19846, %r11181, %r19846, %r6074;
$L__BB0_3704:
	shr.u32 	%r11182, %r19845, 30;
	shf.l.wrap.b32 	%r11183, %r19846, %r19845, 2;
	shl.b32 	%r11184, %r19846, 2;
	shr.u32 	%r11185, %r11183, 31;
	add.s32 	%r11186, %r11185, %r11182;
	neg.s32 	%r11187, %r11186;
	setp.lt.s32 	%p1654, %r6070, 0;
	selp.b32 	%r19847, %r11187, %r11186, %p1654;
	xor.b32  	%r11188, %r11183, %r6070;
	shr.s32 	%r11189, %r11183, 31;
	xor.b32  	%r11190, %r11189, %r11183;
	xor.b32  	%r11191, %r11189, %r11184;
	cvt.u64.u32 	%rd5886, %r11190;
	shl.b64 	%rd5887, %rd5886, 32;
	cvt.u64.u32 	%rd5888, %r11191;
	or.b64  	%rd5889, %rd5887, %rd5888;
	cvt.rn.f64.s64 	%fd451, %rd5889;
	mul.f64 	%fd452, %fd451, 0d3BF921FB54442D19;
	cvt.rn.f32.f64 	%f5143, %fd452;
	neg.f32 	%f5144, %f5143;
	setp.lt.s32 	%p1655, %r11188, 0;
	selp.f32 	%f10565, %f5144, %f5143, %p1655;
	bra.uni 	$L__BB0_3706;
$L__BB0_3705:
	mov.f32 	%f5145, 0f00000000;
	mul.rn.f32 	%f10565, %f880, %f5145;
	mov.b32 	%r19847, 0;
$L__BB0_3706:
	abs.f32 	%f1611, %f880;
	setp.ltu.f32 	%p1656, %f1611, 0f47CE4780;
	add.s32 	%r11193, %r19847, 1;
	mul.rn.f32 	%f5147, %f10565, %f10565;
	and.b32  	%r11194, %r19847, 1;
	setp.eq.b32 	%p1657, %r11194, 1;
	selp.f32 	%f5148, %f10565, 0f3F800000, %p1657;
	fma.rn.f32 	%f5149, %f5147, %f5148, 0f00000000;
	fma.rn.f32 	%f5150, %f5147, 0f37CBAC00, 0fBAB607ED;
	selp.f32 	%f5151, 0fB94D4153, %f5150, %p1657;
	selp.f32 	%f5152, 0f3C0885E4, 0f3D2AAABB, %p1657;
	fma.rn.f32 	%f5153, %f5151, %f5147, %f5152;
	selp.f32 	%f5154, 0fBE2AAAA8, 0fBEFFFFFF, %p1657;
	fma.rn.f32 	%f5155, %f5153, %f5147, %f5154;
	fma.rn.f32 	%f5156, %f5155, %f5149, %f5148;
	and.b32  	%r11195, %r11193, 2;
	setp.eq.s32 	%p1658, %r11195, 0;
	mov.f32 	%f5157, 0f00000000;
	sub.f32 	%f5158, %f5157, %f5156;
	selp.f32 	%f5146, %f5156, %f5158, %p1658;
	// begin inline asm
	{  cvt.rn.f16.f32 %rs2327, %f5146;}

	// end inline asm
	mov.u32 	%r19851, %r19979;
	mov.f32 	%f10566, %f10598;
	@%p1656 bra 	$L__BB0_3714;
	setp.eq.f32 	%p1659, %f1611, 0f7F800000;
	@%p1659 bra 	$L__BB0_3713;
	mov.b32 	%r6083, %f880;
	shl.b32 	%r11197, %r6083, 8;
	or.b32  	%r6084, %r11197, -2147483648;
	mov.b64 	%rd10021, 0;
	mov.b32 	%r19848, 0;
	mov.u64 	%rd10019, __cudart_i2opi_f;
	mov.u64 	%rd10020, %rd7;
$L__BB0_3709:
	.pragma "nounroll";
	ld.global.nc.u32 	%r11198, [%rd10019];
	mad.wide.u32 	%rd5892, %r11198, %r6084, %rd10021;
	shr.u64 	%rd10021, %rd5892, 32;
	st.local.u32 	[%rd10020], %rd5892;
	add.s32 	%r19848, %r19848, 1;
	add.s64 	%rd10020, %rd10020, 4;
	add.s64 	%rd10019, %rd10019, 4;
	setp.ne.s32 	%p1660, %r19848, 6;
	@%p1660 bra 	$L__BB0_3709;
	shr.u32 	%r11199, %r6083, 23;
	st.local.u32 	[%rd7+24], %rd10021;
	and.b32  	%r6087, %r11199, 31;
	and.b32  	%r11200, %r11199, 224;
	add.s32 	%r11201, %r11200, -128;
	shr.u32 	%r11202, %r11201, 5;
	mul.wide.u32 	%rd5893, %r11202, 4;
	sub.s64 	%rd3294, %rd7, %rd5893;
	ld.local.u32 	%r19849, [%rd3294+24];
	ld.local.u32 	%r19850, [%rd3294+20];
	setp.eq.s32 	%p1661, %r6087, 0;
	@%p1661 bra 	$L__BB0_3712;
	shf.l.wrap.b32 	%r19849, %r19850, %r19849, %r6087;
	ld.local.u32 	%r11203, [%rd3294+16];
	shf.l.wrap.b32 	%r19850, %r11203, %r19850, %r6087;
$L__BB0_3712:
	shr.u32 	%r11204, %r19849, 30;
	shf.l.wrap.b32 	%r11205, %r19850, %r19849, 2;
	shl.b32 	%r11206, %r19850, 2;
	shr.u32 	%r11207, %r11205, 31;
	add.s32 	%r11208, %r11207, %r11204;
	neg.s32 	%r11209, %r11208;
	setp.lt.s32 	%p1662, %r6083, 0;
	selp.b32 	%r19851, %r11209, %r11208, %p1662;
	xor.b32  	%r11210, %r11205, %r6083;
	shr.s32 	%r11211, %r11205, 31;
	xor.b32  	%r11212, %r11211, %r11205;
	xor.b32  	%r11213, %r11211, %r11206;
	cvt.u64.u32 	%rd5894, %r11212;
	shl.b64 	%rd5895, %rd5894, 32;
	cvt.u64.u32 	%rd5896, %r11213;
	or.b64  	%rd5897, %rd5895, %rd5896;
	cvt.rn.f64.s64 	%fd453, %rd5897;
	mul.f64 	%fd454, %fd453, 0d3BF921FB54442D19;
	cvt.rn.f32.f64 	%f5159, %fd454;
	neg.f32 	%f5160, %f5159;
	setp.lt.s32 	%p1663, %r11210, 0;
	selp.f32 	%f10566, %f5160, %f5159, %p1663;
	bra.uni 	$L__BB0_3714;
$L__BB0_3713:
	mov.f32 	%f5161, 0f00000000;
	mul.rn.f32 	%f10566, %f880, %f5161;
	mov.b32 	%r19851, 0;
$L__BB0_3714:
	abs.f32 	%f1615, %f889;
	setp.ltu.f32 	%p1664, %f1615, 0f47CE4780;
	mul.rn.f32 	%f5163, %f10566, %f10566;
	and.b32  	%r11215, %r19851, 1;
	setp.eq.b32 	%p1665, %r11215, 1;
	selp.f32 	%f5164, 0f3F800000, %f10566, %p1665;
	fma.rn.f32 	%f5165, %f5163, %f5164, 0f00000000;
	fma.rn.f32 	%f5166, %f5163, 0f37CBAC00, 0fBAB607ED;
	selp.f32 	%f5167, %f5166, 0fB94D4153, %p1665;
	selp.f32 	%f5168, 0f3D2AAABB, 0f3C0885E4, %p1665;
	fma.rn.f32 	%f5169, %f5167, %f5163, %f5168;
	selp.f32 	%f5170, 0fBEFFFFFF, 0fBE2AAAA8, %p1665;
	fma.rn.f32 	%f5171, %f5169, %f5163, %f5170;
	fma.rn.f32 	%f5172, %f5171, %f5165, %f5164;
	and.b32  	%r11216, %r19851, 2;
	setp.eq.s32 	%p1666, %r11216, 0;
	mov.f32 	%f5173, 0f00000000;
	sub.f32 	%f5174, %f5173, %f5172;
	selp.f32 	%f5162, %f5172, %f5174, %p1666;
	// begin inline asm
	{  cvt.rn.f16.f32 %rs2328, %f5162;}

	// end inline asm
	add.s64 	%rd5898, %rd1820, %rd1836;
	add.s64 	%rd5899, %rd5898, %rd1836;
	add.s64 	%rd5900, %rd5899, %rd1836;
	add.s64 	%rd5901, %rd5900, %rd1836;
	add.s64 	%rd5902, %rd5901, %rd1836;
	add.s64 	%rd5903, %rd5902, %rd1836;
	add.s64 	%rd5904, %rd5903, %rd1836;
	ld.global.u16 	%rs2330, [%rd5904+192];
	add.s64 	%rd5905, %rd1821, %rd1836;
	add.s64 	%rd5906, %rd5905, %rd1836;
	add.s64 	%rd5907, %rd5906, %rd1836;
	add.s64 	%rd5908, %rd5907, %rd1836;
	add.s64 	%rd5909, %rd5908, %rd1836;
	add.s64 	%rd5910, %rd5909, %rd1836;
	add.s64 	%rd5911, %rd5910, %rd1836;
	ld.global.u16 	%rs2333, [%rd5911+192];
	// begin inline asm
	{mul.f16 %rs2329,%rs2330,%rs2327;
}
	// end inline asm
	// begin inline asm
	{mul.f16 %rs2332,%rs2333,%rs2328;
}
	// end inline asm
	// begin inline asm
	{sub.f16 %rs2335,%rs2329,%rs2332;
}
	// end inline asm
	st.shared.u16 	[%r3583+192], %rs2335;
	// begin inline asm
	{mul.f16 %rs2338,%rs2330,%rs2328;
}
	// end inline asm
	// begin inline asm
	{mul.f16 %rs2341,%rs2333,%rs2327;
}
	// end inline asm
	// begin inline asm
	{add.f16 %rs2344,%rs2338,%rs2341;
}
	// end inline asm
	st.shared.u16 	[%r3583+8384], %rs2344;
	mov.u32 	%r19855, %r19987;
	mov.f32 	%f10567, %f10600;
	@%p1664 bra 	$L__BB0_3722;
	setp.eq.f32 	%p1667, %f1615, 0f7F800000;
	@%p1667 bra 	$L__BB0_3721;
	mov.b32 	%r6096, %f889;
	shl.b32 	%r11218, %r6096, 8;
	or.b32  	%r6097, %r11218, -2147483648;
	mov.b64 	%rd10024, 0;
	mov.b32 	%r19852, 0;
	mov.u64 	%rd10022, __cudart_i2opi_f;
	mov.u64 	%rd10023, %rd8;
$L__BB0_3717:
	.pragma "nounroll";
	ld.global.nc.u32 	%r11219, [%rd10022];
	mad.wide.u32 	%rd5914, %r11219, %r6097, %rd10024;
	shr.u64 	%rd10024, %rd5914, 32;
	st.local.u32 	[%rd10023], %rd5914;
	add.s32 	%r19852, %r19852, 1;
	add.s64 	%rd10023, %rd10023, 4;
	add.s64 	%rd10022, %rd10022, 4;
	setp.ne.s32 	%p1668, %r19852, 6;
	@%p1668 bra 	$L__BB0_3717;
	shr.u32 	%r11220, %r6096, 23;
	st.local.u32 	[%rd8+24], %rd10024;
	and.b32  	%r6100, %r11220, 31;
	and.b32  	%r11221, %r11220, 224;
	add.s32 	%r11222, %r11221, -128;
	shr.u32 	%r11223, %r11222, 5;
	mul.wide.u32 	%rd5915, %r11223, 4;
	sub.s64 	%rd3301, %rd8, %rd5915;
	ld.local.u32 	%r19853, [%rd3301+24];
	ld.local.u32 	%r19854, [%rd3301+20];
	setp.eq.s32 	%p1669, %r6100, 0;
	@%p1669 bra 	$L__BB0_3720;
	shf.l.wrap.b32 	%r19853, %r19854, %r19853, %r6100;
	ld.local.u32 	%r11224, [%rd3301+16];
	shf.l.wrap.b32 	%r19854, %r11224, %r19854, %r6100;
$L__BB0_3720:
	shr.u32 	%r11225, %r19853, 30;
	shf.l.wrap.b32 	%r11226, %r19854, %r19853, 2;
	shl.b32 	%r11227, %r19854, 2;
	shr.u32 	%r11228, %r11226, 31;
	add.s32 	%r11229, %r11228, %r11225;
	neg.s32 	%r11230, %r11229;
	setp.lt.s32 	%p1670, %r6096, 0;
	selp.b32 	%r19855, %r11230, %r11229, %p1670;
	xor.b32  	%r11231, %r11226, %r6096;
	shr.s32 	%r11232, %r11226, 31;
	xor.b32  	%r11233, %r11232, %r11226;
	xor.b32  	%r11234, %r11232, %r11227;
	cvt.u64.u32 	%rd5916, %r11233;
	shl.b64 	%rd5917, %rd5916, 32;
	cvt.u64.u32 	%rd5918, %r11234;
	or.b64  	%rd5919, %rd5917, %rd5918;
	cvt.rn.f64.s64 	%fd455, %rd5919;
	mul.f64 	%fd456, %fd455, 0d3BF921FB54442D19;
	cvt.rn.f32.f64 	%f5175, %fd456;
	neg.f32 	%f5176, %f5175;
	setp.lt.s32 	%p1671, %r11231, 0;
	selp.f32 	%f10567, %f5176, %f5175, %p1671;
	bra.uni 	$L__BB0_3722;
$L__BB0_3721:
	mov.f32 	%f5177, 0f00000000;
	mul.rn.f32 	%f10567, %f889, %f5177;
	mov.b32 	%r19855, 0;
$L__BB0_3722:
	abs.f32 	%f1619, %f889;
	setp.ltu.f32 	%p1672, %f1619, 0f47CE4780;
	add.s32 	%r11236, %r19855, 1;
	mul.rn.f32 	%f5179, %f10567, %f10567;
	and.b32  	%r11237, %r19855, 1;
	setp.eq.b32 	%p1673, %r11237, 1;
	selp.f32 	%f5180, %f10567, 0f3F800000, %p1673;
	fma.rn.f32 	%f5181, %f5179, %f5180, 0f00000000;
	fma.rn.f32 	%f5182, %f5179, 0f37CBAC00, 0fBAB607ED;
	selp.f32 	%f5183, 0fB94D4153, %f5182, %p1673;
	selp.f32 	%f5184, 0f3C0885E4, 0f3D2AAABB, %p1673;
	fma.rn.f32 	%f5185, %f5183, %f5179, %f5184;
	selp.f32 	%f5186, 0fBE2AAAA8, 0fBEFFFFFF, %p1673;
	fma.rn.f32 	%f5187, %f5185, %f5179, %f5186;
	fma.rn.f32 	%f5188, %f5187, %f5181, %f5180;
	and.b32  	%r11238, %r11236, 2;
	setp.eq.s32 	%p1674, %r11238, 0;
	mov.f32 	%f5189, 0f00000000;
	sub.f32 	%f5190, %f5189, %f5188;
	selp.f32 	%f5178, %f5188, %f5190, %p1674;
	// begin inline asm
	{  cvt.rn.f16.f32 %rs2347, %f5178;}

	// end inline asm
	mov.u32 	%r19859, %r19987;
	mov.f32 	%f10568, %f10600;
	@%p1672 bra 	$L__BB0_3730;
	setp.eq.f32 	%p1675, %f1619, 0f7F800000;
	@%p1675 bra 	$L__BB0_3729;
	mov.b32 	%r6109, %f889;
	shl.b32 	%r11240, %r6109, 8;
	or.b32  	%r6110, %r11240, -2147483648;
	mov.b64 	%rd10027, 0;
	mov.b32 	%r19856, 0;
	mov.u64 	%rd10025, __cudart_i2opi_f;
	mov.u64 	%rd10026, %rd7;
$L__BB0_3725:
	.pragma "nounroll";
	ld.global.nc.u32 	%r11241, [%rd10025];
	mad.wide.u32 	%rd5922, %r11241, %r6110, %rd10027;
	shr.u64 	%rd10027, %rd5922, 32;
	st.local.u32 	[%rd10026], %rd5922;
	add.s32 	%r19856, %r19856, 1;
	add.s64 	%rd10026, %rd10026, 4;
	add.s64 	%rd10025, %rd10025, 4;
	setp.ne.s32 	%p1676, %r19856, 6;
	@%p1676 bra 	$L__BB0_3725;
	shr.u32 	%r11242, %r6109, 23;
	st.local.u32 	[%rd7+24], %rd10027;
	and.b32  	%r6113, %r11242, 31;
	and.b32  	%r11243, %r11242, 224;
	add.s32 	%r11244, %r11243, -128;
	shr.u32 	%r11245, %r11244, 5;
	mul.wide.u32 	%rd5923, %r11245, 4;
	sub.s64 	%rd3308, %rd7, %rd5923;
	ld.local.u32 	%r19857, [%rd3308+24];
	ld.local.u32 	%r19858, [%rd3308+20];
	setp.eq.s32 	%p1677, %r6113, 0;
	@%p1677 bra 	$L__BB0_3728;
	shf.l.wrap.b32 	%r19857, %r19858, %r19857, %r6113;
	ld.local.u32 	%r11246, [%rd3308+16];
	shf.l.wrap.b32 	%r19858, %r11246, %r19858, %r6113;
$L__BB0_3728:
	shr.u32 	%r11247, %r19857, 30;
	shf.l.wrap.b32 	%r11248, %r19858, %r19857, 2;
	shl.b32 	%r11249, %r19858, 2;
	shr.u32 	%r11250, %r11248, 31;
	add.s32 	%r11251, %r11250, %r11247;
	neg.s32 	%r11252, %r11251;
	setp.lt.s32 	%p1678, %r6109, 0;
	selp.b32 	%r19859, %r11252, %r11251, %p1678;
	xor.b32  	%r11253, %r11248, %r6109;
	shr.s32 	%r11254, %r11248, 31;
	xor.b32  	%r11255, %r11254, %r11248;
	xor.b32  	%r11256, %r11254, %r11249;
	cvt.u64.u32 	%rd5924, %r11255;
	shl.b64 	%rd5925, %rd5924, 32;
	cvt.u64.u32 	%rd5926, %r11256;
	or.b64  	%rd5927, %rd5925, %rd5926;
	cvt.rn.f64.s64 	%fd457, %rd5927;
	mul.f64 	%fd458, %fd457, 0d3BF921FB54442D19;
	cvt.rn.f32.f64 	%f5191, %fd458;
	neg.f32 	%f5192, %f5191;
	setp.lt.s32 	%p1679, %r11253, 0;
	selp.f32 	%f10568, %f5192, %f5191, %p1679;
	bra.uni 	$L__BB0_3730;
$L__BB0_3729:
	mov.f32 	%f5193, 0f00000000;
	mul.rn.f32 	%f10568, %f889, %f5193;
	mov.b32 	%r19859, 0;
$L__BB0_3730:
	abs.f32 	%f1623, %f898;
	setp.ltu.f32 	%p1680, %f1623, 0f47CE4780;
	mul.rn.f32 	%f5195, %f10568, %f10568;
	and.b32  	%r11258, %r19859, 1;
	setp.eq.b32 	%p1681, %r11258, 1;
	selp.f32 	%f5196, 0f3F800000, %f10568, %p1681;
	fma.rn.f32 	%f5197, %f5195, %f5196, 0f00000000;
	fma.rn.f32 	%f5198, %f5195, 0f37CBAC00, 0fBAB607ED;
	selp.f32 	%f5199, %f5198, 0fB94D4153, %p1681;
	selp.f32 	%f5200, 0f3D2AAABB, 0f3C0885E4, %p1681;
	fma.rn.f32 	%f5201, %f5199, %f5195, %f5200;
	selp.f32 	%f5202, 0fBEFFFFFF, 0fBE2AAAA8, %p1681;
	fma.rn.f32 	%f5203, %f5201, %f5195, %f5202;
	fma.rn.f32 	%f5204, %f5203, %f5197, %f5196;
	and.b32  	%r11259, %r19859, 2;
	setp.eq.s32 	%p1682, %r11259, 0;
	mov.f32 	%f5205, 0f00000000;
	sub.f32 	%f5206, %f5205, %f5204;
	selp.f32 	%f5194, %f5204, %f5206, %p1682;
	// begin inline asm
	{  cvt.rn.f16.f32 %rs2348, %f5194;}

	// end inline asm
	add.s64 	%rd5928, %rd1820, %rd1836;
	add.s64 	%rd5929, %rd5928, %rd1836;
	add.s64 	%rd5930, %rd5929, %rd1836;
	add.s64 	%rd5931, %rd5930, %rd1836;
	add.s64 	%rd5932, %rd5931, %rd1836;
	add.s64 	%rd5933, %rd5932, %rd1836;
	add.s64 	%rd5934, %rd5933, %rd1836;
	add.s64 	%rd5935, %rd5934, %rd1836;
	ld.global.u16 	%rs2350, [%rd5935+192];
	add.s64 	%rd5936, %rd1821, %rd1836;
	add.s64 	%rd5937, %rd5936, %rd1836;
	add.s64 	%rd5938, %rd5937, %rd1836;
	add.s64 	%rd5939, %rd5938, %rd1836;
	add.s64 	%rd5940, %rd5939, %rd1836;
	add.s64 	%rd5941, %rd5940, %rd1836;
	add.s64 	%rd5942, %rd5941, %rd1836;
	add.s64 	%rd5943, %rd5942, %rd1836;
	ld.global.u16 	%rs2353, [%rd5943+192];
	// begin inline asm
	{mul.f16 %rs2349,%rs2350,%rs2347;
}
	// end inline asm
	// begin inline asm
	{mul.f16 %rs2352,%rs2353,%rs2348;
}
	// end inline asm
	// begin inline asm
	{sub.f16 %rs2355,%rs2349,%rs2352;
}
	// end inline asm
	st.shared.u16 	[%r3611+192], %rs2355;
	// begin inline asm
	{mul.f16 %rs2358,%rs2350,%rs2348;
}
	// end inline asm
	// begin inline asm
	{mul.f16 %rs2361,%rs2353,%rs2347;
}
	// end inline asm
	// begin inline asm
	{add.f16 %rs2364,%rs2358,%rs2361;
}
	// end inline asm
	st.shared.u16 	[%r3611+8384], %rs2364;
	mov.u32 	%r19863, %r19995;
	mov.f32 	%f10569, %f10602;
	@%p1680 bra 	$L__BB0_3738;
	setp.eq.f32 	%p1683, %f1623, 0f7F800000;
	@%p1683 bra 	$L__BB0_3737;
	mov.b32 	%r6122, %f898;
	shl.b32 	%r11261, %r6122, 8;
	or.b32  	%r6123, %r11261, -2147483648;
	mov.b64 	%rd10030, 0;
	mov.b32 	%r19860, 0;
	mov.u64 	%rd10028, __cudart_i2opi_f;
	mov.u64 	%rd10029, %rd8;
$L__BB0_3733:
	.pragma "nounroll";
	ld.global.nc.u32 	%r11262, [%rd10028];
	mad.wide.u32 	%rd5946, %r11262, %r6123, %rd10030;
	shr.u64 	%rd10030, %rd5946, 32;
	st.local.u32 	[%rd10029], %rd5946;
	add.s32 	%r19860, %r19860, 1;
	add.s64 	%rd10029, %rd10029, 4;
	add.s64 	%rd10028, %rd10028, 4;
	setp.ne.s32 	%p1684, %r19860, 6;
	@%p1684 bra 	$L__BB0_3733;
	shr.u32 	%r11263, %r6122, 23;
	st.local.u32 	[%rd8+24], %rd10030;
	and.b32  	%r6126, %r11263, 31;
	and.b32  	%r11264, %r11263, 224;
	add.s32 	%r11265, %r11264, -128;
	shr.u32 	%r11266, %r11265, 5;
	mul.wide.u32 	%rd5947, %r11266, 4;
	sub.s64 	%rd3315, %rd8, %rd5947;
	ld.local.u32 	%r19861, [%rd3315+24];
	ld.local.u32 	%r19862, [%rd3315+20];
	setp.eq.s32 	%p1685, %r6126, 0;
	@%p1685 bra 	$L__BB0_3736;
	shf.l.wrap.b32 	%r19861, %r19862, %r19861, %r6126;
	ld.local.u32 	%r11267, [%rd3315+16];
	shf.l.wrap.b32 	%r19862, %r11267, %r19862, %r6126;
$L__BB0_3736:
	shr.u32 	%r11268, %r19861, 30;
	shf.l.wrap.b32 	%r11269, %r19862, %r19861, 2;
	shl.b32 	%r11270, %r19862, 2;
	shr.u32 	%r11271, %r11269, 31;
	add.s32 	%r11272, %r11271, %r11268;
	neg.s32 	%r11273, %r11272;
	setp.lt.s32 	%p1686, %r6122, 0;
	selp.b32 	%r19863, %r11273, %r11272, %p1686;
	xor.b32  	%r11274, %r11269, %r6122;
	shr.s32 	%r11275, %r11269, 31;
	xor.b32  	%r11276, %r11275, %r11269;
	xor.b32  	%r11277, %r11275, %r11270;
	cvt.u64.u32 	%rd5948, %r11276;
	shl.b64 	%rd5949, %rd5948, 32;
	cvt.u64.u32 	%rd5950, %r11277;
	or.b64  	%rd5951, %rd5949, %rd5950;
	cvt.rn.f64.s64 	%fd459, %rd5951;
	mul.f64 	%fd460, %fd459, 0d3BF921FB54442D19;
	cvt.rn.f32.f64 	%f5207, %fd460;
	neg.f32 	%f5208, %f5207;
	setp.lt.s32 	%p1687, %r11274, 0;
	selp.f32 	%f10569, %f5208, %f5207, %p1687;
	bra.uni 	$L__BB0_3738;
$L__BB0_3737:
	mov.f32 	%f5209, 0f00000000;
	mul.rn.f32 	%f10569, %f898, %f5209;
	mov.b32 	%r19863, 0;
$L__BB0_3738:
	abs.f32 	%f1627, %f898;
	setp.ltu.f32 	%p1688, %f1627, 0f47CE4780;
	add.s32 	%r11279, %r19863, 1;
	mul.rn.f32 	%f5211, %f10569, %f10569;
	and.b32  	%r11280, %r19863, 1;
	setp.eq.b32 	%p1689, %r11280, 1;
	selp.f32 	%f5212, %f10569, 0f3F800000, %p1689;
	fma.rn.f32 	%f5213, %f5211, %f5212, 0f00000000;
	fma.rn.f32 	%f5214, %f5211, 0f37CBAC00, 0fBAB607ED;
	selp.f32 	%f5215, 0fB94D4153, %f5214, %p1689;
	selp.f32 	%f5216, 0f3C0885E4, 0f3D2AAABB, %p1689;
	fma.rn.f32 	%f5217, %f5215, %f5211, %f5216;
	selp.f32 	%f5218, 0fBE2AAAA8, 0fBEFFFFFF, %p1689;
	fma.rn.f32 	%f5219, %f5217, %f5211, %f5218;
	fma.rn.f32 	%f5220, %f5219, %f5213, %f5212;
	and.b32  	%r11281, %r11279, 2;
	setp.eq.s32 	%p1690, %r11281, 0;
	mov.f32 	%f5221, 0f00000000;
	sub.f32 	%f5222, %f5221, %f5220;
	selp.f32 	%f5210, %f5220, %f5222, %p1690;
	// begin inline asm
	{  cvt.rn.f16.f32 %rs2367, %f5210;}

	// end inline asm
	mov.u32 	%r19867, %r19995;
	mov.f32 	%f10570, %f10602;
	@%p1688 bra 	$L__BB0_3746;
	setp.eq.f32 	%p1691, %f1627, 0f7F800000;
	@%p1691 bra 	$L__BB0_3745;
	mov.b32 	%r6135, %f898;
	shl.b32 	%r11283, %r6135, 8;
	or.b32  	%r6136, %r11283, -2147483648;
	mov.b64 	%rd10033, 0;
	mov.b32 	%r19864, 0;
	mov.u64 	%rd10031, __cudart_i2opi_f;
	mov.u64 	%rd10032, %rd7;
$L__BB0_3741:
	.pragma "nounroll";
	ld.global.nc.u32 	%r11284, [%rd10031];
	mad.wide.u32 	%rd5954, %r11284, %r6136, %rd10033;
	shr.u64 	%rd10033, %rd5954, 32;
	st.local.u32 	[%rd10032], %rd5954;
	add.s32 	%r19864, %r19864, 1;
	add.s64 	%rd10032, %rd10032, 4;
	add.s64 	%rd10031, %rd10031, 4;
	setp.ne.s32 	%p1692, %r19864, 6;
	@%p1692 bra 	$L__BB0_3741;
	shr.u32 	%r11285, %r6135, 23;
	st.local.u32 	[%rd7+24], %rd10033;
	and.b32  	%r6139, %r11285, 31;
	and.b32  	%r11286, %r11285, 224;
	add.s32 	%r11287, %r11286, -128;
	shr.u32 	%r11288, %r11287, 5;
	mul.wide.u32 	%rd5955, %r11288, 4;
	sub.s64 	%rd3322, %rd7, %rd5955;
	ld.local.u32 	%r19865, [%rd3322+24];
	ld.local.u32 	%r19866, [%rd3322+20];
	setp.eq.s32 	%p1693, %r6139, 0;
	@%p1693 bra 	$L__BB0_3744;
	shf.l.wrap.b32 	%r19865, %r19866, %r19865, %r6139;
	ld.local.u32 	%r11289, [%rd3322+16];
	shf.l.wrap.b32 	%r19866, %r11289, %r19866, %r6139;
$L__BB0_3744:
	shr.u32 	%r11290, %r19865, 30;
	shf.l.wrap.b32 	%r11291, %r19866, %r19865, 2;
	shl.b32 	%r11292, %r19866, 2;
	shr.u32 	%r11293, %r11291, 31;
	add.s32 	%r11294, %r11293, %r11290;
	neg.s32 	%r11295, %r11294;
	setp.lt.s32 	%p1694, %r6135, 0;
	selp.b32 	%r19867, %r11295, %r11294, %p1694;
	xor.b32  	%r11296, %r11291, %r6135;
	shr.s32 	%r11297, %r11291, 31;
	xor.b32  	%r11298, %r11297, %r11291;
	xor.b32  	%r11299, %r11297, %r11292;
	cvt.u64.u32 	%rd5956, %r11298;
	shl.b64 	%rd5957, %rd5956, 32;
	cvt.u64.u32 	%rd5958, %r11299;
	or.b64  	%rd5959, %rd5957, %rd5958;
	cvt.rn.f64.s64 	%fd461, %rd5959;
	mul.f64 	%fd462, %fd461, 0d3BF921FB54442D19;
	cvt.rn.f32.f64 	%f5223, %fd462;
	neg.f32 	%f5224, %f5223;
	setp.lt.s32 	%p1695, %r11296, 0;
	selp.f32 	%f10570, %f5224, %f5223, %p1695;
	bra.uni 	$L__BB0_3746;
$L__BB0_3745:
	mov.f32 	%f5225, 0f00000000;
	mul.rn.f32 	%f10570, %f898, %f5225;
	mov.b32 	%r19867, 0;
$L__BB0_3746:
	abs.f32 	%f1631, %f907;
	setp.ltu.f32 	%p1696, %f1631, 0f47CE4780;
	mul.rn.f32 	%f5227, %f10570, %f10570;
	and.b32  	%r11301, %r19867, 1;
	setp.eq.b32 	%p1697, %r11301, 1;
	selp.f32 	%f5228, 0f3F800000, %f10570, %p1697;
	fma.rn.f32 	%f5229, %f5227, %f5228, 0f00000000;
	fma.rn.f32 	%f5230, %f5227, 0f37CBAC00, 0fBAB607ED;
	selp.f32 	%f5231, %f5230, 0fB94D4153, %p1697;
	selp.f32 	%f5232, 0f3D2AAABB, 0f3C0885E4, %p1697;
	fma.rn.f32 	%f5233, %f5231, %f5227, %f5232;
	selp.f32 	%f5234, 0fBEFFFFFF, 0fBE2AAAA8, %p1697;
	fma.rn.f32 	%f5235, %f5233, %f5227, %f5234;
	fma.rn.f32 	%f5236, %f5235, %f5229, %f5228;
	and.b32  	%r11302, %r19867, 2;
	setp.eq.s32 	%p1698, %r11302, 0;
	mov.f32 	%f5237, 0f00000000;
	sub.f32 	%f5238, %f5237, %f5236;
	selp.f32 	%f5226, %f5236, %f5238, %p1698;
	// begin inline asm
	{  cvt.rn.f16.f32 %rs2368, %f5226;}

	// end inline asm
	add.s64 	%rd5960, %rd1820, %rd1836;
	add.s64 	%rd5961, %rd5960, %rd1836;
	add.s64 	%rd5962, %rd5961, %rd1836;
	add.s64 	%rd5963, %rd5962, %rd1836;
	add.s64 	%rd5964, %rd5963, %rd1836;
	add.s64 	%rd5965, %rd5964, %rd1836;
	add.s64 	%rd5966, %rd5965, %rd1836;
	add.s64 	%rd5967, %rd5966, %rd1836;
	add.s64 	%rd5968, %rd5967, %rd1836;
	ld.global.u16 	%rs2370, [%rd5968+192];
	add.s64 	%rd5969, %rd1821, %rd1836;
	add.s64 	%rd5970, %rd5969, %rd1836;
	add.s64 	%rd5971, %rd5970, %rd1836;
	add.s64 	%rd5972, %rd5971, %rd1836;
	add.s64 	%rd5973, %rd5972, %rd1836;
	add.s64 	%rd5974, %rd5973, %rd1836;
	add.s64 	%rd5975, %rd5974, %rd1836;
	add.s64 	%rd5976, %rd5975, %rd1836;
	add.s64 	%rd5977, %rd5976, %rd1836;
	ld.global.u16 	%rs2373, [%rd5977+192];
	// begin inline asm
	{mul.f16 %rs2369,%rs2370,%rs2367;
}
	// end inline asm
	// begin inline asm
	{mul.f16 %rs2372,%rs2373,%rs2368;
}
	// end inline asm
	// begin inline asm
	{sub.f16 %rs2375,%rs2369,%rs2372;
}
	// end inline asm
	st.shared.u16 	[%r3639+192], %rs2375;
	// begin inline asm
	{mul.f16 %rs2378,%rs2370,%rs2368;
}
	// end inline asm
	// begin inline asm
	{mul.f16 %rs2381,%rs2373,%rs2367;
}
	// end inline asm
	// begin inline asm
	{add.f16 %rs2384,%rs2378,%rs2381;
}
	// end inline asm
	st.shared.u16 	[%r3639+8384], %rs2384;
	mov.u32 	%r19871, %r20003;
	mov.f32 	%f10571, %f10604;
	@%p1696 bra 	$L__BB0_3754;
	setp.eq.f32 	%p1699, %f1631, 0f7F800000;
	@%p1699 bra 	$L__BB0_3753;
	mov.b32 	%r6148, %f907;
	shl.b32 	%r11304, %r6148, 8;
	or.b32  	%r6149, %r11304, -2147483648;
	mov.b64 	%rd10036, 0;
	mov.b32 	%r19868, 0;
	mov.u64 	%rd10034, __cudart_i2opi_f;
	mov.u64 	%rd10035, %rd8;
$L__BB0_3749:
	.pragma "nounroll";
	ld.global.nc.u32 	%r11305, [%rd10034];
	mad.wide.u32 	%rd5980, %r11305, %r6149, %rd10036;
	shr.u64 	%rd10036, %rd5980, 32;
	st.local.u32 	[%rd10035], %rd5980;
	add.s32 	%r19868, %r19868, 1;
	add.s64 	%rd10035, %rd10035, 4;
	add.s64 	%rd10034, %rd10034, 4;
	setp.ne.s32 	%p1700, %r19868, 6;
	@%p1700 bra 	$L__BB0_3749;
	shr.u32 	%r11306, %r6148, 23;
	st.local.u32 	[%rd8+24], %rd10036;
	and.b32  	%r6152, %r11306, 31;
	and.b32  	%r11307, %r11306, 224;
	add.s32 	%r11308, %r11307, -128;
	shr.u32 	%r11309, %r11308, 5;
	mul.wide.u32 	%rd5981, %r11309, 4;
	sub.s64 	%rd3329, %rd8, %rd5981;
	ld.local.u32 	%r19869, [%rd3329+24];
	ld.local.u32 	%r19870, [%rd3329+20];
	setp.eq.s32 	%p1701, %r6152, 0;
	@%p1701 bra 	$L__BB0_3752;
	shf.l.wrap.b32 	%r19869, %r19870, %r19869, %r6152;
	ld.local.u32 	%r11310, [%rd3329+16];
	shf.l.wrap.b32 	%r19870, %r11310, %r19870, %r6152;
$L__BB0_3752:
	shr.u32 	%r11311, %r19869, 30;
	shf.l.wrap.b32 	%r11312, %r19870, %r19869, 2;
	shl.b32 	%r11313, %r19870, 2;
	shr.u32 	%r11314, %r11312, 31;
	add.s32 	%r11315, %r11314, %r11311;
	neg.s32 	%r11316, %r11315;
	setp.lt.s32 	%p1702, %r6148, 0;
	selp.b32 	%r19871, %r11316, %r11315, %p1702;
	xor.b32  	%r11317, %r11312, %r6148;
	shr.s32 	%r11318, %r11312, 31;
	xor.b32  	%r11319, %r11318, %r11312;
	xor.b32  	%r11320, %r11318, %r11313;
	cvt.u64.u32 	%rd5982, %r11319;
	shl.b64 	%rd5983, %rd5982, 32;
	cvt.u64.u32 	%rd5984, %r11320;
	or.b64  	%rd5985, %rd5983, %rd5984;
	cvt.rn.f64.s64 	%fd463, %rd5985;
	mul.f64 	%fd464, %fd463, 0d3BF921FB54442D19;
	cvt.rn.f32.f64 	%f5239, %fd464;
	neg.f32 	%f5240, %f5239;
	setp.lt.s32 	%p1703, %r11317, 0;
	selp.f32 	%f10571, %f5240, %f5239, %p1703;
	bra.uni 	$L__BB0_3754;
$L__BB0_3753:
	mov.f32 	%f5241, 0f00000000;
	mul.rn.f32 	%f10571, %f907, %f5241;
	mov.b32 	%r19871, 0;
$L__BB0_3754:
	abs.f32 	%f1635, %f907;
	setp.ltu.f32 	%p1704, %f1635, 0f47CE4780;
	add.s32 	%r11322, %r19871, 1;
	mul.rn.f32 	%f5243, %f10571, %f10571;
	and.b32  	%r11323, %r19871, 1;
	setp.eq.b32 	%p1705, %r11323, 1;
	selp.f32 	%f5244, %f10571, 0f3F800000, %p1705;
	fma.rn.f32 	%f5245, %f5243, %f5244, 0f00000000;
	fma.rn.f32 	%f5246, %f5243, 0f37CBAC00, 0fBAB607ED;
	selp.f32 	%f5247, 0fB94D4153, %f5246, %p1705;
	selp.f32 	%f5248, 0f3C0885E4, 0f3D2AAABB, %p1705;
	fma.rn.f32 	%f5249, %f5247, %f5243, %f5248;
	selp.f32 	%f5250, 0fBE2AAAA8, 0fBEFFFFFF, %p1705;
	fma.rn.f32 	%f5251, %f5249, %f5243, %f5250;
	fma.rn.f32 	%f5252, %f5251, %f5245, %f5244;
	and.b32  	%r11324, %r11322, 2;
	setp.eq.s32 	%p1706, %r11324, 0;
	mov.f32 	%f5253, 0f00000000;
	sub.f32 	%f5254, %f5253, %f5252;
	selp.f32 	%f5242, %f5252, %f5254, %p1706;
	// begin inline asm
	{  cvt.rn.f16.f32 %rs2387, %f5242;}

	// end inline asm
	mov.u32 	%r19875, %r20003;
	mov.f32 	%f10572, %f10604;
	@%p1704 bra 	$L__BB0_3762;
	setp.eq.f32 	%p1707, %f1635, 0f7F800000;
	@%p1707 bra 	$L__BB0_3761;
	mov.b32 	%r6161, %f907;
	shl.b32 	%r11326, %r6161, 8;
	or.b32  	%r6162, %r11326, -2147483648;
	mov.b64 	%rd10039, 0;
	mov.b32 	%r19872, 0;
	mov.u64 	%rd10037, __cudart_i2opi_f;
	mov.u64 	%rd10038, %rd7;
$L__BB0_3757:
	.pragma "nounroll";
	ld.global.nc.u32 	%r11327, [%rd10037];
	mad.wide.u32 	%rd5988, %r11327, %r6162, %rd10039;
	shr.u64 	%rd10039, %rd5988, 32;
	st.local.u32 	[%rd10038], %rd5988;
	add.s32 	%r19872, %r19872, 1;
	add.s64 	%rd10038, %rd10038, 4;
	add.s64 	%rd10037, %rd10037, 4;
	setp.ne.s32 	%p1708, %r19872, 6;
	@%p1708 bra 	$L__BB0_3757;
	shr.u32 	%r11328, %r6161, 23;
	st.local.u32 	[%rd7+24], %rd10039;
	and.b32  	%r6165, %r11328, 31;
	and.b32  	%r11329, %r11328, 224;
	add.s32 	%r11330, %r11329, -128;
	shr.u32 	%r11331, %r11330, 5;
	mul.wide.u32 	%rd5989, %r11331, 4;
	sub.s64 	%rd3336, %rd7, %rd5989;
	ld.local.u32 	%r19873, [%rd3336+24];
	ld.local.u32 	%r19874, [%rd3336+20];
	setp.eq.s32 	%p1709, %r6165, 0;
	@%p1709 bra 	$L__BB0_3760;
	shf.l.wrap.b32 	%r19873, %r19874, %r19873, %r6165;
	ld.local.u32 	%r11332, [%rd3336+16];
	shf.l.wrap.b32 	%r19874, %r11332, %r19874, %r6165;
$L__BB0_3760:
	shr.u32 	%r11333, %r19873, 30;
	shf.l.wrap.b32 	%r11334, %r19874, %r19873, 2;
	shl.b32 	%r11335, %r19874, 2;
	shr.u32 	%r11336, %r11334, 31;
	add.s32 	%r11337, %r11336, %r11333;
	neg.s32 	%r11338, %r11337;
	setp.lt.s32 	%p1710, %r6161, 0;
	selp.b32 	%r19875, %r11338, %r11337, %p1710;
	xor.b32  	%r11339, %r11334, %r6161;
	shr.s32 	%r11340, %r11334, 31;
	xor.b32  	%r11341, %r11340, %r11334;
	xor.b32  	%r11342, %r11340, %r11335;
	cvt.u64.u32 	%rd5990, %r11341;
	shl.b64 	%rd5991, %rd5990, 32;
	cvt.u64.u32 	%rd5992, %r11342;
	or.b64  	%rd5993, %rd5991, %rd5992;
	cvt.rn.f64.s64 	%fd465, %rd5993;
	mul.f64 	%fd466, %fd465, 0d3BF921FB54442D19;
	cvt.rn.f32.f64 	%f5255, %fd466;
	neg.f32 	%f5256, %f5255;
	setp.lt.s32 	%p1711, %r11339, 0;
	selp.f32 	%f10572, %f5256, %f5255, %p1711;
	bra.uni 	$L__BB0_3762;
$L__BB0_3761:
	mov.f32 	%f5257, 0f00000000;
	mul.rn.f32 	%f10572, %f907, %f5257;
	mov.b32 	%r19875, 0;
$L__BB0_3762:
	abs.f32 	%f1639, %f916;
	setp.ltu.f32 	%p1712, %f1639, 0f47CE4780;
	mul.rn.f32 	%f5259, %f10572, %f10572;
	and.b32  	%r11344, %r19875, 1;
	setp.eq.b32 	%p1713, %r11344, 1;
	selp.f32 	%f5260, 0f3F800000, %f10572, %p1713;
	fma.rn.f32 	%f5261, %f5259, %f5260, 0f00000000;
	fma.rn.f32 	%f5262, %f5259, 0f37CBAC00, 0fBAB607ED;
	selp.f32 	%f5263, %f5262, 0fB94D4153, %p1713;
	selp.f32 	%f5264, 0f3D2AAABB, 0f3C0885E4, %p1713;
	fma.rn.f32 	%f5265, %f5263, %f5259, %f5264;
	selp.f32 	%f5266, 0fBEFFFFFF, 0fBE2AAAA8, %p1713;
	fma.rn.f32 	%f5267, %f5265, %f5259, %f5266;
	fma.rn.f32 	%f5268, %f5267, %f5261, %f5260;
	and.b32  	%r11345, %r19875, 2;
	setp.eq.s32 	%p1714, %r11345, 0;
	mov.f32 	%f5269, 0f00000000;
	sub.f32 	%f5270, %f5269, %f5268;
	selp.f32 	%f5258, %f5268, %f5270, %p1714;
	// begin inline asm
	{  cvt.rn.f16.f32 %rs2388, %f5258;}

	// end inline asm
	add.s64 	%rd5994, %rd1820, %rd1836;
	add.s64 	%rd5995, %rd5994, %rd1836;
	add.s64 	%rd5996, %rd5995, %rd1836;
	add.s64 	%rd5997, %rd5996, %rd1836;
	add.s64 	%rd5998, %rd5997, %rd1836;
	add.s64 	%rd5999, %rd5998, %rd1836;
	add.s64 	%rd6000, %rd5999, %rd1836;
	add.s64 	%rd6001, %rd6000, %rd1836;
	add.s64 	%rd6002, %rd6001, %rd1836;
	add.s64 	%rd6003, %rd6002, %rd1836;
	ld.global.u16 	%rs2390, [%rd6003+192];
	add.s64 	%rd6004, %rd1821, %rd1836;
	add.s64 	%rd6005, %rd6004, %rd1836;
	add.s64 	%rd6006, %rd6005, %rd1836;
	add.s64 	%rd6007, %rd6006, %rd1836;
	add.s64 	%rd6008, %rd6007, %rd1836;
	add.s64 	%rd6009, %rd6008, %rd1836;
	add.s64 	%rd6010, %rd6009, %rd1836;
	add.s64 	%rd6011, %rd6010, %rd1836;
	add.s64 	%rd6012, %rd6011, %rd1836;
	add.s64 	%rd6013, %rd6012, %rd1836;
	ld.global.u16 	%rs2393, [%rd6013+192];
	// begin inline asm
	{mul.f16 %rs2389,%rs2390,%rs2387;
}
	// end inline asm
	// begin inline asm
	{mul.f16 %rs2392,%rs2393,%rs2388;
}
	// end inline asm
	// begin inline asm
	{sub.f16 %rs2395,%rs2389,%rs2392;
}
	// end inline asm
	st.shared.u16 	[%r3667+192], %rs2395;
	// begin inline asm
	{mul.f16 %rs2398,%rs2390,%rs2388;
}
	// end inline asm
	// begin inline asm
	{mul.f16 %rs2401,%rs2393,%rs2387;
}
	// end inline asm
	// begin inline asm
	{add.f16 %rs2404,%rs2398,%rs2401;
}
	// end inline asm
	st.shared.u16 	[%r3667+8384], %rs2404;
	mov.u32 	%r19879, %r20011;
	mov.f32 	%f10573, %f10606;
	@%p1712 bra 	$L__BB0_3770;
	setp.eq.f32 	%p1715, %f1639, 0f7F800000;
	@%p1715 bra 	$L__BB0_3769;
	mov.b32 	%r6174, %f916;
	shl.b32 	%r11347, %r6174, 8;
	or.b32  	%r6175, %r11347, -2147483648;
	mov.b64 	%rd10042, 0;
	mov.b32 	%r19876, 0;
	mov.u64 	%rd10040, __cudart_i2opi_f;
	mov.u64 	%rd10041, %rd8;
$L__BB0_3765:
	.pragma "nounroll";
	ld.global.nc.u32 	%r11348, [%rd10040];
	mad.wide.u32 	%rd6016, %r11348, %r6175, %rd10042;
	shr.u64 	%rd10042, %rd6016, 32;
	st.local.u32 	[%rd10041], %rd6016;
	add.s32 	%r19876, %r19876, 1;
	add.s64 	%rd10041, %rd10041, 4;
	add.s64 	%rd10040, %rd10040, 4;
	setp.ne.s32 	%p1716, %r19876, 6;
	@%p1716 bra 	$L__BB0_3765;
	shr.u32 	%r11349, %r6174, 23;
	st.local.u32 	[%rd8+24], %rd10042;
	and.b32  	%r6178, %r11349, 31;
	and.b32  	%r11350, %r11349, 224;
	add.s32 	%r11351, %r11350, -128;
	shr.u32 	%r11352, %r11351, 5;
	mul.wide.u32 	%rd6017, %r11352, 4;
	sub.s64 	%rd3343, %rd8, %rd6017;
	ld.local.u32 	%r19877, [%rd3343+24];
	ld.local.u32 	%r19878, [%rd3343+20];
	setp.eq.s32 	%p1717, %r6178, 0;
	@%p1717 bra 	$L__BB0_3768;
	shf.l.wrap.b32 	%r19877, %r19878, %r19877, %r6178;
	ld.local.u32 	%r11353, [%rd3343+16];
	shf.l.wrap.b32 	%r19878, %r11353, %r19878, %r6178;
$L__BB0_3768:
	shr.u32 	%r11354, %r19877, 30;
	shf.l.wrap.b32 	%r11355, %r19878, %r19877, 2;
	shl.b32 	%r11356, %r19878, 2;
	shr.u32 	%r11357, %r11355, 31;
	add.s32 	%r11358, %r11357, %r11354;
	neg.s32 	%r11359, %r11358;
	setp.lt.s32 	%p1718, %r6174, 0;
	selp.b32 	%r19879, %r11359, %r11358, %p1718;
	xor.b32  	%r11360, %r11355, %r6174;
	shr.s32 	%r11361, %r11355, 31;
	xor.b32  	%r11362, %r11361, %r11355;
	xor.b32  	%r11363, %r11361, %r11356;
	cvt.u64.u32 	%rd6018, %r11362;
	shl.b64 	%rd6019, %rd6018, 32;
	cvt.u64.u32 	%rd6020, %r11363;
	or.b64  	%rd6021, %rd6019, %rd6020;
	cvt.rn.f64.s64 	%fd467, %rd6021;
	mul.f64 	%fd468, %fd467, 0d3BF921FB54442D19;
	cvt.rn.f32.f64 	%f5271, %fd468;
	neg.f32 	%f5272, %f5271;
	setp.lt.s32 	%p1719, %r11360, 0;
	selp.f32 	%f10573, %f5272, %f5271, %p1719;
	bra.uni 	$L__BB0_3770;
$L__BB0_3769:
	mov.f32 	%f5273, 0f00000000;
	mul.rn.f32 	%f10573, %f916, %f5273;
	mov.b32 	%r19879, 0;
$L__BB0_3770:
	abs.f32 	%f1643, %f916;
	setp.ltu.f32 	%p1720, %f1643, 0f47CE4780;
	add.s32 	%r11365, %r19879, 1;
	mul.rn.f32 	%f5275, %f10573, %f10573;
	and.b32  	%r11366, %r19879, 1;
	setp.eq.b32 	%p1721, %r11366, 1;
	selp.f32 	%f5276, %f10573, 0f3F800000, %p1721;
	fma.rn.f32 	%f5277, %f5275, %f5276, 0f00000000;
	fma.rn.f32 	%f5278, %f5275, 0f37CBAC00, 0fBAB607ED;
	selp.f32 	%f5279, 0fB94D4153, %f5278, %p1721;
	selp.f32 	%f5280, 0f3C0885E4, 0f3D2AAABB, %p1721;
	fma.rn.f32 	%f5281, %f5279, %f5275, %f5280;
	selp.f32 	%f5282, 0fBE2AAAA8, 0fBEFFFFFF, %p1721;
	fma.rn.f32 	%f5283, %f5281, %f5275, %f5282;
	fma.rn.f32 	%f5284, %f5283, %f5277, %f5276;
	and.b32  	%r11367, %r11365, 2;
	setp.eq.s32 	%p1722, %r11367, 0;
	mov.f32 	%f5285, 0f00000000;
	sub.f32 	%f5286, %f5285, %f5284;
	selp.f32 	%f5274, %f5284, %f5286, %p1722;
	// begin inline asm
	{  cvt.rn.f16.f32 %rs2407, %f5274;}

	// end inline asm
	mov.u32 	%r19883, %r20011;
	mov.f32 	%f10574, %f10606;
	@%p1720 bra 	$L__BB0_3778;
	setp.eq.f32 	%p1723, %f1643, 0f7F800000;
	@%p1723 bra 	$L__BB0_3777;
	mov.b32 	%r6187, %f916;
	shl.b32 	%r11369, %r6187, 8;
	or.b32  	%r6188, %r11369, -2147483648;
	mov.b64 	%rd10045, 0;
	mov.b32 	%r19880, 0;
	mov.u64 	%rd10043, __cudart_i2opi_f;
	mov.u64 	%rd10044, %rd7;
$L__BB0_3773:
	.pragma "nounroll";
	ld.global.nc.u32 	%r11370, [%rd10043];
	mad.wide.u32 	%rd6024, %r11370, %r6188, %rd10045;
	shr.u64 	%rd10045, %rd6024, 32;
	st.local.u32 	[%rd10044], %rd6024;
	add.s32 	%r19880, %r19880, 1;
	add.s64 	%rd10044, %rd10044, 4;
	add.s64 	%rd10043, %rd10043, 4;
	setp.ne.s32 	%p1724, %r19880, 6;
	@%p1724 bra 	$L__BB0_3773;
	shr.u32 	%r11371, %r6187, 23;
	st.local.u32 	[%rd7+24], %rd10045;
	and.b32  	%r6191, %r11371, 31;
	and.b32  	%r11372, %r11371, 224;
	add.s32 	%r11373, %r11372, -128;
	shr.u32 	%r11374, %r11373, 5;
	mul.wide.u32 	%rd6025, %r11374, 4;
	sub.s64 	%rd3350, %rd7, %rd6025;
	ld.local.u32 	%r19881, [%rd3350+24];
	ld.local.u32 	%r19882, [%rd3350+20];
	setp.eq.s32 	%p1725, %r6191, 0;
	@%p1725 bra 	$L__BB0_3776;
	shf.l.wrap.b32 	%r19881, %r19882, %r19881, %r6191;
	ld.local.u32 	%r11375, [%rd3350+16];
	shf.l.wrap.b32 	%r19882, %r11375, %r19882, %r6191;
$L__BB0_3776:
	shr.u32 	%r11376, %r19881, 30;
	shf.l.wrap.b32 	%r11377, %r19882, %r19881, 2;
	shl.b32 	%r11378, %r19882, 2;
	shr.u32 	%r11379, %r11377, 31;
	add.s32 	%r11380, %r11379, %r11376;
	neg.s32 	%r11381, %r11380;
	setp.lt.s32 	%p1726, %r6187, 0;
	selp.b32 	%r19883, %r11381, %r11380, %p1726;
	xor.b32  	%r11382, %r11377, %r6187;
	shr.s32 	%r11383, %r11377, 31;
	xor.b32  	%r11384, %r11383, %r11377;
	xor.b32  	%r11385, %r11383, %r11378;
	cvt.u64.u32 	%rd6026, %r11384;
	shl.b64 	%rd6027, %rd6026, 32;
	cvt.u64.u32 	%rd6028, %r11385;
	or.b64  	%rd6029, %rd6027, %rd6028;
	cvt.rn.f64.s64 	%fd469, %rd6029;
	mul.f64 	%fd470, %fd469, 0d3BF921FB54442D19;
	cvt.rn.f32.f64 	%f5287, %fd470;
	neg.f32 	%f5288, %f5287;
	setp.lt.s32 	%p1727, %r11382, 0;
	selp.f32 	%f10574, %f5288, %f5287, %p1727;
	bra.uni 	$L__BB0_3778;
$L__BB0_3777:
	mov.f32 	%f5289, 0f00000000;
	mul.rn.f32 	%f10574, %f916, %f5289;
	mov.b32 	%r19883, 0;
$L__BB0_3778:
	abs.f32 	%f1647, %f925;
	setp.ltu.f32 	%p1728, %f1647, 0f47CE4780;
	mul.rn.f32 	%f5291, %f10574, %f10574;
	and.b32  	%r11387, %r19883, 1;
	setp.eq.b32 	%p1729, %r11387, 1;
	selp.f32 	%f5292, 0f3F800000, %f10574, %p1729;
	fma.rn.f32 	%f5293, %f5291, %f5292, 0f00000000;
	fma.rn.f32 	%f5294, %f5291, 0f37CBAC00, 0fBAB607ED;
	selp.f32 	%f5295, %f5294, 0fB94D4153, %p1729;
	selp.f32 	%f5296, 0f3D2AAABB, 0f3C0885E4, %p1729;
	fma.rn.f32 	%f5297, %f5295, %f5291, %f5296;
	selp.f32 	%f5298, 0fBEFFFFFF, 0fBE2AAAA8, %p1729;
	fma.rn.f32 	%f5299, %f5297, %f5291, %f5298;
	fma.rn.f32 	%f5300, %f5299, %f5293, %f5292;
	and.b32  	%r11388, %r19883, 2;
	setp.eq.s32 	%p1730, %r11388, 0;
	mov.f32 	%f5301, 0f00000000;
	sub.f32 	%f5302, %f5301, %f5300;
	selp.f32 	%f5290, %f5300, %f5302, %p1730;
	// begin inline asm
	{  cvt.rn.f16.f32 %rs2408, %f5290;}

	// end inline asm
	ld.global.u16 	%rs2410, [%rd1997+192];
	ld.global.u16 	%rs2413, [%rd1998+192];
	// begin inline asm
	{mul.f16 %rs2409,%rs2410,%rs2407;
}
	// end inline asm
	// begin inline asm
	{mul.f16 %rs2412,%rs2413,%rs2408;
}
	// end inline asm
	// begin inline asm
	{sub.f16 %rs2415,%rs2409,%rs2412;
}
	// end inline asm
	st.shared.u16 	[%r3695+192], %rs2415;
	// begin inline asm
	{mul.f16 %rs2418,%rs2410,%rs2408;
}
	// end inline asm
	// begin inline asm
	{mul.f16 %rs2421,%rs2413,%rs2407;
}
	// end inline asm
	// begin inline asm
	{add.f16 %rs2424,%rs2418,%rs2421;
}
	// end inline asm
	st.shared.u16 	[%r3695+8384], %rs2424;
	mov.u32 	%r19887, %r20019;
	mov.f32 	%f10575, %f10608;
	@%p1728 bra 	$L__BB0_3786;
	setp.eq.f32 	%p1731, %f1647, 0f7F800000;
	@%p1731 bra 	$L__BB0_3785;
	mov.b32 	%r6200, %f925;
	shl.b32 	%r11390, %r6200, 8;
	or.b32  	%r6201, %r11390, -2147483648;
	mov.b64 	%rd10048, 0;
	mov.b32 	%r19884, 0;
	mov.u64 	%rd10046, __cudart_i2opi_f;
	mov.u64 	%rd10047, %rd8;
$L__BB0_3781:
	.pragma "nounroll";
	ld.global.nc.u32 	%r11391, [%rd10046];
	mad.wide.u32 	%rd6032, %r11391, %r6201, %rd10048;
	shr.u64 	%rd10048, %rd6032, 32;
	st.local.u32 	[%rd10047], %rd6032;
	add.s32 	%r19884, %r19884, 1;
	add.s64 	%rd10047, %rd10047, 4;
	add.s64 	%rd10046, %rd10046, 4;
	setp.ne.s32 	%p1732, %r19884, 6;
	@%p1732 bra 	$L__BB0_3781;
	shr.u32 	%r11392, %r6200, 23;
	st.local.u32 	[%rd8+24], %rd10048;
	and.b32  	%r6204, %r11392, 31;
	and.b32  	%r11393, %r11392, 224;
	add.s32 	%r11394, %r11393, -128;
	shr.u32 	%r11395, %r11394, 5;
	mul.wide.u32 	%rd6033, %r11395, 4;
	sub.s64 	%rd3357, %rd8, %rd6033;
	ld.local.u32 	%r19885, [%rd3357+24];
	ld.local.u32 	%r19886, [%rd3357+20];
	setp.eq.s32 	%p1733, %r6204, 0;
	@%p1733 bra 	$L__BB0_3784;
	shf.l.wrap.b32 	%r19885, %r19886, %r19885, %r6204;
	ld.local.u32 	%r11396, [%rd3357+16];
	shf.l.wrap.b32 	%r19886, %r11396, %r19886, %r6204;
$L__BB0_3784:
	shr.u32 	%r11397, %r19885, 30;
	shf.l.wrap.b32 	%r11398, %r19886, %r19885, 2;
	shl.b32 	%r11399, %r19886, 2;
	shr.u32 	%r11400, %r11398, 31;
	add.s32 	%r11401, %r11400, %r11397;
	neg.s32 	%r11402, %r11401;
	setp.lt.s32 	%p1734, %r6200, 0;
	selp.b32 	%r19887, %r11402, %r11401, %p1734;
	xor.b32  	%r11403, %r11398, %r6200;
	shr.s32 	%r11404, %r11398, 31;
	xor.b32  	%r11405, %r11404, %r11398;
	xor.b32  	%r11406, %r11404, %r11399;
	cvt.u64.u32 	%rd6034, %r11405;
	shl.b64 	%rd6035, %rd6034, 32;
	cvt.u64.u32 	%rd6036, %r11406;
	or.b64  	%rd6037, %rd6035, %rd6036;
	cvt.rn.f64.s64 	%fd471, %rd6037;
	mul.f64 	%fd472, %fd471, 0d3BF921FB54442D19;
	cvt.rn.f32.f64 	%f5303, %fd472;
	neg.f32 	%f5304, %f5303;
	setp.lt.s32 	%p1735, %r11403, 0;
	selp.f32 	%f10575, %f5304, %f5303, %p1735;
	bra.uni 	$L__BB0_3786;
$L__BB0_3785:
	mov.f32 	%f5305, 0f00000000;
	mul.rn.f32 	%f10575, %f925, %f5305;
	mov.b32 	%r19887, 0;
$L__BB0_3786:
	abs.f32 	%f1651, %f925;
	setp.ltu.f32 	%p1736, %f1651, 0f47CE4780;
	add.s32 	%r11408, %r19887, 1;
	mul.rn.f32 	%f5307, %f10575, %f10575;
	and.b32  	%r11409, %r19887, 1;
	setp.eq.b32 	%p1737, %r11409, 1;
	selp.f32 	%f5308, %f10575, 0f3F800000, %p1737;
	fma.rn.f32 	%f5309, %f5307, %f5308, 0f00000000;
	fma.rn.f32 	%f5310, %f5307, 0f37CBAC00, 0fBAB607ED;
	selp.f32 	%f5311, 0fB94D4153, %f5310, %p1737;
	selp.f32 	%f5312, 0f3C0885E4, 0f3D2AAABB, %p1737;
	fma.rn.f32 	%f5313, %f5311, %f5307, %f5312;
	selp.f32 	%f5314, 0fBE2AAAA8, 0fBEFFFFFF, %p1737;
	fma.rn.f32 	%f5315, %f5313, %f5307, %f5314;
	fma.rn.f32 	%f5316, %f5315, %f5309, %f5308;
	and.b32  	%r11410, %r11408, 2;
	setp.eq.s32 	%p1738, %r11410, 0;
	mov.f32 	%f5317, 0f00000000;
	sub.f32 	%f5318, %f5317, %f5316;
	selp.f32 	%f5306, %f5316, %f5318, %p1738;
	// begin inline asm
	{  cvt.rn.f16.f32 %rs2427, %f5306;}

	// end inline asm
	mov.u32 	%r19891, %r20019;
	mov.f32 	%f10576, %f10608;
	@%p1736 bra 	$L__BB0_3794;
	setp.eq.f32 	%p1739, %f1651, 0f7F800000;
	@%p1739 bra 	$L__BB0_3793;
	mov.b32 	%r6213, %f925;
	shl.b32 	%r11412, %r6213, 8;
	or.b32  	%r6214, %r11412, -2147483648;
	mov.b64 	%rd10051, 0;
	mov.b32 	%r19888, 0;
	mov.u64 	%rd10049, __cudart_i2opi_f;
	mov.u64 	%rd10050, %rd7;
$L__BB0_3789:
	.pragma "nounroll";
	ld.global.nc.u32 	%r11413, [%rd10049];
	mad.wide.u32 	%rd6040, %r11413, %r6214, %rd10051;
	shr.u64 	%rd10051, %rd6040, 32;
	st.local.u32 	[%rd10050], %rd6040;
	add.s32 	%r19888, %r19888, 1;
	add.s64 	%rd10050, %rd10050, 4;
	add.s64 	%rd10049, %rd10049, 4;
	setp.ne.s32 	%p1740, %r19888, 6;
	@%p1740 bra 	$L__BB0_3789;
	shr.u32 	%r11414, %r6213, 23;
	st.local.u32 	[%rd7+24], %rd10051;
	and.b32  	%r6217, %r11414, 31;
	and.b32  	%r11415, %r11414, 224;
	add.s32 	%r11416, %r11415, -128;
	shr.u32 	%r11417, %r11416, 5;
	mul.wide.u32 	%rd6041, %r11417, 4;
	sub.s64 	%rd3364, %rd7, %rd6041;
	ld.local.u32 	%r19889, [%rd3364+24];
	ld.local.u32 	%r19890, [%rd3364+20];
	setp.eq.s32 	%p1741, %r6217, 0;
	@%p1741 bra 	$L__BB0_3792;
	shf.l.wrap.b32 	%r19889, %r19890, %r19889, %r6217;
	ld.local.u32 	%r11418, [%rd3364+16];
	shf.l.wrap.b32 	%r19890, %r11418, %r19890, %r6217;
$L__BB0_3792:
	shr.u32 	%r11419, %r19889, 30;
	shf.l.wrap.b32 	%r11420, %r19890, %r19889, 2;
	shl.b32 	%r11421, %r19890, 2;
	shr.u32 	%r11422, %r11420, 31;
	add.s32 	%r11423, %r11422, %r11419;
	neg.s32 	%r11424, %r11423;
	setp.lt.s32 	%p1742, %r6213, 0;
	selp.b32 	%r19891, %r11424, %r11423, %p1742;
	xor.b32  	%r11425, %r11420, %r6213;
	shr.s32 	%r11426, %r11420, 31;
	xor.b32  	%r11427, %r11426, %r11420;
	xor.b32  	%r11428, %r11426, %r11421;
	cvt.u64.u32 	%rd6042, %r11427;
	shl.b64 	%rd6043, %rd6042, 32;
	cvt.u64.u32 	%rd6044, %r11428;
	or.b64  	%rd6045, %rd6043, %rd6044;
	cvt.rn.f64.s64 	%fd473, %rd6045;
	mul.f64 	%fd474, %fd473, 0d3BF921FB54442D19;
	cvt.rn.f32.f64 	%f5319, %fd474;
	neg.f32 	%f5320, %f5319;
	setp.lt.s32 	%p1743, %r11425, 0;
	selp.f32 	%f10576, %f5320, %f5319, %p1743;
	bra.uni 	$L__BB0_3794;
$L__BB0_3793:
	mov.f32 	%f5321, 0f00000000;
	mul.rn.f32 	%f10576, %f925, %f5321;
	mov.b32 	%r19891, 0;
$L__BB0_3794:
	abs.f32 	%f1655, %f934;
	setp.ltu.f32 	%p1744, %f1655, 0f47CE4780;
	mul.rn.f32 	%f5323, %f10576, %f10576;
	and.b32  	%r11430, %r19891, 1;
	setp.eq.b32 	%p1745, %r11430, 1;
	selp.f32 	%f5324, 0f3F800000, %f10576, %p1745;
	fma.rn.f32 	%f5325, %f5323, %f5324, 0f00000000;
	fma.rn.f32 	%f5326, %f5323, 0f37CBAC00, 0fBAB607ED;
	selp.f32 	%f5327, %f5326, 0fB94D4153, %p1745;
	selp.f32 	%f5328, 0f3D2AAABB, 0f3C0885E4, %p1745;
	fma.rn.f32 	%f5329, %f5327, %f5323, %f5328;
	selp.f32 	%f5330, 0fBEFFFFFF, 0fBE2AAAA8, %p1745;
	fma.rn.f32 	%f5331, %f5329, %f5323, %f5330;
	fma.rn.f32 	%f5332, %f5331, %f5325, %f5324;
	and.b32  	%r11431, %r19891, 2;
	setp.eq.s32 	%p1746, %r11431, 0;
	mov.f32 	%f5333, 0f00000000;
	sub.f32 	%f5334, %f5333, %f5332;
	selp.f32 	%f5322, %f5332, %f5334, %p1746;
	// begin inline asm
	{  cvt.rn.f16.f32 %rs2428, %f5322;}

	// end inline asm
	ld.global.u16 	%rs2430, [%rd2013+192];
	ld.global.u16 	%rs2433, [%rd2014+192];
	// begin inline asm
	{mul.f16 %rs2429,%rs2430,%rs2427;
}
	// end inline asm
	// begin inline asm
	{mul.f16 %rs2432,%rs2433,%rs2428;
}
	// end inline asm
	// begin inline asm
	{sub.f16 %rs2435,%rs2429,%rs2432;
}
	// end inline asm
	st.shared.u16 	[%r3723+192], %rs2435;
	// begin inline asm
	{mul.f16 %rs2438,%rs2430,%rs2428;
}
	// end inline asm
	// begin inline asm
	{mul.f16 %rs2441,%rs2433,%rs2427;
}
	// end inline asm
	// begin inline asm
	{add.f16 %rs2444,%rs2438,%rs2441;
}
	// end inline asm
	st.shared.u16 	[%r3723+8384], %rs2444;
	mov.u32 	%r19895, %r20027;
	mov.f32 	%f10577, %f10610;
	@%p1744 bra 	$L__BB0_3802;
	setp.eq.f32 	%p1747, %f1655, 0f7F800000;
	@%p1747 bra 	$L__BB0_3801;
	mov.b32 	%r6226, %f934;
	shl.b32 	%r11433, %r6226, 8;
	or.b32  	%r6227, %r11433, -2147483648;
	mov.b64 	%rd10054, 0;
	mov.b32 	%r19892, 0;
	mov.u64 	%rd10052, __cudart_i2opi_f;
	mov.u64 	%rd10053, %rd8;
$L__BB0_3797:
	.pragma "nounroll";
	ld.global.nc.u32 	%r11434, [%rd10052];
	mad.wide.u32 	%rd6048, %r11434, %r6227, %rd10054;
	shr.u64 	%rd10054, %rd6048, 32;
	st.local.u32 	[%rd10053], %rd6048;
	add.s32 	%r19892, %r19892, 1;
	add.s64 	%rd10053, %rd10053, 4;
	add.s64 	%rd10052, %rd10052, 4;
	setp.ne.s32 	%p1748, %r19892, 6;
	@%p1748 bra 	$L__BB0_3797;
	shr.u32 	%r11435, %r6226, 23;
	st.local.u32 	[%rd8+24], %rd10054;
	and.b32  	%r6230, %r11435, 31;
	and.b32  	%r11436, %r11435, 224;
	add.s32 	%r11437, %r11436, -128;
	shr.u32 	%r11438, %r11437, 5;
	mul.wide.u32 	%rd6049, %r11438, 4;
	sub.s64 	%rd3371, %rd8, %rd6049;
	ld.local.u32 	%r19893, [%rd3371+24];
	ld.local.u32 	%r19894, [%rd3371+20];
	setp.eq.s32 	%p1749, %r6230, 0;
	@%p1749 bra 	$L__BB0_3800;
	shf.l.wrap.b32 	%r19893, %r19894, %r19893, %r6230;
	ld.local.u32 	%r11439, [%rd3371+16];
	shf.l.wrap.b32 	%r19894, %r11439, %r19894, %r6230;
$L__BB0_3800:
	shr.u32 	%r11440, %r19893, 30;
	shf.l.wrap.b32 	%r11441, %r19894, %r19893, 2;
	shl.b32 	%r11442, %r19894, 2;
	shr.u32 	%r11443, %r11441, 31;
	add.s32 	%r11444, %r11443, %r11440;
	neg.s32 	%r11445, %r11444;
	setp.lt.s32 	%p1750, %r6226, 0;
	selp.b32 	%r19895, %r11445, %r11444, %p1750;
	xor.b32  	%r11446, %r11441, %r6226;
	shr.s32 	%r11447, %r11441, 31;
	xor.b32  	%r11448, %r11447, %r11441;
	xor.b32  	%r11449, %r11447, %r11442;
	cvt.u64.u32 	%rd6050, %r11448;
	shl.b64 	%rd6051, %rd6050, 32;
	cvt.u64.u32 	%rd6052, %r11449;
	or.b64  	%rd6053, %rd6051, %rd6052;
	cvt.rn.f64.s64 	%fd475, %rd6053;
	mul.f64 	%fd476, %fd475, 0d3BF921FB54442D19;
	cvt.rn.f32.f64 	%f5335, %fd476;
	neg.f32 	%f5336, %f5335;
	setp.lt.s32 	%p1751, %r11446, 0;
	selp.f32 	%f10577, %f5336, %f5335, %p1751;
	bra.uni 	$L__BB0_3802;
$L__BB0_3801:
	mov.f32 	%f5337, 0f00000000;
	mul.rn.f32 	%f10577, %f934, %f5337;
	mov.b32 	%r19895, 0;
$L__BB0_3802:
	abs.f32 	%f1659, %f934;
	setp.ltu.f32 	%p1752, %f1659, 0f47CE4780;
	add.s32 	%r11451, %r19895, 1;
	mul.rn.f32 	%f5339, %f10577, %f10577;
	and.b32  	%r11452, %r19895, 1;
	setp.eq.b32 	%p1753, %r11452, 1;
	selp.f32 	%f5340, %f10577, 0f3F800000, %p1753;
	fma.rn.f32 	%f5341, %f5339, %f5340, 0f00000000;
	fma.rn.f32 	%f5342, %f5339, 0f37CBAC00, 0fBAB607ED;
	selp.f32 	%f5343, 0fB94D4153, %f5342, %p1753;
	selp.f32 	%f5344, 0f3C0885E4, 0f3D2AAABB, %p1753;
	fma.rn.f32 	%f5345, %f5343, %f5339, %f5344;
	selp.f32 	%f5346, 0fBE2AAAA8, 0fBEFFFFFF, %p1753;
	fma.rn.f32 	%f5347, %f5345, %f5339, %f5346;
	fma.rn.f32 	%f5348, %f5347, %f5341, %f5340;
	and.b32  	%r11453, %r11451, 2;
	setp.eq.s32 	%p1754, %r11453, 0;
	mov.f32 	%f5349, 0f00000000;
	sub.f32 	%f5350, %f5349, %f5348;
	selp.f32 	%f5338, %f5348, %f5350, %p1754;
	// begin inline asm
	{  cvt.rn.f16.f32 %rs2447, %f5338;}

	// end inline asm
	mov.u32 	%r19899, %r20027;
	mov.f32 	%f10578, %f10610;
	@%p1752 bra 	$L__BB0_3810;
	setp.eq.f32 	%p1755, %f1659, 0f7F800000;
	@%p1755 bra 	$L__BB0_3809;
	mov.b32 	%r6239, %f934;
	shl.b32 	%r11455, %r6239, 8;
	or.b32  	%r6240, %r11455, -2147483648;
	mov.b64 	%rd10057, 0;
	mov.b32 	%r19896, 0;
	mov.u64 	%rd10055, __cudart_i2opi_f;
	mov.u64 	%rd10056, %rd7;
$L__BB0_3805:
	.pragma "nounroll";
	ld.global.nc.u32 	%r11456, [%rd10055];
	mad.wide.u32 	%rd6056, %r11456, %r6240, %rd10057;
	shr.u64 	%rd10057, %rd6056, 32;
	st.local.u32 	[%rd10056], %rd6056;
	add.s32 	%r19896, %r19896, 1;
	add.s64 	%rd10056, %rd10056, 4;
	add.s64 	%rd10055, %rd10055, 4;
	setp.ne.s32 	%p1756, %r19896, 6;
	@%p1756 bra 	$L__BB0_3805;
	shr.u32 	%r11457, %r6239, 23;
	st.local.u32 	[%rd7+24], %rd10057;
	and.b32  	%r6243, %r11457, 31;
	and.b32  	%r11458, %r11457, 224;
	add.s32 	%r11459, %r11458, -128;
	shr.u32 	%r11460, %r11459, 5;
	mul.wide.u32 	%rd6057, %r11460, 4;
	sub.s64 	%rd3378, %rd7, %rd6057;
	ld.local.u32 	%r19897, [%rd3378+24];
	ld.local.u32 	%r19898, [%rd3378+20];
	setp.eq.s32 	%p1757, %r6243, 0;
	@%p1757 bra 	$L__BB0_3808;
	shf.l.wrap.b32 	%r19897, %r19898, %r19897, %r6243;
	ld.local.u32 	%r11461, [%rd3378+16];
	shf.l.wrap.b32 	%r19898, %r11461, %r19898, %r6243;
$L__BB0_3808:
	shr.u32 	%r11462, %r19897, 30;
	shf.l.wrap.b32 	%r11463, %r19898, %r19897, 2;
	shl.b32 	%r11464, %r19898, 2;
	shr.u32 	%r11465, %r11463, 31;
	add.s32 	%r11466, %r11465, %r11462;
	neg.s32 	%r11467, %r11466;
	setp.lt.s32 	%p1758, %r6239, 0;
	selp.b32 	%r19899, %r11467, %r11466, %p1758;
	xor.b32  	%r11468, %r11463, %r6239;
	shr.s32 	%r11469, %r11463, 31;
	xor.b32  	%r11470, %r11469, %r11463;
	xor.b32  	%r11471, %r11469, %r11464;
	cvt.u64.u32 	%rd6058, %r11470;
	shl.b64 	%rd6059, %rd6058, 32;
	cvt.u64.u32 	%rd6060, %r11471;
	or.b64  	%rd6061, %rd6059, %rd6060;
	cvt.rn.f64.s64 	%fd477, %rd6061;
	mul.f64 	%fd478, %fd477, 0d3BF921FB54442D19;
	cvt.rn.f32.f64 	%f5351, %fd478;
	neg.f32 	%f5352, %f5351;
	setp.lt.s32 	%p1759, %r11468, 0;
	selp.f32 	%f10578, %f5352, %f5351, %p1759;
	bra.uni 	$L__BB0_3810;
$L__BB0_3809:
	mov.f32 	%f5353, 0f00000000;
	mul.rn.f32 	%f10578, %f934, %f5353;
	mov.b32 	%r19899, 0;
$L__BB0_3810:
	setp.ltu.f32 	%p1760, %f945, 0f47CE4780;
	mul.rn.f32 	%f5355, %f10578, %f10578;
	and.b32  	%r11473, %r19899, 1;
	setp.eq.b32 	%p1761, %r11473, 1;
	selp.f32 	%f5356, 0f3F800000, %f10578, %p1761;
	fma.rn.f32 	%f5357, %f5355, %f5356, 0f00000000;
	fma.rn.f32 	%f5358, %f5355, 0f37CBAC00, 0fBAB607ED;
	selp.f32 	%f5359, %f5358, 0fB94D4153, %p1761;
	selp.f32 	%f5360, 0f3D2AAABB, 0f3C0885E4, %p1761;
	fma.rn.f32 	%f5361, %f5359, %f5355, %f5360;
	selp.f32 	%f5362, 0fBEFFFFFF, 0fBE2AAAA8, %p1761;
	fma.rn.f32 	%f5363, %f5361, %f5355, %f5362;
	fma.rn.f32 	%f5364, %f5363, %f5357, %f5356;
	and.b32  	%r11474, %r19899, 2;
	setp.eq.s32 	%p1762, %r11474, 0;
	mov.f32 	%f5365, 0f00000000;
	sub.f32 	%f5366, %f5365, %f5364;
	selp.f32 	%f5354, %f5364, %f5366, %p1762;
	// begin inline asm
	{  cvt.rn.f16.f32 %rs2448, %f5354;}

	// end inline asm
	ld.global.u16 	%rs2450, [%rd2029+192];
	ld.global.u16 	%rs2453, [%rd2030+192];
	// begin inline asm
	{mul.f16 %rs2449,%rs2450,%rs2447;
}
	// end inline asm
	// begin inline asm
	{mul.f16 %rs2452,%rs2453,%rs2448;
}
	// end inline asm
	// begin inline asm
	{sub.f16 %rs2455,%rs2449,%rs2452;
}
	// end inline asm
	st.shared.u16 	[%r3751+192], %rs2455;
	// begin inline asm
	{mul.f16 %rs2458,%rs2450,%rs2448;
}
	// end inline asm
	// begin inline asm
	{mul.f16 %rs2461,%rs2453,%rs2447;
}
	// end inline asm
	// begin inline asm
	{add.f16 %rs2464,%rs2458,%rs2461;
}
	// end inline asm
	st.shared.u16 	[%r3751+8384], %rs2464;
	mov.u32 	%r19903, %r20035;
	mov.f32 	%f10579, %f10612;
	@%p1760 bra 	$L__BB0_3818;
	setp.eq.f32 	%p1763, %f945, 0f7F800000;
	@%p1763 bra 	$L__BB0_3817;
	mov.b32 	%r6252, %f943;
	shl.b32 	%r11476, %r6252, 8;
	or.b32  	%r6253, %r11476, -2147483648;
	mov.b64 	%rd10060, 0;
	mov.b32 	%r19900, 0;
	mov.u64 	%rd10058, __cudart_i2opi_f;
	mov.u64 	%rd10059, %rd8;
$L__BB0_3813:
	.pragma "nounroll";
	ld.global.nc.u32 	%r11477, [%rd10058];
	mad.wide.u32 	%rd6064, %r11477, %r6253, %rd10060;
	shr.u64 	%rd10060, %rd6064, 32;
	st.local.u32 	[%rd10059], %rd6064;
	add.s32 	%r19900, %r19900, 1;
	add.s64 	%rd10059, %rd10059, 4;
	add.s64 	%rd10058, %rd10058, 4;
	setp.ne.s32 	%p1764, %r19900, 6;
	@%p1764 bra 	$L__BB0_3813;
	shr.u32 	%r11478, %r6252, 23;
	st.local.u32 	[%rd8+24], %rd10060;
	and.b32  	%r6256, %r11478, 31;
	and.b32  	%r11479, %r11478, 224;
	add.s32 	%r11480, %r11479, -128;
	shr.u32 	%r11481, %r11480, 5;
	mul.wide.u32 	%rd6065, %r11481, 4;
	sub.s64 	%rd3385, %rd8, %rd6065;
	ld.local.u32 	%r19901, [%rd3385+24];
	ld.local.u32 	%r19902, [%rd3385+20];
	setp.eq.s32 	%p1765, %r6256, 0;
	@%p1765 bra 	$L__BB0_3816;
	shf.l.wrap.b32 	%r19901, %r19902, %r19901, %r6256;
	ld.local.u32 	%r11482, [%rd3385+16];
	shf.l.wrap.b32 	%r19902, %r11482, %r19902, %r6256;
$L__BB0_3816:
	shr.u32 	%r11483, %r19901, 30;
	shf.l.wrap.b32 	%r11484, %r19902, %r19901, 2;
	shl.b32 	%r11485, %r19902, 2;
	shr.u32 	%r11486, %r11484, 31;
	add.s32 	%r11487, %r11486, %r11483;
	neg.s32 	%r11488, %r11487;
	setp.lt.s32 	%p1766, %r6252, 0;
	selp.b32 	%r19903, %r11488, %r11487, %p1766;
	xor.b32  	%r11489, %r11484, %r6252;
	shr.s32 	%r11490, %r11484, 31;
	xor.b32  	%r11491, %r11490, %r11484;
	xor.b32  	%r11492, %r11490, %r11485;
	cvt.u64.u32 	%rd6066, %r11491;
	shl.b64 	%rd6067, %rd6066, 32;
	cvt.u64.u32 	%rd6068, %r11492;
	or.b64  	%rd6069, %rd6067, %rd6068;
	cvt.rn.f64.s64 	%fd479, %rd6069;
	mul.f64 	%fd480, %fd479, 0d3BF921FB54442D19;
	cvt.rn.f32.f64 	%f5367, %fd480;
	neg.f32 	%f5368, %f5367;
	setp.lt.s32 	%p1767, %r11489, 0;
	selp.f32 	%f10579, %f5368, %f5367, %p1767;
	bra.uni 	$L__BB0_3818;
$L__BB0_3817:
	mov.f32 	%f5369, 0f00000000;
	mul.rn.f32 	%f10579, %f943, %f5369;
	mov.b32 	%r19903, 0;
$L__BB0_3818:
	add.s32 	%r11494, %r19903, 1;
	mul.rn.f32 	%f5371, %f10579, %f10579;
	and.b32  	%r11495, %r19903, 1;
	setp.eq.b32 	%p1769, %r11495, 1;
	selp.f32 	%f5372, %f10579, 0f3F800000, %p1769;
	fma.rn.f32 	%f5373, %f5371, %f5372, 0f00000000;
	fma.rn.f32 	%f5374, %f5371, 0f37CBAC00, 0fBAB607ED;
	selp.f32 	%f5375, 0fB94D4153, %f5374, %p1769;
	selp.f32 	%f5376, 0f3C0885E4, 0f3D2AAABB, %p1769;
	fma.rn.f32 	%f5377, %f5375, %f5371, %f5376;
	selp.f32 	%f5378, 0fBE2AAAA8, 0fBEFFFFFF, %p1769;
	fma.rn.f32 	%f5379, %f5377, %f5371, %f5378;
	fma.rn.f32 	%f5380, %f5379, %f5373, %f5372;
	and.b32  	%r11496, %r11494, 2;
	setp.eq.s32 	%p1770, %r11496, 0;
	mov.f32 	%f5381, 0f00000000;
	sub.f32 	%f5382, %f5381, %f5380;
	selp.f32 	%f5370, %f5380, %f5382, %p1770;
	// begin inline asm
	{  cvt.rn.f16.f32 %rs2467, %f5370;}

	// end inline asm
	mov.u32 	%r19907, %r20035;
	mov.f32 	%f10580, %f10612;
	@%p1760 bra 	$L__BB0_3826;
	setp.eq.f32 	%p1771, %f945, 0f7F800000;
	@%p1771 bra 	$L__BB0_3825;
	mov.b32 	%r6265, %f943;
	shl.b32 	%r11498, %r6265, 8;
	or.b32  	%r6266, %r11498, -2147483648;
	mov.b64 	%rd10063, 0;
	mov.b32 	%r19904, 0;
	mov.u64 	%rd10061, __cudart_i2opi_f;
	mov.u64 	%rd10062, %rd7;
$L__BB0_3821:
	.pragma "nounroll";
	ld.global.nc.u32 	%r11499, [%rd10061];
	mad.wide.u32 	%rd6072, %r11499, %r6266, %rd10063;
	shr.u64 	%rd10063, %rd6072, 32;
	st.local.u32 	[%rd10062], %rd6072;
	add.s32 	%r19904, %r19904, 1;
	add.s64 	%rd10062, %rd10062, 4;
	add.s64 	%rd10061, %rd10061, 4;
	setp.ne.s32 	%p1772, %r19904, 6;
	@%p1772 bra 	$L__BB0_3821;
	shr.u32 	%r11500, %r6265, 23;
	st.local.u32 	[%rd7+24], %rd10063;
	and.b32  	%r6269, %r11500, 31;
	and.b32  	%r11501, %r11500, 224;
	add.s32 	%r11502, %r11501, -128;
	shr.u32 	%r11503, %r11502, 5;
	mul.wide.u32 	%rd6073, %r11503, 4;
	sub.s64 	%rd3392, %rd7, %rd6073;
	ld.local.u32 	%r19905, [%rd3392+24];
	ld.local.u32 	%r19906, [%rd3392+20];
	setp.eq.s32 	%p1773, %r6269, 0;
	@%p1773 bra 	$L__BB0_3824;
	shf.l.wrap.b32 	%r19905, %r19906, %r19905, %r6269;
	ld.local.u32 	%r11504, [%rd3392+16];
	shf.l.wrap.b32 	%r19906, %r11504, %r19906, %r6269;
$L__BB0_3824:
	shr.u32 	%r11505, %r19905, 30;
	shf.l.wrap.b32 	%r11506, %r19906, %r19905, 2;
	shl.b32 	%r11507, %r19906, 2;
	shr.u32 	%r11508, %r11506, 31;
	add.s32 	%r11509, %r11508, %r11505;
	neg.s32 	%r11510, %r11509;
	setp.lt.s32 	%p1774, %r6265, 0;
	selp.b32 	%r19907, %r11510, %r11509, %p1774;
	xor.b32  	%r11511, %r11506, %r6265;
	shr.s32 	%r11512, %r11506, 31;
	xor.b32  	%r11513, %r11512, %r11506;
	xor.b32  	%r11514, %r11512, %r11507;
	cvt.u64.u32 	%rd6074, %r11513;
	shl.b64 	%rd6075, %rd6074, 32;
	cvt.u64.u32 	%rd6076, %r11514;
	or.b64  	%rd6077, %rd6075, %rd6076;
	cvt.rn.f64.s64 	%fd481, %rd6077;
	mul.f64 	%fd482, %fd481, 0d3BF921FB54442D19;
	cvt.rn.f32.f64 	%f5383, %fd482;
	neg.f32 	%f5384, %f5383;
	setp.lt.s32 	%p1775, %r11511, 0;
	selp.f32 	%f10580, %f5384, %f5383, %p1775;
	bra.uni 	$L__BB0_3826;
$L__BB0_3825:
	mov.f32 	%f5385, 0f00000000;
	mul.rn.f32 	%f10580, %f943, %f5385;
	mov.b32 	%r19907, 0;
$L__BB0_3826:
	setp.ltu.f32 	%p1776, %f954, 0f47CE4780;
	mul.rn.f32 	%f5387, %f10580, %f10580;
	and.b32  	%r11516, %r19907, 1;
	setp.eq.b32 	%p1777, %r11516, 1;
	selp.f32 	%f5388, 0f3F800000, %f10580, %p1777;
	fma.rn.f32 	%f5389, %f5387, %f5388, 0f00000000;
	fma.rn.f32 	%f5390, %f5387, 0f37CBAC00, 0fBAB607ED;
	selp.f32 	%f5391, %f5390, 0fB94D4153, %p1777;
	selp.f32 	%f5392, 0f3D2AAABB, 0f3C0885E4, %p1777;
	fma.rn.f32 	%f5393, %f5391, %f5387, %f5392;
	selp.f32 	%f5394, 0fBEFFFFFF, 0fBE2AAAA8, %p1777;
	fma.rn.f32 	%f5395, %f5393, %f5387, %f5394;
	fma.rn.f32 	%f5396, %f5395, %f5389, %f5388;
	and.b32  	%r11517, %r19907, 2;
	setp.eq.s32 	%p1778, %r11517, 0;
	mov.f32 	%f5397, 0f00000000;
	sub.f32 	%f5398, %f5397, %f5396;
	selp.f32 	%f5386, %f5396, %f5398, %p1778;
	// begin inline asm
	{  cvt.rn.f16.f32 %rs2468, %f5386;}

	// end inline asm
	ld.global.u16 	%rs2470, [%rd2045+192];
	ld.global.u16 	%rs2473, [%rd2046+192];
	// begin inline asm
	{mul.f16 %rs2469,%rs2470,%rs2467;
}
	// end inline asm
	// begin inline asm
	{mul.f16 %rs2472,%rs2473,%rs2468;
}
	// end inline asm
	// begin inline asm
	{sub.f16 %rs2475,%rs2469,%rs2472;
}
	// end inline asm
	st.shared.u16 	[%r3779+192], %rs2475;
	// begin inline asm
	{mul.f16 %rs2478,%rs2470,%rs2468;
}
	// end inline asm
	// begin inline asm
	{mul.f16 %rs2481,%rs2473,%rs2467;
}
	// end inline asm
	// begin inline asm
	{add.f16 %rs2484,%rs2478,%rs2481;
}
	// end inline asm
	st.shared.u16 	[%r3779+8384], %rs2484;
	mov.u32 	%r19911, %r20043;
	mov.f32 	%f10581, %f10614;
	@%p1776 bra 	$L__BB0_3834;
	setp.eq.f32 	%p1779, %f954, 0f7F800000;
	@%p1779 bra 	$L__BB0_3833;
	mov.b32 	%r6278, %f952;
	shl.b32 	%r11519, %r6278, 8;
	or.b32  	%r6279, %r11519, -2147483648;
	mov.b64 	%rd10066, 0;
	mov.b32 	%r19908, 0;
	mov.u64 	%rd10064, __cudart_i2opi_f;
	mov.u64 	%rd10065, %rd8;
$L__BB0_3829:
	.pragma "nounroll";
	ld.global.nc.u32 	%r11520, [%rd10064];
	mad.wide.u32 	%rd6080, %r11520, %r6279, %rd10066;
	shr.u64 	%rd10066, %rd6080, 32;
	st.local.u32 	[%rd10065], %rd6080;
	add.s32 	%r19908, %r19908, 1;
	add.s64 	%rd10065, %rd10065, 4;
	add.s64 	%rd10064, %rd10064, 4;
	setp.ne.s32 	%p1780, %r19908, 6;
	@%p1780 bra 	$L__BB0_3829;
	shr.u32 	%r11521, %r6278, 23;
	st.local.u32 	[%rd8+24], %rd10066;
	and.b32  	%r6282, %r11521, 31;
	and.b32  	%r11522, %r11521, 224;
	add.s32 	%r11523, %r11522, -128;
	shr.u32 	%r11524, %r11523, 5;
	mul.wide.u32 	%rd6081, %r11524, 4;
	sub.s64 	%rd3399, %rd8, %rd6081;
	ld.local.u32 	%r19909, [%rd3399+24];
	ld.local.u32 	%r19910, [%rd3399+20];
	setp.eq.s32 	%p1781, %r6282, 0;
	@%p1781 bra 	$L__BB0_3832;
	shf.l.wrap.b32 	%r19909, %r19910, %r19909, %r6282;
	ld.local.u32 	%r11525, [%rd3399+16];
	shf.l.wrap.b32 	%r19910, %r11525, %r19910, %r6282;
$L__BB0_3832:
	shr.u32 	%r11526, %r19909, 30;
	shf.l.wrap.b32 	%r11527, %r19910, %r19909, 2;
	shl.b32 	%r11528, %r19910, 2;
	shr.u32 	%r11529, %r11527, 31;
	add.s32 	%r11530, %r11529, %r11526;
	neg.s32 	%r11531, %r11530;
	setp.lt.s32 	%p1782, %r6278, 0;
	selp.b32 	%r19911, %r11531, %r11530, %p1782;
	xor.b32  	%r11532, %r11527, %r6278;
	shr.s32 	%r11533, %r11527, 31;
	xor.b32  	%r11534, %r11533, %r11527;
	xor.b32  	%r11535, %r11533, %r11528;
	cvt.u64.u32 	%rd6082, %r11534;
	shl.b64 	%rd6083, %rd6082, 32;
	cvt.u64.u32 	%rd6084, %r11535;
	or.b64  	%rd6085, %rd6083, %rd6084;
	cvt.rn.f64.s64 	%fd483, %rd6085;
	mul.f64 	%fd484, %fd483, 0d3BF921FB54442D19;
	cvt.rn.f32.f64 	%f5399, %fd484;
	neg.f32 	%f5400, %f5399;
	setp.lt.s32 	%p1783, %r11532, 0;
	selp.f32 	%f10581, %f5400, %f5399, %p1783;
	bra.uni 	$L__BB0_3834;
$L__BB0_3833:
	mov.f32 	%f5401, 0f00000000;
	mul.rn.f32 	%f10581, %f952, %f5401;
	mov.b32 	%r19911, 0;
$L__BB0_3834:
	add.s32 	%r11537, %r19911, 1;
	mul.rn.f32 	%f5403, %f10581, %f10581;
	and.b32  	%r11538, %r19911, 1;
	setp.eq.b32 	%p1785, %r11538, 1;
	selp.f32 	%f5404, %f10581, 0f3F800000, %p1785;
	fma.rn.f32 	%f5405, %f5403, %f5404, 0f00000000;
	fma.rn.f32 	%f5406, %f5403, 0f37CBAC00, 0fBAB607ED;
	selp.f32 	%f5407, 0fB94D4153, %f5406, %p1785;
	selp.f32 	%f5408, 0f3C0885E4, 0f3D2AAABB, %p1785;
	fma.rn.f32 	%f5409, %f5407, %f5403, %f5408;
	selp.f32 	%f5410, 0fBE2AAAA8, 0fBEFFFFFF, %p1785;
	fma.rn.f32 	%f5411, %f5409, %f5403, %f5410;
	fma.rn.f32 	%f5412, %f5411, %f5405, %f5404;
	and.b32  	%r11539, %r11537, 2;
	setp.eq.s32 	%p1786, %r11539, 0;
	mov.f32 	%f5413, 0f00000000;
	sub.f32 	%f5414, %f5413, %f5412;
	selp.f32 	%f5402, %f5412, %f5414, %p1786;
	// begin inline asm
	{  cvt.rn.f16.f32 %rs2487, %f5402;}

	// end inline asm
	mov.u32 	%r19915, %r20043;
	mov.f32 	%f10582, %f10614;
	@%p1776 bra 	$L__BB0_3842;
	setp.eq.f32 	%p1787, %f954, 0f7F800000;
	@%p1787 bra 	$L__BB0_3841;
	mov.b32 	%r6291, %f952;
	shl.b32 	%r11541, %r6291, 8;
	or.b32  	%r6292, %r11541, -2147483648;
	mov.b64 	%rd10069, 0;
	mov.b32 	%r19912, 0;
	mov.u64 	%rd10067, __cudart_i2opi_f;
	mov.u64 	%rd10068, %rd7;
$L__BB0_3837:
	.pragma "nounroll";
	ld.global.nc.u32 	%r11542, [%rd10067];
	mad.wide.u32 	%rd6088, %r11542, %r6292, %rd10069;
	shr.u64 	%rd10069, %rd6088, 32;
	st.local.u32 	[%rd10068], %rd6088;
	add.s32 	%r19912, %r19912, 1;
	add.s64 	%rd10068, %rd10068, 4;
	add.s64 	%rd10067, %rd10067, 4;
	setp.ne.s32 	%p1788, %r19912, 6;
	@%p1788 bra 	$L__BB0_3837;
	shr.u32 	%r11543, %r6291, 23;
	st.local.u32 	[%rd7+24], %rd10069;
	and.b32  	%r6295, %r11543, 31;
	and.b32  	%r11544, %r11543, 224;
	add.s32 	%r11545, %r11544, -128;
	shr.u32 	%r11546, %r11545, 5;
	mul.wide.u32 	%rd6089, %r11546, 4;
	sub.s64 	%rd3406, %rd7, %rd6089;
	ld.local.u32 	%r19913, [%rd3406+24];
	ld.local.u32 	%r19914, [%rd3406+20];
	setp.eq.s32 	%p1789, %r6295, 0;
	@%p1789 bra 	$L__BB0_3840;
	shf.l.wrap.b32 	%r19913, %r19914, %r19913, %r6295;
	ld.local.u32 	%r11547, [%rd3406+16];
	shf.l.wrap.b32 	%r19914, %r11547, %r19914, %r6295;
$L__BB0_3840:
	shr.u32 	%r11548, %r19913, 30;
	shf.l.wrap.b32 	%r11549, %r19914, %r19913, 2;
	shl.b32 	%r11550, %r19914, 2;
	shr.u32 	%r11551, %r11549, 31;
	add.s32 	%r11552, %r11551, %r11548;
	neg.s32 	%r11553, %r11552;
	setp.lt.s32 	%p1790, %r6291, 0;
	selp.b32 	%r19915, %r11553, %r11552, %p1790;
	xor.b32  	%r11554, %r11549, %r6291;
	shr.s32 	%r11555, %r11549, 31;
	xor.b32  	%r11556, %r11555, %r11549;
	xor.b32  	%r11557, %r11555, %r11550;
	cvt.u64.u32 	%rd6090, %r11556;
	shl.b64 	%rd6091, %rd6090, 32;
	cvt.u64.u32 	%rd6092, %r11557;
	or.b64  	%rd6093, %rd6091, %rd6092;
	cvt.rn.f64.s64 	%fd485, %rd6093;
	mul.f64 	%fd486, %fd485, 0d3BF921FB54442D19;
	cvt.rn.f32.f64 	%f5415, %fd486;
	neg.f32 	%f5416, %f5415;
	setp.lt.s32 	%p1791, %r11554, 0;
	selp.f32 	%f10582, %f5416, %f5415, %p1791;
	bra.uni 	$L__BB0_3842;
$L__BB0_3841:
	mov.f32 	%f5417, 0f00000000;
	mul.rn.f32 	%f10582, %f952, %f5417;
	mov.b32 	%r19915, 0;
$L__BB0_3842:
	setp.ltu.f32 	%p1792, %f819, 0f47CE4780;
	mul.rn.f32 	%f5419, %f10582, %f10582;
	and.b32  	%r11559, %r19915, 1;
	setp.eq.b32 	%p1793, %r11559, 1;
	selp.f32 	%f5420, 0f3F800000, %f10582, %p1793;
	fma.rn.f32 	%f5421, %f5419, %f5420, 0f00000000;
	fma.rn.f32 	%f5422, %f5419, 0f37CBAC00, 0fBAB607ED;
	selp.f32 	%f5423, %f5422, 0fB94D4153, %p1793;
	selp.f32 	%f5424, 0f3D2AAABB, 0f3C0885E4, %p1793;
	fma.rn.f32 	%f5425, %f5423, %f5419, %f5424;
	selp.f32 	%f5426, 0fBEFFFFFF, 0fBE2AAAA8, %p1793;
	fma.rn.f32 	%f5427, %f5425, %f5419, %f5426;
	fma.rn.f32 	%f5428, %f5427, %f5421, %f5420;
	and.b32  	%r11560, %r19915, 2;
	setp.eq.s32 	%p1794, %r11560, 0;
	mov.f32 	%f5429, 0f00000000;
	sub.f32 	%f5430, %f5429, %f5428;
	selp.f32 	%f5418, %f5428, %f5430, %p1794;
	// begin inline asm
	{  cvt.rn.f16.f32 %rs2488, %f5418;}

	// end inline asm
	ld.global.u16 	%rs2490, [%rd2061+192];
	ld.global.u16 	%rs2493, [%rd2062+192];
	// begin inline asm
	{mul.f16 %rs2489,%rs2490,%rs2487;
}
	// end inline asm
	// begin inline asm
	{mul.f16 %rs2492,%rs2493,%rs2488;
}
	// end inline asm
	// begin inline asm
	{sub.f16 %rs2495,%rs2489,%rs2492;
}
	// end inline asm
	st.shared.u16 	[%r3807+192], %rs2495;
	// begin inline asm
	{mul.f16 %rs2498,%rs2490,%rs2488;
}
	// end inline asm
	// begin inline asm
	{mul.f16 %rs2501,%rs2493,%rs2487;
}
	// end inline asm
	// begin inline asm
	{add.f16 %rs2504,%rs2498,%rs2501;
}
	// end inline asm
	st.shared.u16 	[%r3807+8384], %rs2504;
	mov.u32 	%r19919, %r19923;
	mov.f32 	%f10583, %f10584;
	@%p1792 bra 	$L__BB0_3850;
	setp.eq.f32 	%p1795, %f819, 0f7F800000;
	@%p1795 bra 	$L__BB0_3849;
	mov.b32 	%r6304, %f817;
	shl.b32 	%r11562, %r6304, 8;
	or.b32  	%r6305, %r11562, -2147483648;
	mov.b64 	%rd10072, 0;
	mov.b32 	%r19916, 0;
	mov.u64 	%rd10070, __cudart_i2opi_f;
	mov.u64 	%rd10071, %rd8;
$L__BB0_3845:
	.pragma "nounroll";
	ld.global.nc.u32 	%r11563, [%rd10070];
	mad.wide.u32 	%rd6096, %r11563, %r6305, %rd10072;
	shr.u64 	%rd10072, %rd6096, 32;
	st.local.u32 	[%rd10071], %rd6096;
	add.s32 	%r19916, %r19916, 1;
	add.s64 	%rd10071, %rd10071, 4;
	add.s64 	%rd10070, %rd10070, 4;
	setp.ne.s32 	%p1796, %r19916, 6;
	@%p1796 bra 	$L__BB0_3845;
	shr.u32 	%r11564, %r6304, 23;
	st.local.u32 	[%rd8+24], %rd10072;
	and.b32  	%r6308, %r11564, 31;
	and.b32  	%r11565, %r11564, 224;
	add.s32 	%r11566, %r11565, -128;
	shr.u32 	%r11567, %r11566, 5;
	mul.wide.u32 	%rd6097, %r11567, 4;
	sub.s64 	%rd3413, %rd8, %rd6097;
	ld.local.u32 	%r19917, [%rd3413+24];
	ld.local.u32 	%r19918, [%rd3413+20];
	setp.eq.s32 	%p1797, %r6308, 0;
	@%p1797 bra 	$L__BB0_3848;
	shf.l.wrap.b32 	%r19917, %r19918, %r19917, %r6308;
	ld.local.u32 	%r11568, [%rd3413+16];
	shf.l.wrap.b32 	%r19918, %r11568, %r19918, %r6308;
$L__BB0_3848:
	shr.u32 	%r11569, %r19917, 30;
	shf.l.wrap.b32 	%r11570, %r19918, %r19917, 2;
	shl.b32 	%r11571, %r19918, 2;
	shr.u32 	%r11572, %r11570, 31;
	add.s32 	%r11573, %r11572, %r11569;
	neg.s32 	%r11574, %r11573;
	setp.lt.s32 	%p1798, %r6304, 0;
	selp.b32 	%r19919, %r11574, %r11573, %p1798;
	xor.b32  	%r11575, %r11570, %r6304;
	shr.s32 	%r11576, %r11570, 31;
	xor.b32  	%r11577, %r11576, %r11570;
	xor.b32  	%r11578, %r11576, %r11571;
	cvt.u64.u32 	%rd6098, %r11577;
	shl.b64 	%rd6099, %rd6098, 32;
	cvt.u64.u32 	%rd6100, %r11578;
	or.b64  	%rd6101, %rd6099, %rd6100;
	cvt.rn.f64.s64 	%fd487, %rd6101;
	mul.f64 	%fd488, %fd487, 0d3BF921FB54442D19;
	cvt.rn.f32.f64 	%f5431, %fd488;
	neg.f32 	%f5432, %f5431;
	setp.lt.s32 	%p1799, %r11575, 0;
	selp.f32 	%f10583, %f5432, %f5431, %p1799;
	bra.uni 	$L__BB0_3850;
$L__BB0_3849:
	mov.f32 	%f5433, 0f00000000;
	mul.rn.f32 	%f10583, %f817, %f5433;
	mov.b32 	%r19919, 0;
$L__BB0_3850:
	add.s32 	%r11580, %r19919, 1;
	mul.rn.f32 	%f5435, %f10583, %f10583;
	and.b32  	%r11581, %r19919, 1;
	setp.eq.b32 	%p1801, %r11581, 1;
	selp.f32 	%f5436, %f10583, 0f3F800000, %p1801;
	fma.rn.f32 	%f5437, %f5435, %f5436, 0f00000000;
	fma.rn.f32 	%f5438, %f5435, 0f37CBAC00, 0fBAB607ED;
	selp.f32 	%f5439, 0fB94D4153, %f5438, %p1801;
	selp.f32 	%f5440, 0f3C0885E4, 0f3D2AAABB, %p1801;
	fma.rn.f32 	%f5441, %f5439, %f5435, %f5440;
	selp.f32 	%f5442, 0fBE2AAAA8, 0fBEFFFFFF, %p1801;
	fma.rn.f32 	%f5443, %f5441, %f5435, %f5442;
	fma.rn.f32 	%f5444, %f5443, %f5437, %f5436;
	and.b32  	%r11582, %r11580, 2;
	setp.eq.s32 	%p1802, %r11582, 0;
	mov.f32 	%f5445, 0f00000000;
	sub.f32 	%f5446, %f5445, %f5444;
	selp.f32 	%f5434, %f5444, %f5446, %p1802;
	// begin inline asm
	{  cvt.rn.f16.f32 %rs2507, %f5434;}

	// end inline asm
	@%p1792 bra 	$L__BB0_3858;
	setp.eq.f32 	%p1803, %f819, 0f7F800000;
	@%p1803 bra 	$L__BB0_3857;
	mov.b32 	%r6317, %f817;
	shl.b32 	%r11584, %r6317, 8;
	or.b32  	%r6318, %r11584, -2147483648;
	mov.b64 	%rd10075, 0;
	mov.b32 	%r19920, 0;
	mov.u64 	%rd10073, __cudart_i2opi_f;
	mov.u64 	%rd10074, %rd7;
$L__BB0_3853:
	.pragma "nounroll";
	ld.global.nc.u32 	%r11585, [%rd10073];
	mad.wide.u32 	%rd6104, %r11585, %r6318, %rd10075;
	shr.u64 	%rd10075, %rd6104, 32;
	st.local.u32 	[%rd10074], %rd6104;
	add.s32 	%r19920, %r19920, 1;
	add.s64 	%rd10074, %rd10074, 4;
	add.s64 	%rd10073, %rd10073, 4;
	setp.ne.s32 	%p1804, %r19920, 6;
	@%p1804 bra 	$L__BB0_3853;
	shr.u32 	%r11586, %r6317, 23;
	st.local.u32 	[%rd7+24], %rd10075;
	and.b32  	%r6321, %r11586, 31;
	and.b32  	%r11587, %r11586, 224;
	add.s32 	%r11588, %r11587, -128;
	shr.u32 	%r11589, %r11588, 5;
	mul.wide.u32 	%rd6105, %r11589, 4;
	sub.s64 	%rd3420, %rd7, %rd6105;
	ld.local.u32 	%r19921, [%rd3420+24];
	ld.local.u32 	%r19922, [%rd3420+20];
	setp.eq.s32 	%p1805, %r6321, 0;
	@%p1805 bra 	$L__BB0_3856;
	shf.l.wrap.b32 	%r19921, %r19922, %r19921, %r6321;
	ld.local.u32 	%r11590, [%rd3420+16];
	shf.l.wrap.b32 	%r19922, %r11590, %r19922, %r6321;
$L__BB0_3856:
	shr.u32 	%r11591, %r19921, 30;
	shf.l.wrap.b32 	%r11592, %r19922, %r19921, 2;
	shl.b32 	%r11593, %r19922, 2;
	shr.u32 	%r11594, %r11592, 31;
	add.s32 	%r11595, %r11594, %r11591;
	neg.s32 	%r11596, %r11595;
	setp.lt.s32 	%p1806, %r6317, 0;
	selp.b32 	%r19923, %r11596, %r11595, %p1806;
	xor.b32  	%r11597, %r11592, %r6317;
	shr.s32 	%r11598, %r11592, 31;
	xor.b32  	%r11599, %r11598, %r11592;
	xor.b32  	%r11600, %r11598, %r11593;
	cvt.u64.u32 	%rd6106, %r11599;
	shl.b64 	%rd6107, %rd6106, 32;
	cvt.u64.u32 	%rd6108, %r11600;
	or.b64  	%rd6109, %rd6107, %rd6108;
	cvt.rn.f64.s64 	%fd489, %rd6109;
	mul.f64 	%fd490, %fd489, 0d3BF921FB54442D19;
	cvt.rn.f32.f64 	%f5447, %fd490;
	neg.f32 	%f5448, %f5447;
	setp.lt.s32 	%p1807, %r11597, 0;
	selp.f32 	%f10584, %f5448, %f5447, %p1807;
	bra.uni 	$L__BB0_3858;
$L__BB0_3857:
	mov.f32 	%f5449, 0f00000000;
	mul.rn.f32 	%f10584, %f817, %f5449;
	mov.b32 	%r19923, 0;
$L__BB0_3858:
	mul.rn.f32 	%f5451, %f10584, %f10584;
	and.b32  	%r11602, %r19923, 1;
	setp.eq.b32 	%p1809, %r11602, 1;
	selp.f32 	%f5452, 0f3F800000, %f10584, %p1809;
	fma.rn.f32 	%f5453, %f5451, %f5452, 0f00000000;
	fma.rn.f32 	%f5454, %f5451, 0f37CBAC00, 0fBAB607ED;
	selp.f32 	%f5455, %f5454, 0fB94D4153, %p1809;
	selp.f32 	%f5456, 0f3D2AAABB, 0f3C0885E4, %p1809;
	fma.rn.f32 	%f5457, %f5455, %f5451, %f5456;
	selp.f32 	%f5458, 0fBEFFFFFF, 0fBE2AAAA8, %p1809;
	fma.rn.f32 	%f5459, %f5457, %f5451, %f5458;
	fma.rn.f32 	%f5460, %f5459, %f5453, %f5452;
	and.b32  	%r11603, %r19923, 2;
	setp.eq.s32 	%p1810, %r11603, 0;
	mov.f32 	%f5461, 0f00000000;
	sub.f32 	%f5462, %f5461, %f5460;
	selp.f32 	%f5450, %f5460, %f5462, %p1810;
	// begin inline asm
	{  cvt.rn.f16.f32 %rs2508, %f5450;}

	// end inline asm
	ld.global.u16 	%rs2510, [%rd1820+224];
	ld.global.u16 	%rs2513, [%rd1821+224];
	// begin inline asm
	{mul.f16 %rs2509,%rs2510,%rs2507;
}
	// end inline asm
	// begin inline asm
	{mul.f16 %rs2512,%rs2513,%rs2508;
}
	// end inline asm
	// begin inline asm
	{sub.f16 %rs2515,%rs2509,%rs2512;
}
	// end inline asm
	st.shared.u16 	[%r3386+224], %rs2515;
	// begin inline asm
	{mul.f16 %rs2518,%rs2510,%rs2508;
}
	// end inline asm
	// begin inline asm
	{mul.f16 %rs2521,%rs2513,%rs2507;
}
	// end inline asm
	// begin inline asm
	{add.f16 %rs2524,%rs2518,%rs2521;
}
	// end inline asm
	st.shared.u16 	[%r3386+8416], %rs2524;
	mov.u32 	%r19927, %r19931;
	mov.f32 	%f10585, %f10586;
	@%p1560 bra 	$L__BB0_3866;
	setp.eq.f32 	%p1811, %f828, 0f7F800000;
	@%p1811 bra 	$L__BB0_3865;
	mov.b32 	%r6330, %f826;
	shl.b32 	%r11605, %r6330, 8;
	or.b32  	%r6331, %r11605, -2147483648;
	mov.b64 	%rd10078, 0;
	mov.b32 	%r19924, 0;
	mov.u64 	%rd10076, __cudart_i2opi_f;
	mov.u64 	%rd10077, %rd8;
$L__BB0_3861:
	.pragma "nounroll";
	ld.global.nc.u32 	%r11606, [%rd10076];
	mad.wide.u32 	%rd6112, %r11606, %r6331, %rd10078;
	shr.u64 	%rd10078, %rd6112, 32;
	st.local.u32 	[%rd10077], %rd6112;
	add.s32 	%r19924, %r19924, 1;
	add.s64 	%rd10077, %rd10077, 4;
	add.s64 	%rd10076, %rd10076, 4;
	setp.ne.s32 	%p1812, %r19924, 6;
	@%p1812 bra 	$L__BB0_3861;
	shr.u32 	%r11607, %r6330, 23;
	st.local.u32 	[%rd8+24], %rd10078;
	and.b32  	%r6334, %r11607, 31;
	and.b32  	%r11608, %r11607, 224;
	add.s32 	%r11609, %r11608, -128;
	shr.u32 	%r11610, %r11609, 5;
	mul.wide.u32 	%rd6113, %r11610, 4;
	sub.s64 	%rd3427, %rd8, %rd6113;
	ld.local.u32 	%r19925, [%rd3427+24];
	ld.local.u32 	%r19926, [%rd3427+20];
	setp.eq.s32 	%p1813, %r6334, 0;
	@%p1813 bra 	$L__BB0_3864;
	shf.l.wrap.b32 	%r19925, %r19926, %r19925, %r6334;
	ld.local.u32 	%r11611, [%rd3427+16];
	shf.l.wrap.b32 	%r19926, %r11611, %r19926, %r6334;
$L__BB0_3864:
	shr.u32 	%r11612, %r19925, 30;
	shf.l.wrap.b32 	%r11613, %r19926, %r19925, 2;
	shl.b32 	%r11614, %r19926, 2;
	shr.u32 	%r11615, %r11613, 31;
	add.s32 	%r11616, %r11615, %r11612;
	neg.s32 	%r11617, %r11616;
	setp.lt.s32 	%p1814, %r6330, 0;
	selp.b32 	%r19927, %r11617, %r11616, %p1814;
	xor.b32  	%r11618, %r11613, %r6330;
	shr.s32 	%r11619, %r11613, 31;
	xor.b32  	%r11620, %r11619, %r11613;
	xor.b32  	%r11621, %r11619, %r11614;
	cvt.u64.u32 	%rd6114, %r11620;
	shl.b64 	%rd6115, %rd6114, 32;
	cvt.u64.u32 	%rd6116, %r11621;
	or.b64  	%rd6117, %rd6115, %rd6116;
	cvt.rn.f64.s64 	%fd491, %rd6117;
	mul.f64 	%fd492, %fd491, 0d3BF921FB54442D19;
	cvt.rn.f32.f64 	%f5463, %fd492;
	neg.f32 	%f5464, %f5463;
	setp.lt.s32 	%p1815, %r11618, 0;
	selp.f32 	%f10585, %f5464, %f5463, %p1815;
	bra.uni 	$L__BB0_3866;
$L__BB0_3865:
	mov.f32 	%f5465, 0f00000000;
	mul.rn.f32 	%f10585, %f826, %f5465;
	mov.b32 	%r19927, 0;
$L__BB0_3866:
	add.s32 	%r11623, %r19927, 1;
	mul.rn.f32 	%f5467, %f10585, %f10585;
	and.b32  	%r11624, %r19927, 1;
	setp.eq.b32 	%p1817, %r11624, 1;
	selp.f32 	%f5468, %f10585, 0f3F800000, %p1817;
	fma.rn.f32 	%f5469, %f5467, %f5468, 0f00000000;
	fma.rn.f32 	%f5470, %f5467, 0f37CBAC00, 0fBAB607ED;
	selp.f32 	%f5471, 0fB94D4153, %f5470, %p1817;
	selp.f32 	%f5472, 0f3C0885E4, 0f3D2AAABB, %p1817;
	fma.rn.f32 	%f5473, %f5471, %f5467, %f5472;
	selp.f32 	%f5474, 0fBE2AAAA8, 0fBEFFFFFF, %p1817;
	fma.rn.f32 	%f5475, %f5473, %f5467, %f5474;
	fma.rn.f32 	%f5476, %f5475, %f5469, %f5468;
	and.b32  	%r11625, %r11623, 2;
	setp.eq.s32 	%p1818, %r11625, 0;
	mov.f32 	%f5477, 0f00000000;
	sub.f32 	%f5478, %f5477, %f5476;
	selp.f32 	%f5466, %f5476, %f5478, %p1818;
	// begin inline asm
	{  cvt.rn.f16.f32 %rs2527, %f5466;}

	// end inline asm
	@%p1560 bra 	$L__BB0_3874;
	setp.eq.f32 	%p1819, %f828, 0f7F800000;
	@%p1819 bra 	$L__BB0_3873;
	mov.b32 	%r6343, %f826;
	shl.b32 	%r11627, %r6343, 8;
	or.b32  	%r6344, %r11627, -2147483648;
	mov.b64 	%rd10081, 0;
	mov.b32 	%r19928, 0;
	mov.u64 	%rd10079, __cudart_i2opi_f;
	mov.u64 	%rd10080, %rd7;
$L__BB0_3869:
	.pragma "nounroll";
	ld.global.nc.u32 	%r11628, [%rd10079];
	mad.wide.u32 	%rd6120, %r11628, %r6344, %rd10081;
	shr.u64 	%rd10081, %rd6120, 32;
	st.local.u32 	[%rd10080], %rd6120;
	add.s32 	%r19928, %r19928, 1;
	add.s64 	%rd10080, %rd10080, 4;
	add.s64 	%rd10079, %rd10079, 4;
	setp.ne.s32 	%p1820, %r19928, 6;
	@%p1820 bra 	$L__BB0_3869;
	shr.u32 	%r11629, %r6343, 23;
	st.local.u32 	[%rd7+24], %rd10081;
	and.b32  	%r6347, %r11629, 31;
	and.b32  	%r11630, %r11629, 224;
	add.s32 	%r11631, %r11630, -128;
	shr.u32 	%r11632, %r11631, 5;
	mul.wide.u32 	%rd6121, %r11632, 4;
	sub.s64 	%rd3434, %rd7, %rd6121;
	ld.local.u32 	%r19929, [%rd3434+24];
	ld.local.u32 	%r19930, [%rd3434+20];
	setp.eq.s32 	%p1821, %r6347, 0;
	@%p1821 bra 	$L__BB0_3872;
	shf.l.wrap.b32 	%r19929, %r19930, %r19929, %r6347;
	ld.local.u32 	%r11633, [%rd3434+16];
	shf.l.wrap.b32 	%r19930, %r11633, %r19930, %r6347;
$L__BB0_3872:
	shr.u32 	%r11634, %r19929, 30;
	shf.l.wrap.b32 	%r11635, %r19930, %r19929, 2;
	shl.b32 	%r11636, %r19930, 2;
	shr.u32 	%r11637, %r11635, 31;
	add.s32 	%r11638, %r11637, %r11634;
	neg.s32 	%r11639, %r11638;
	setp.lt.s32 	%p1822, %r6343, 0;
	selp.b32 	%r19931, %r11639, %r11638, %p1822;
	xor.b32  	%r11640, %r11635, %r6343;
	shr.s32 	%r11641, %r11635, 31;
	xor.b32  	%r11642, %r11641, %r11635;
	xor.b32  	%r11643, %r11641, %r11636;
	cvt.u64.u32 	%rd6122, %r11642;
	shl.b64 	%rd6123, %rd6122, 32;
	cvt.u64.u32 	%rd6124, %r11643;
	or.b64  	%rd6125, %rd6123, %rd6124;
	cvt.rn.f64.s64 	%fd493, %rd6125;
	mul.f64 	%fd494, %fd493, 0d3BF921FB54442D19;
	cvt.rn.f32.f64 	%f5479, %fd494;
	neg.f32 	%f5480, %f5479;
	setp.lt.s32 	%p1823, %r11640, 0;
	selp.f32 	%f10586, %f5480, %f5479, %p1823;
	bra.uni 	$L__BB0_3874;
$L__BB0_3873:
	mov.f32 	%f5481, 0f00000000;
	mul.rn.f32 	%f10586, %f826, %f5481;
	mov.b32 	%r19931, 0;
$L__BB0_3874:
	ld.param.u64 	%rd8616, [_Z13Radix16KernelP6__halfS0_S0_S0_S0_S0_iiii_param_1];
	ld.param.u64 	%rd8606, [_Z13Radix16KernelP6__halfS0_S0_S0_S0_S0_iiii_param_0];
	abs.f32 	%f1687, %f835;
	setp.ltu.f32 	%p1824, %f1687, 0f47CE4780;
	mul.rn.f32 	%f5483, %f10586, %f10586;
	and.b32  	%r11645, %r19931, 1;
	setp.eq.b32 	%p1825, %r11645, 1;
	selp.f32 	%f5484, 0f3F800000, %f10586, %p1825;
	fma.rn.f32 	%f5485, %f5483, %f5484, 0f00000000;
	fma.rn.f32 	%f5486, %f5483, 0f37CBAC00, 0fBAB607ED;
	selp.f32 	%f5487, %f5486, 0fB94D4153, %p1825;
	selp.f32 	%f5488, 0f3D2AAABB, 0f3C0885E4, %p1825;
	fma.rn.f32 	%f5489, %f5487, %f5483, %f5488;
	selp.f32 	%f5490, 0fBEFFFFFF, 0fBE2AAAA8, %p1825;
	fma.rn.f32 	%f5491, %f5489, %f5483, %f5490;
	fma.rn.f32 	%f5492, %f5491, %f5485, %f5484;
	and.b32  	%r11646, %r19931, 2;
	setp.eq.s32 	%p1826, %r11646, 0;
	mov.f32 	%f5493, 0f00000000;
	sub.f32 	%f5494, %f5493, %f5492;
	selp.f32 	%f5482, %f5492, %f5494, %p1826;
	// begin inline asm
	{  cvt.rn.f16.f32 %rs2528, %f5482;}

	// end inline asm
	cvta.to.global.u64 	%rd6126, %rd8606;
	mul.wide.s32 	%rd6127, %r3358, 2;
	add.s64 	%rd6128, %rd6126, %rd6127;
	add.s64 	%rd6129, %rd6128, %rd1836;
	ld.global.u16 	%rs2530, [%rd6129+224];
	cvta.to.global.u64 	%rd6130, %rd8616;
	add.s64 	%rd6131, %rd6130, %rd6127;
	add.s64 	%rd6132, %rd6131, %rd1836;
	ld.global.u16 	%rs2533, [%rd6132+224];
	// begin inline asm
	{mul.f16 %rs2529,%rs2530,%rs2527;
}
	// end inline asm
	// begin inline asm
	{mul.f16 %rs2532,%rs2533,%rs2528;
}
	// end inline asm
	// begin inline asm
	{sub.f16 %rs2535,%rs2529,%rs2532;
}
	// end inline asm
	st.shared.u16 	[%r3414+256], %rs2535;
	// begin inline asm
	{mul.f16 %rs2538,%rs2530,%rs2528;
}
	// end inline asm
	// begin inline asm
	{mul.f16 %rs2541,%rs2533,%rs2527;
}
	// end inline asm
	// begin inline asm
	{add.f16 %rs2544,%rs2538,%rs2541;
}
	// end inline asm
	st.shared.u16 	[%r3414+8448], %rs2544;
	mov.u32 	%r19935, %r19939;
	mov.f32 	%f10587, %f10588;
	@%p1824 bra 	$L__BB0_3882;
	setp.eq.f32 	%p1827, %f1687, 0f7F800000;
	@%p1827 bra 	$L__BB0_3881;
	mov.b32 	%r6356, %f835;
	shl.b32 	%r11648, %r6356, 8;
	or.b32  	%r6357, %r11648, -2147483648;
	mov.b64 	%rd10084, 0;
	mov.b32 	%r19932, 0;
	mov.u64 	%rd10082, __cudart_i2opi_f;
	mov.u64 	%rd10083, %rd8;
$L__BB0_3877:
	.pragma "nounroll";
	ld.global.nc.u32 	%r11649, [%rd10082];
	mad.wide.u32 	%rd6135, %r11649, %r6357, %rd10084;
	shr.u64 	%rd10084, %rd6135, 32;
	st.local.u32 	[%rd10083], %rd6135;
	add.s32 	%r19932, %r19932, 1;
	add.s64 	%rd10083, %rd10083, 4;
	add.s64 	%rd10082, %rd10082, 4;
	setp.ne.s32 	%p1828, %r19932, 6;
	@%p1828 bra 	$L__BB0_3877;
	shr.u32 	%r11650, %r6356, 23;
	st.local.u32 	[%rd8+24], %rd10084;
	and.b32  	%r6360, %r11650, 31;
	and.b32  	%r11651, %r11650, 224;
	add.s32 	%r11652, %r11651, -128;
	shr.u32 	%r11653, %r11652, 5;
	mul.wide.u32 	%rd6136, %r11653, 4;
	sub.s64 	%rd3441, %rd8, %rd6136;
	ld.local.u32 	%r19933, [%rd3441+24];
	ld.local.u32 	%r19934, [%rd3441+20];
	setp.eq.s32 	%p1829, %r6360, 0;
	@%p1829 bra 	$L__BB0_3880;
	shf.l.wrap.b32 	%r19933, %r19934, %r19933, %r6360;
	ld.local.u32 	%r11654, [%rd3441+16];
	shf.l.wrap.b32 	%r19934, %r11654, %r19934, %r6360;
$L__BB0_3880:
	shr.u32 	%r11655, %r19933, 30;
	shf.l.wrap.b32 	%r11656, %r19934, %r19933, 2;
	shl.b32 	%r11657, %r19934, 2;
	shr.u32 	%r11658, %r11656, 31;
	add.s32 	%r11659, %r11658, %r11655;
	neg.s32 	%r11660, %r11659;
	setp.lt.s32 	%p1830, %r6356, 0;
	selp.b32 	%r19935, %r11660, %r11659, %p1830;
	xor.b32  	%r11661, %r11656, %r6356;
	shr.s32 	%r11662, %r11656, 31;
	xor.b32  	%r11663, %r11662, %r11656;
	xor.b32  	%r11664, %r11662, %r11657;
	cvt.u64.u32 	%rd6137, %r11663;
	shl.b64 	%rd6138, %rd6137, 32;
	cvt.u64.u32 	%rd6139, %r11664;
	or.b64  	%rd6140, %rd6138, %rd6139;
	cvt.rn.f64.s64 	%fd495, %rd6140;
	mul.f64 	%fd496, %fd495, 0d3BF921FB54442D19;
	cvt.rn.f32.f64 	%f5495, %fd496;
	neg.f32 	%f5496, %f5495;
	setp.lt.s32 	%p1831, %r11661, 0;
	selp.f32 	%f10587, %f5496, %f5495, %p1831;
	bra.uni 	$L__BB0_3882;
$L__BB0_3881:
	mov.f32 	%f5497, 0f00000000;
	mul.rn.f32 	%f10587, %f835, %f5497;
	mov.b32 	%r19935, 0;
$L__BB0_3882:
	add.s32 	%r11666, %r19935, 1;
	mul.rn.f32 	%f5499, %f10587, %f10587;
	and.b32  	%r11667, %r19935, 1;
	setp.eq.b32 	%p1833, %r11667, 1;
	selp.f32 	%f5500, %f10587, 0f3F800000, %p1833;
	fma.rn.f32 	%f5501, %f5499, %f5500, 0f00000000;
	fma.rn.f32 	%f5502, %f5499, 0f37CBAC00, 0fBAB607ED;
	selp.f32 	%f5503, 0fB94D4153, %f5502, %p1833;
	selp.f32 	%f5504, 0f3C0885E4, 0f3D2AAABB, %p1833;
	fma.rn.f32 	%f5505, %f5503, %f5499, %f5504;
	selp.f32 	%f5506, 0fBE2AAAA8, 0fBEFFFFFF, %p1833;
	fma.rn.f32 	%f5507, %f5505, %f5499, %f5506;
	fma.rn.f32 	%f5508, %f5507, %f5501, %f5500;
	and.b32  	%r11668, %r11666, 2;
	setp.eq.s32 	%p1834, %r11668, 0;
	mov.f32 	%f5509, 0f00000000;
	sub.f32 	%f5510, %f5509, %f5508;
	selp.f32 	%f5498, %f5508, %f5510, %p1834;
	// begin inline asm
	{  cvt.rn.f16.f32 %rs2547, %f5498;}

	// end inline asm
	@%p1824 bra 	$L__BB0_3890;
	setp.eq.f32 	%p1835, %f1687, 0f7F800000;
	@%p1835 bra 	$L__BB0_3889;
	mov.b32 	%r6369, %f835;
	shl.b32 	%r11670, %r6369, 8;
	or.b32  	%r6370, %r11670, -2147483648;
	mov.b64 	%rd10087, 0;
	mov.b32 	%r19936, 0;
	mov.u64 	%rd10085, __cudart_i2opi_f;
	mov.u64 	%rd10086, %rd7;
$L__BB0_3885:
	.pragma "nounroll";
	ld.global.nc.u32 	%r11671, [%rd10085];
	mad.wide.u32 	%rd6143, %r11671, %r6370, %rd10087;
	shr.u64 	%rd10087, %rd6143, 32;
	st.local.u32 	[%rd10086], %rd6143;
	add.s32 	%r19936, %r19936, 1;
	add.s64 	%rd10086, %rd10086, 4;
	add.s64 	%rd10085, %rd10085, 4;
	setp.ne.s32 	%p1836, %r19936, 6;
	@%p1836 bra 	$L__BB0_3885;
	shr.u32 	%r11672, %r6369, 23;
	st.local.u32 	[%rd7+24], %rd10087;
	and.b32  	%r6373, %r11672, 31;
	and.b32  	%r11673, %r11672, 224;
	add.s32 	%r11674, %r11673, -128;
	shr.u32 	%r11675, %r11674, 5;
	mul.wide.u32 	%rd6144, %r11675, 4;
	sub.s64 	%rd3448, %rd7, %rd6144;
	ld.local.u32 	%r19937, [%rd3448+24];
	ld.local.u32 	%r19938, [%rd3448+20];
	setp.eq.s32 	%p1837, %r6373, 0;
	@%p1837 bra 	$L__BB0_3888;
	shf.l.wrap.b32 	%r19937, %r19938, %r19937, %r6373;
	ld.local.u32 	%r11676, [%rd3448+16];
	shf.l.wrap.b32 	%r19938, %r11676, %r19938, %r6373;
$L__BB0_3888:
	shr.u32 	%r11677, %r19937, 30;
	shf.l.wrap.b32 	%r11678, %r19938, %r19937, 2;
	shl.b32 	%r11679, %r19938, 2;
	shr.u32 	%r11680, %r11678, 31;
	add.s32 	%r11681, %r11680, %r11677;
	neg.s32 	%r11682, %r11681;
	setp.lt.s32 	%p1838, %r6369, 0;
	selp.b32 	%r19939, %r11682, %r11681, %p1838;
	xor.b32  	%r11683, %r11678, %r6369;
	shr.s32 	%r11684, %r11678, 31;
	xor.b32  	%r11685, %r11684, %r11678;
	xor.b32  	%r11686, %r11684, %r11679;
	cvt.u64.u32 	%rd6145, %r11685;
	shl.b64 	%rd6146, %rd6145, 32;
	cvt.u64.u32 	%rd6147, %r11686;
	or.b64  	%rd6148, %rd6146, %rd6147;
	cvt.rn.f64.s64 	%fd497, %rd6148;
	mul.f64 	%fd498, %fd497, 0d3BF921FB54442D19;
	cvt.rn.f32.f64 	%f5511, %fd498;
	neg.f32 	%f5512, %f5511;
	setp.lt.s32 	%p1839, %r11683, 0;
	selp.f32 	%f10588, %f5512, %f5511, %p1839;
	bra.uni 	$L__BB0_3890;
$L__BB0_3889:
	mov.f32 	%f5513, 0f00000000;
	mul.rn.f32 	%f10588, %f835, %f5513;
	mov.b32 	%r19939, 0;
$L__BB0_3890:
	ld.param.u64 	%rd8617, [_Z13Radix16KernelP6__halfS0_S0_S0_S0_S0_iiii_param_1];
	ld.param.u64 	%rd8607, [_Z13Radix16KernelP6__halfS0_S0_S0_S0_S0_iiii_param_0];
	abs.f32 	%f1694, %f844;
	setp.ltu.f32 	%p1840, %f1694, 0f47CE4780;
	mul.rn.f32 	%f5515, %f10588, %f10588;
	and.b32  	%r11688, %r19939, 1;
	setp.eq.b32 	%p1841, %r11688, 1;
	selp.f32 	%f5516, 0f3F800000, %f10588, %p1841;
	fma.rn.f32 	%f5517, %f5515, %f5516, 0f00000000;
	fma.rn.f32 	%f5518, %f5515, 0f37CBAC00, 0fBAB607ED;
	selp.f32 	%f5519, %f5518, 0fB94D4153, %p1841;
	selp.f32 	%f5520, 0f3D2AAABB, 0f3C0885E4, %p1841;
	fma.rn.f32 	%f5521, %f5519, %f5515, %f5520;
	selp.f32 	%f5522, 0fBEFFFFFF, 0fBE2AAAA8, %p1841;
	fma.rn.f32 	%f5523, %f5521, %f5515, %f5522;
	fma.rn.f32 	%f5524, %f5523, %f5517, %f5516;
	and.b32  	%r11689, %r19939, 2;
	setp.eq.s32 	%p1842, %r11689, 0;
	mov.f32 	%f5525, 0f00000000;
	sub.f32 	%f5526, %f5525, %f5524;
	selp.f32 	%f5514, %f5524, %f5526, %p1842;
	// begin inline asm
	{  cvt.rn.f16.f32 %rs2548, %f5514;}

	// end inline asm
	cvta.to.global.u64 	%rd6149, %rd8607;
	mul.wide.s32 	%rd6150, %r3358, 2;
	add.s64 	%rd6151, %rd6149, %rd6150;
	add.s64 	%rd6152, %rd6151, %rd1836;
	add.s64 	%rd6153, %rd6152, %rd1836;
	ld.global.u16 	%rs2550, [%rd6153+224];
	cvta.to.global.u64 	%rd6154, %rd8617;
	add.s64 	%rd6155, %rd6154, %rd6150;
	add.s64 	%rd6156, %rd6155, %rd1836;
	add.s64 	%rd6157, %rd6156, %rd1836;
	ld.global.u16 	%rs2553, [%rd6157+224];
	// begin inline asm
	{mul.f16 %rs2549,%rs2550,%rs2547;
}
	// end inline asm
	// begin inline asm
	{mul.f16 %rs2552,%rs2553,%rs2548;
}
	// end inline asm
	// begin inline asm
	{sub.f16 %rs2555,%rs2549,%rs2552;
}
	// end inline asm
	st.shared.u16 	[%r3443+224], %rs2555;
	// begin inline asm
	{mul.f16 %rs2558,%rs2550,%rs2548;
}
	// end inline asm
	// begin inline asm
	{mul.f16 %rs2561,%rs2553,%rs2547;
}
	// end inline asm
	// begin inline asm
	{add.f16 %rs2564,%rs2558,%rs2561;
}
	// end inline asm
	st.shared.u16 	[%r3443+8416], %rs2564;
	mov.u32 	%r19943, %r19947;
	mov.f32 	%f10589, %f10590;
	@%p1840 bra 	$L__BB0_3898;
	setp.eq.f32 	%p1843, %f1694, 0f7F800000;
	@%p1843 bra 	$L__BB0_3897;
	mov.b32 	%r6382, %f844;
	shl.b32 	%r11691, %r6382, 8;
	or.b32  	%r6383, %r11691, -2147483648;
	mov.b64 	%rd10090, 0;
	mov.b32 	%r19940, 0;
	mov.u64 	%rd10088, __cudart_i2opi_f;
	mov.u64 	%rd10089, %rd8;
$L__BB0_3893:
	.pragma "nounroll";
	ld.global.nc.u32 	%r11692, [%rd10088];
	mad.wide.u32 	%rd6160, %r11692, %r6383, %rd10090;
	shr.u64 	%rd10090, %rd6160, 32;
	st.local.u32 	[%rd10089], %rd6160;
	add.s32 	%r19940, %r19940, 1;
	add.s64 	%rd10089, %rd10089, 4;
	add.s64 	%rd10088, %rd10088, 4;
	setp.ne.s32 	%p1844, %r19940, 6;
	@%p1844 bra 	$L__BB0_3893;
	shr.u32 	%r11693, %r6382, 23;
	st.local.u32 	[%rd8+24], %rd10090;
	and.b32  	%r6386, %r11693, 31;
	and.b32  	%r11694, %r11693, 224;
	add.s32 	%r11695, %r11694, -128;
	shr.u32 	%r11696, %r11695, 5;
	mul.wide.u32 	%rd6161, %r11696, 4;
	sub.s64 	%rd3455, %rd8, %rd6161;
	ld.local.u32 	%r19941, [%rd3455+24];
	ld.local.u32 	%r19942, [%rd3455+20];
	setp.eq.s32 	%p1845, %r6386, 0;
	@%p1845 bra 	$L__BB0_3896;
	shf.l.wrap.b32 	%r19941, %r19942, %r19941, %r6386;
	ld.local.u32 	%r11697, [%rd3455+16];
	shf.l.wrap.b32 	%r19942, %r11697, %r19942, %r6386;
$L__BB0_3896:
	shr.u32 	%r11698, %r19941, 30;
	shf.l.wrap.b32 	%r11699, %r19942, %r19941, 2;
	shl.b32 	%r11700, %r19942, 2;
	shr.u32 	%r11701, %r11699, 31;
	add.s32 	%r11702, %r11701, %r11698;
	neg.s32 	%r11703, %r11702;
	setp.lt.s32 	%p1846, %r6382, 0;
	selp.b32 	%r19943, %r11703, %r11702, %p1846;
	xor.b32  	%r11704, %r11699, %r6382;
	shr.s32 	%r11705, %r11699, 31;
	xor.b32  	%r11706, %r11705, %r11699;
	xor.b32  	%r11707, %r11705, %r11700;
	cvt.u64.u32 	%rd6162, %r11706;
	shl.b64 	%rd6163, %rd6162, 32;
	cvt.u64.u32 	%rd6164, %r11707;
	or.b64  	%rd6165, %rd6163, %rd6164;
	cvt.rn.f64.s64 	%fd499, %rd6165;
	mul.f64 	%fd500, %fd499, 0d3BF921FB54442D19;
	cvt.rn.f32.f64 	%f5527, %fd500;
	neg.f32 	%f5528, %f5527;
	setp.lt.s32 	%p1847, %r11704, 0;
	selp.f32 	%f10589, %f5528, %f5527, %p1847;
	bra.uni 	$L__BB0_3898;
$L__BB0_3897:
	mov.f32 	%f5529, 0f00000000;
	mul.rn.f32 	%f10589, %f844, %f5529;
	mov.b32 	%r19943, 0;
$L__BB0_3898:
	add.s32 	%r11709, %r19943, 1;
	mul.rn.f32 	%f5531, %f10589, %f10589;
	and.b32  	%r11710, %r19943, 1;
	setp.eq.b32 	%p1849, %r11710, 1;
	selp.f32 	%f5532, %f10589, 0f3F800000, %p1849;
	fma.rn.f32 	%f5533, %f5531, %f5532, 0f00000000;
	fma.rn.f32 	%f5534, %f5531, 0f37CBAC00, 0fBAB607ED;
	selp.f32 	%f5535, 0fB94D4153, %f5534, %p1849;
	selp.f32 	%f5536, 0f3C0885E4, 0f3D2AAABB, %p1849;
	fma.rn.f32 	%f5537, %f5535, %f5531, %f5536;
	selp.f32 	%f5538, 0fBE2AAAA8, 0fBEFFFFFF, %p1849;
	fma.rn.f32 	%f5539, %f5537, %f5531, %f5538;
	fma.rn.f32 	%f5540, %f5539, %f5533, %f5532;
	and.b32  	%r11711, %r11709, 2;
	setp.eq.s32 	%p1850, %r11711, 0;
	mov.f32 	%f5541, 0f00000000;
	sub.f32 	%f5542, %f5541, %f5540;
	selp.f32 	%f5530, %f5540, %f5542, %p1850;
	// begin inline asm
	{  cvt.rn.f16.f32 %rs2567, %f5530;}

	// end inline asm
	@%p1840 bra 	$L__BB0_3906;
	setp.eq.f32 	%p1851, %f1694, 0f7F800000;
	@%p1851 bra 	$L__BB0_3905;
	mov.b32 	%r6395, %f844;
	shl.b32 	%r11713, %r6395, 8;
	or.b32  	%r6396, %r11713, -2147483648;
	mov.b64 	%rd10093, 0;
	mov.b32 	%r19944, 0;
	mov.u64 	%rd10091, __cudart_i2opi_f;
	mov.u64 	%rd10092, %rd7;
$L__BB0_3901:
	.pragma "nounroll";
	ld.global.nc.u32 	%r11714, [%rd10091];
	mad.wide.u32 	%rd6168, %r11714, %r6396, %rd10093;
	shr.u64 	%rd10093, %rd6168, 32;
	st.local.u32 	[%rd10092], %rd6168;
	add.s32 	%r19944, %r19944, 1;
	add.s64 	%rd10092, %rd10092, 4;
	add.s64 	%rd10091, %rd10091, 4;
	setp.ne.s32 	%p1852, %r19944, 6;
	@%p1852 bra 	$L__BB0_3901;
	shr.u32 	%r11715, %r6395, 23;
	st.local.u32 	[%rd7+24], %rd10093;
	and.b32  	%r6399, %r11715, 31;
	and.b32  	%r11716, %r11715, 224;
	add.s32 	%r11717, %r11716, -128;
	shr.u32 	%r11718, %r11717, 5;
	mul.wide.u32 	%rd6169, %r11718, 4;
	sub.s64 	%rd3462, %rd7, %rd6169;
	ld.local.u32 	%r19945, [%rd3462+24];
	ld.local.u32 	%r19946, [%rd3462+20];
	setp.eq.s32 	%p1853, %r6399, 0;
	@%p1853 bra 	$L__BB0_3904;
	shf.l.wrap.b32 	%r19945, %r19946, %r19945, %r6399;
	ld.local.u32 	%r11719, [%rd3462+16];
	shf.l.wrap.b32 	%r19946, %r11719, %r19946, %r6399;
$L__BB0_3904:
	shr.u32 	%r11720, %r19945, 30;
	shf.l.wrap.b32 	%r11721, %r19946, %r19945, 2;
	shl.b32 	%r11722, %r19946, 2;
	shr.u32 	%r11723, %r11721, 31;
	add.s32 	%r11724, %r11723, %r11720;
	neg.s32 	%r11725, %r11724;
	setp.lt.s32 	%p1854, %r6395, 0;
	selp.b32 	%r19947, %r11725, %r11724, %p1854;
	xor.b32  	%r11726, %r11721, %r6395;
	shr.s32 	%r11727, %r11721, 31;
	xor.b32  	%r11728, %r11727, %r11721;
	xor.b32  	%r11729, %r11727, %r11722;
	cvt.u64.u32 	%rd6170, %r11728;
	shl.b64 	%rd6171, %rd6170, 32;
	cvt.u64.u32 	%rd6172, %r11729;
	or.b64  	%rd6173, %rd6171, %rd6172;
	cvt.rn.f64.s64 	%fd501, %rd6173;
	mul.f64 	%fd502, %fd501, 0d3BF921FB54442D19;
	cvt.rn.f32.f64 	%f5543, %fd502;
	neg.f32 	%f5544, %f5543;
	setp.lt.s32 	%p1855, %r11726, 0;
	selp.f32 	%f10590, %f5544, %f5543, %p1855;
	bra.uni 	$L__BB0_3906;
$L__BB0_3905:
	mov.f32 	%f5545, 0f00000000;
	mul.rn.f32 	%f10590, %f844, %f5545;
	mov.b32 	%r19947, 0;
$L__BB0_3906:
	ld.param.u64 	%rd8618, [_Z13Radix16KernelP6__halfS0_S0_S0_S0_S0_iiii_param_1];
	ld.param.u64 	%rd8608, [_Z13Radix16KernelP6__halfS0_S0_S0_S0_S0_iiii_param_0];
	abs.f32 	%f1701, %f853;
	setp.ltu.f32 	%p1856, %f1701, 0f47CE4780;
	mul.rn.f32 	%f5547, %f10590, %f10590;
	and.b32  	%r11731, %r19947, 1;
	setp.eq.b32 	%p1857, %r11731, 1;
	selp.f32 	%f5548, 0f3F800000, %f10590, %p1857;
	fma.rn.f32 	%f5549, %f5547, %f5548, 0f00000000;
	fma.rn.f32 	%f5550, %f5547, 0f37CBAC00, 0fBAB607ED;
	selp.f32 	%f5551, %f5550, 0fB94D4153, %p1857;
	selp.f32 	%f5552, 0f3D2AAABB, 0f3C0885E4, %p1857;
	fma.rn.f32 	%f5553, %f5551, %f5547, %f5552;
	selp.f32 	%f5554, 0fBEFFFFFF, 0fBE2AAAA8, %p1857;
	fma.rn.f32 	%f5555, %f5553, %f5547, %f5554;
	fma.rn.f32 	%f5556, %f5555, %f5549, %f5548;
	and.b32  	%r11732, %r19947, 2;
	setp.eq.s32 	%p1858, %r11732, 0;
	mov.f32 	%f5557, 0f00000000;
	sub.f32 	%f5558, %f5557, %f5556;
	selp.f32 	%f5546, %f5556, %f5558, %p1858;
	// begin inline asm
	{  cvt.rn.f16.f32 %rs2568, %f5546;}

	// end inline asm
	cvta.to.global.u64 	%rd6174, %rd8608;
	mul.wide.s32 	%rd6175, %r3358, 2;
	add.s64 	%rd6176, %rd6174, %rd6175;
	add.s64 	%rd6177, %rd6176, %rd1836;
	add.s64 	%rd6178, %rd6177, %rd1836;
	add.s64 	%rd6179, %rd6178, %rd1836;
	ld.global.u16 	%rs2570, [%rd6179+224];
	cvta.to.global.u64 	%rd6180, %rd8618;
	add.s64 	%rd6181, %rd6180, %rd6175;
	add.s64 	%rd6182, %rd6181, %rd1836;
	add.s64 	%rd6183, %rd6182, %rd1836;
	add.s64 	%rd6184, %rd6183, %rd1836;
	ld.global.u16 	%rs2573, [%rd6184+224];
	// begin inline asm
	{mul.f16 %rs2569,%rs2570,%rs2567;
}
	// end inline asm
	// begin inline asm
	{mul.f16 %rs2572,%rs2573,%rs2568;
}
	// end inline asm
	// begin inline asm
	{sub.f16 %rs2575,%rs2569,%rs2572;
}
	// end inline asm
	st.shared.u16 	[%r3471+224], %rs2575;
	// begin inline asm
	{mul.f16 %rs2578,%rs2570,%rs2568;
}
	// end inline asm
	// begin inline asm
	{mul.f16 %rs2581,%rs2573,%rs2567;
}
	// end inline asm
	// begin inline asm
	{add.f16 %rs2584,%rs2578,%rs2581;
}
	// end inline asm
	st.shared.u16 	[%r3471+8416], %rs2584;
	mov.u32 	%r19951, %r19955;
	mov.f32 	%f10591, %f10592;
	@%p1856 bra 	$L__BB0_3914;
	setp.eq.f32 	%p1859, %f1701, 0f7F800000;
	@%p1859 bra 	$L__BB0_3913;
	mov.b32 	%r6408, %f853;
	shl.b32 	%r11734, %r6408, 8;
	or.b32  	%r6409, %r11734, -2147483648;
	mov.b64 	%rd10096, 0;
	mov.b32 	%r19948, 0;
	mov.u64 	%rd10094, __cudart_i2opi_f;
	mov.u64 	%rd10095, %rd8;
$L__BB0_3909:
	.pragma "nounroll";
	ld.global.nc.u32 	%r11735, [%rd10094];
	mad.wide.u32 	%rd6187, %r11735, %r6409, %rd10096;
	shr.u64 	%rd10096, %rd6187, 32;
	st.local.u32 	[%rd10095], %rd6187;
	add.s32 	%r19948, %r19948, 1;
	add.s64 	%rd10095, %rd10095, 4;
	add.s64 	%rd10094, %rd10094, 4;
	setp.ne.s32 	%p1860, %r19948, 6;
	@%p1860 bra 	$L__BB0_3909;
	shr.u32 	%r11736, %r6408, 23;
	st.local.u32 	[%rd8+24], %rd10096;
	and.b32  	%r6412, %r11736, 31;
	and.b32  	%r11737, %r11736, 224;
	add.s32 	%r11738, %r11737, -128;
	shr.u32 	%r11739, %r11738, 5;
	mul.wide.u32 	%rd6188, %r11739, 4;
	sub.s64 	%rd3469, %rd8, %rd6188;
	ld.local.u32 	%r19949, [%rd3469+24];
	ld.local.u32 	%r19950, [%rd3469+20];
	setp.eq.s32 	%p1861, %r6412, 0;
	@%p1861 bra 	$L__BB0_3912;
	shf.l.wrap.b32 	%r19949, %r19950, %r19949, %r6412;
	ld.local.u32 	%r11740, [%rd3469+16];
	shf.l.wrap.b32 	%r19950, %r11740, %r19950, %r6412;
$L__BB0_3912:
	shr.u32 	%r11741, %r19949, 30;
	shf.l.wrap.b32 	%r11742, %r19950, %r19949, 2;
	shl.b32 	%r11743, %r19950, 2;
	shr.u32 	%r11744, %r11742, 31;
	add.s32 	%r11745, %r11744, %r11741;
	neg.s32 	%r11746, %r11745;
	setp.lt.s32 	%p1862, %r6408, 0;
	selp.b32 	%r19951, %r11746, %r11745, %p1862;
	xor.b32  	%r11747, %r11742, %r6408;
	shr.s32 	%r11748, %r11742, 31;
	xor.b32  	%r11749, %r11748, %r11742;
	xor.b32  	%r11750, %r11748, %r11743;
	cvt.u64.u32 	%rd6189, %r11749;
	shl.b64 	%rd6190, %rd6189, 32;
	cvt.u64.u32 	%rd6191, %r11750;
	or.b64  	%rd6192, %rd6190, %rd6191;
	cvt.rn.f64.s64 	%fd503, %rd6192;
	mul.f64 	%fd504, %fd503, 0d3BF921FB54442D19;
	cvt.rn.f32.f64 	%f5559, %fd504;
	neg.f32 	%f5560, %f5559;
	setp.lt.s32 	%p1863, %r11747, 0;
	selp.f32 	%f10591, %f5560, %f5559, %p1863;
	bra.uni 	$L__BB0_3914;
$L__BB0_3913:
	mov.f32 	%f5561, 0f00000000;
	mul.rn.f32 	%f10591, %f853, %f5561;
	mov.b32 	%r19951, 0;
$L__BB0_3914:
	add.s32 	%r11752, %r19951, 1;
	mul.rn.f32 	%f5563, %f10591, %f10591;
	and.b32  	%r11753, %r19951, 1;
	setp.eq.b32 	%p1865, %r11753, 1;
	selp.f32 	%f5564, %f10591, 0f3F800000, %p1865;
	fma.rn.f32 	%f5565, %f5563, %f5564, 0f00000000;
	fma.rn.f32 	%f5566, %f5563, 0f37CBAC00, 0fBAB607ED;
	selp.f32 	%f5567, 0fB94D4153, %f5566, %p1865;
	selp.f32 	%f5568, 0f3C0885E4, 0f3D2AAABB, %p1865;
	fma.rn.f32 	%f5569, %f5567, %f5563, %f5568;
	selp.f32 	%f5570, 0fBE2AAAA8, 0fBEFFFFFF, %p1865;
	fma.rn.f32 	%f5571, %f5569, %f5563, %f5570;
	fma.rn.f32 	%f5572, %f5571, %f5565, %f5564;
	and.b32  	%r11754, %r11752, 2;
	setp.eq.s32 	%p1866, %r11754, 0;
	mov.f32 	%f5573, 0f00000000;
	sub.f32 	%f5574, %f5573, %f5572;
	selp.f32 	%f5562, %f5572, %f5574, %p1866;
	// begin inline asm
	{  cvt.rn.f16.f32 %rs2587, %f5562;}

	// end inline asm
	@%p1856 bra 	$L__BB0_3922;
	setp.eq.f32 	%p1867, %f1701, 0f7F800000;
	@%p1867 bra 	$L__BB0_3921;
	mov.b32 	%r6421, %f853;
	shl.b32 	%r11756, %r6421, 8;
	or.b32  	%r6422, %r11756, -2147483648;
	mov.b64 	%rd10099, 0;
	mov.b32 	%r19952, 0;
	mov.u64 	%rd10097, __cudart_i2opi_f;
	mov.u64 	%rd10098, %rd7;
$L__BB0_3917:
	.pragma "nounroll";
	ld.global.nc.u32 	%r11757, [%rd10097];
	mad.wide.u32 	%rd6195, %r11757, %r6422, %rd10099;
	shr.u64 	%rd10099, %rd6195, 32;
	st.local.u32 	[%rd10098], %rd6195;
	add.s32 	%r19952, %r19952, 1;
	add.s64 	%rd10098, %rd10098, 4;
	add.s64 	%rd10097, %rd10097, 4;
	setp.ne.s32 	%p1868, %r19952, 6;
	@%p1868 bra 	$L__BB0_3917;
	shr.u32 	%r11758, %r6421, 23;
	st.local.u32 	[%rd7+24], %rd10099;
	and.b32  	%r6425, %r11758, 31;
	and.b32  	%r11759, %r11758, 224;
	add.s32 	%r11760, %r11759, -128;
	shr.u32 	%r11761, %r11760, 5;
	mul.wide.u32 	%rd6196, %r11761, 4;
	sub.s64 	%rd3476, %rd7, %rd6196;
	ld.local.u32 	%r19953, [%rd3476+24];
	ld.local.u32 	%r19954, [%rd3476+20];
	setp.eq.s32 	%p1869, %r6425, 0;
	@%p1869 bra 	$L__BB0_3920;
	shf.l.wrap.b32 	%r19953, %r19954, %r19953, %r6425;
	ld.local.u32 	%r11762, [%rd3476+16];
	shf.l.wrap.b32 	%r19954, %r11762, %r19954, %r6425;
$L__BB0_3920:
	shr.u32 	%r11763, %r19953, 30;
	shf.l.wrap.b32 	%r11764, %r19954, %r19953, 2;
	shl.b32 	%r11765, %r19954, 2;
	shr.u32 	%r11766, %r11764, 31;
	add.s32 	%r11767, %r11766, %r11763;
	neg.s32 	%r11768, %r11767;
	setp.lt.s32 	%p1870, %r6421, 0;
	selp.b32 	%r19955, %r11768, %r11767, %p1870;
	xor.b32  	%r11769, %r11764, %r6421;
	shr.s32 	%r11770, %r11764, 31;
	xor.b32  	%r11771, %r11770, %r11764;
	xor.b32  	%r11772, %r11770, %r11765;
	cvt.u64.u32 	%rd6197, %r11771;
	shl.b64 	%rd6198, %rd6197, 32;
	cvt.u64.u32 	%rd6199, %r11772;
	or.b64  	%rd6200, %rd6198, %rd6199;
	cvt.rn.f64.s64 	%fd505, %rd6200;
	mul.f64 	%fd506, %fd505, 0d3BF921FB54442D19;
	cvt.rn.f32.f64 	%f5575, %fd506;
	neg.f32 	%f5576, %f5575;
	setp.lt.s32 	%p1871, %r11769, 0;
	selp.f32 	%f10592, %f5576, %f5575, %p1871;
	bra.uni 	$L__BB0_3922;
$L__BB0_3921:
	mov.f32 	%f5577, 0f00000000;
	mul.rn.f32 	%f10592, %f853, %f5577;
	mov.b32 	%r19955, 0;
$L__BB0_3922:
	ld.param.u64 	%rd8619, [_Z13Radix16KernelP6__halfS0_S0_S0_S0_S0_iiii_param_1];
	ld.param.u64 	%rd8609, [_Z13Radix16KernelP6__halfS0_S0_S0_S0_S0_iiii_param_0];
	abs.f32 	%f1708, %f862;
	setp.ltu.f32 	%p1872, %f1708, 0f47CE4780;
	mul.rn.f32 	%f5579, %f10592, %f10592;
	and.b32  	%r11774, %r19955, 1;
	setp.eq.b32 	%p1873, %r11774, 1;
	selp.f32 	%f5580, 0f3F800000, %f10592, %p1873;
	fma.rn.f32 	%f5581, %f5579, %f5580, 0f00000000;
	fma.rn.f32 	%f5582, %f5579, 0f37CBAC00, 0fBAB607ED;
	selp.f32 	%f5583, %f5582, 0fB94D4153, %p1873;
	selp.f32 	%f5584, 0f3D2AAABB, 0f3C0885E4, %p1873;
	fma.rn.f32 	%f5585, %f5583, %f5579, %f5584;
	selp.f32 	%f5586, 0fBEFFFFFF, 0fBE2AAAA8, %p1873;
	fma.rn.f32 	%f5587, %f5585, %f5579, %f5586;
	fma.rn.f32 	%f5588, %f5587, %f5581, %f5580;
	and.b32  	%r11775, %r19955, 2;
	setp.eq.s32 	%p1874, %r11775, 0;
	mov.f32 	%f5589, 0f00000000;
	sub.f32 	%f5590, %f5589, %f5588;
	selp.f32 	%f5578, %f5588, %f5590, %p1874;
	// begin inline asm
	{  cvt.rn.f16.f32 %rs2588, %f5578;}

	// end inline asm
	cvta.to.global.u64 	%rd6201, %rd8609;
	mul.wide.s32 	%rd6202, %r3358, 2;
	add.s64 	%rd6203, %rd6201, %rd6202;
	add.s64 	%rd6204, %rd6203, %rd1836;
	add.s64 	%rd6205, %rd6204, %rd1836;
	add.s64 	%rd6206, %rd6205, %rd1836;
	add.s64 	%rd6207, %rd6206, %rd1836;
	ld.global.u16 	%rs2590, [%rd6207+224];
	cvta.to.global.u64 	%rd6208, %rd8619;
	add.s64 	%rd6209, %rd6208, %rd6202;
	add.s64 	%rd6210, %rd6209, %rd1836;
	add.s64 	%rd6211, %rd6210, %rd1836;
	add.s64 	%rd6212, %rd6211, %rd1836;
	add.s64 	%rd6213, %rd6212, %rd1836;
	ld.global.u16 	%rs2593, [%rd6213+224];
	// begin inline asm
	{mul.f16 %rs2589,%rs2590,%rs2587;
}
	// end inline asm
	// begin inline asm
	{mul.f16 %rs2592,%rs2593,%rs2588;
}
	// end inline asm
	// begin inline asm
	{sub.f16 %rs2595,%rs2589,%rs2592;
}
	// end inline asm
	st.shared.u16 	[%r3499+224], %rs2595;
	// begin inline asm
	{mul.f16 %rs2598,%rs2590,%rs2588;
}
	// end inline asm
	// begin inline asm
	{mul.f16 %rs2601,%rs2593,%rs2587;
}
	// end inline asm
	// begin inline asm
	{add.f16 %rs2604,%rs2598,%rs2601;
}
	// end inline asm
	st.shared.u16 	[%r3499+8416], %rs2604;
	mov.u32 	%r19959, %r19963;
	mov.f32 	%f10593, %f10594;
	@%p1872 bra 	$L__BB0_3930;
	setp.eq.f32 	%p1875, %f1708, 0f7F800000;
	@%p1875 bra 	$L__BB0_3929;
	mov.b32 	%r6434, %f862;
	shl.b32 	%r11777, %r6434, 8;
	or.b32  	%r6435, %r11777, -2147483648;
	mov.b64 	%rd10102, 0;
	mov.b32 	%r19956, 0;
	mov.u64 	%rd10100, __cudart_i2opi_f;
	mov.u64 	%rd10101, %rd8;
$L__BB0_3925:
	.pragma "nounroll";
	ld.global.nc.u32 	%r11778, [%rd10100];
	mad.wide.u32 	%rd6216, %r11778, %r6435, %rd10102;
	shr.u64 	%rd10102, %rd6216, 32;
	st.local.u32 	[%rd10101], %rd6216;
	add.s32 	%r19956, %r19956, 1;
	add.s64 	%rd10101, %rd10101, 4;
	add.s64 	%rd10100, %rd10100, 4;
	setp.ne.s32 	%p1876, %r19956, 6;
	@%p1876 bra 	$L__BB0_3925;
	shr.u32 	%r11779, %r6434, 23;
	st.local.u32 	[%rd8+24], %rd10102;
	and.b32  	%r6438, %r11779, 31;
	and.b32  	%r11780, %r11779, 224;
	add.s32 	%r11781, %r11780, -128;
	shr.u32 	%r11782, %r11781, 5;
	mul.wide.u32 	%rd6217, %r11782, 4;
	sub.s64 	%rd3483, %rd8, %rd6217;
	ld.local.u32 	%r19957, [%rd3483+24];
	ld.local.u32 	%r19958, [%rd3483+20];
	setp.eq.s32 	%p1877, %r6438, 0;
	@%p1877 bra 	$L__BB0_3928;
	shf.l.wrap.b32 	%r19957, %r19958, %r19957, %r6438;
	ld.local.u32 	%r11783, [%rd3483+16];
	shf.l.wrap.b32 	%r19958, %r11783, %r19958, %r6438;
$L__BB0_3928:
	shr.u32 	%r11784, %r19957, 30;
	shf.l.wrap.b32 	%r11785, %r19958, %r19957, 2;
	shl.b32 	%r11786, %r19958, 2;
	shr.u32 	%r11787, %r11785, 31;
	add.s32 	%r11788, %r11787, %r11784;
	neg.s32 	%r11789, %r11788;
	setp.lt.s32 	%p1878, %r6434, 0;
	selp.b32 	%r19959, %r11789, %r11788, %p1878;
	xor.b32  	%r11790, %r11785, %r6434;
	shr.s32 	%r11791, %r11785, 31;
	xor.b32  	%r11792, %r11791, %r11785;
	xor.b32  	%r11793, %r11791, %r11786;
	cvt.u64.u32 	%rd6218, %r11792;
	shl.b64 	%rd6219, %rd6218, 32;
	cvt.u64.u32 	%rd6220, %r11793;
	or.b64  	%rd6221, %rd6219, %rd6220;
	cvt.rn.f64.s64 	%fd507, %rd6221;
	mul.f64 	%fd508, %fd507, 0d3BF921FB54442D19;
	cvt.rn.f32.f64 	%f5591, %fd508;
	neg.f32 	%f5592, %f5591;
	setp.lt.s32 	%p1879, %r11790, 0;
	selp.f32 	%f10593, %f5592, %f5591, %p1879;
	bra.uni 	$L__BB0_3930;
$L__BB0_3929:
	mov.f32 	%f5593, 0f00000000;
	mul.rn.f32 	%f10593, %f862, %f5593;
	mov.b32 	%r19959, 0;
$L__BB0_3930:
	add.s32 	%r11795, %r19959, 1;
	mul.rn.f32 	%f5595, %f10593, %f10593;
	and.b32  	%r11796, %r19959, 1;
	setp.eq.b32 	%p1881, %r11796, 1;
	selp.f32 	%f5596, %f10593, 0f3F800000, %p1881;
	fma.rn.f32 	%f5597, %f5595, %f5596, 0f00000000;
	fma.rn.f32 	%f5598, %f5595, 0f37CBAC00, 0fBAB607ED;
	selp.f32 	%f5599, 0fB94D4153, %f5598, %p1881;
	selp.f32 	%f5600, 0f3C0885E4, 0f3D2AAABB, %p1881;
	fma.rn.f32 	%f5601, %f5599, %f5595, %f5600;
	selp.f32 	%f5602, 0fBE2AAAA8, 0fBEFFFFFF, %p1881;
	fma.rn.f32 	%f5603, %f5601, %f5595, %f5602;
	fma.rn.f32 	%f5604, %f5603, %f5597, %f5596;
	and.b32  	%r11797, %r11795, 2;
	setp.eq.s32 	%p1882, %r11797, 0;
	mov.f32 	%f5605, 0f00000000;
	sub.f32 	%f5606, %f5605, %f5604;
	selp.f32 	%f5594, %f5604, %f5606, %p1882;
	// begin inline asm
	{  cvt.rn.f16.f32 %rs2607, %f5594;}

	// end inline asm
	@%p1872 bra 	$L__BB0_3938;
	setp.eq.f32 	%p1883, %f1708, 0f7F800000;
	@%p1883 bra 	$L__BB0_3937;
	mov.b32 	%r6447, %f862;
	shl.b32 	%r11799, %r6447, 8;
	or.b32  	%r6448, %r11799, -2147483648;
	mov.b64 	%rd10105, 0;
	mov.b32 	%r19960, 0;
	mov.u64 	%rd10103, __cudart_i2opi_f;
	mov.u64 	%rd10104, %rd7;
$L__BB0_3933:
	.pragma "nounroll";
	ld.global.nc.u32 	%r11800, [%rd10103];
	mad.wide.u32 	%rd6224, %r11800, %r6448, %rd10105;
	shr.u64 	%rd10105, %rd6224, 32;
	st.local.u32 	[%rd10104], %rd6224;
	add.s32 	%r19960, %r19960, 1;
	add.s64 	%rd10104, %rd10104, 4;
	add.s64 	%rd10103, %rd10103, 4;
	setp.ne.s32 	%p1884, %r19960, 6;
	@%p1884 bra 	$L__BB0_3933;
	shr.u32 	%r11801, %r6447, 23;
	st.local.u32 	[%rd7+24], %rd10105;
	and.b32  	%r6451, %r11801, 31;
	and.b32  	%r11802, %r11801, 224;
	add.s32 	%r11803, %r11802, -128;
	shr.u32 	%r11804, %r11803, 5;
	mul.wide.u32 	%rd6225, %r11804, 4;
	sub.s64 	%rd3490, %rd7, %rd6225;
	ld.local.u32 	%r19961, [%rd3490+24];
	ld.local.u32 	%r19962, [%rd3490+20];
	setp.eq.s32 	%p1885, %r6451, 0;
	@%p1885 bra 	$L__BB0_3936;
	shf.l.wrap.b32 	%r19961, %r19962, %r19961, %r6451;
	ld.local.u32 	%r11805, [%rd3490+16];
	shf.l.wrap.b32 	%r19962, %r11805, %r19962, %r6451;
$L__BB0_3936:
	shr.u32 	%r11806, %r19961, 30;
	shf.l.wrap.b32 	%r11807, %r19962, %r19961, 2;
	shl.b32 	%r11808, %r19962, 2;
	shr.u32 	%r11809, %r11807, 31;
	add.s32 	%r11810, %r11809, %r11806;
	neg.s32 	%r11811, %r11810;
	setp.lt.s32 	%p1886, %r6447, 0;
	selp.b32 	%r19963, %r11811, %r11810, %p1886;
	xor.b32  	%r11812, %r11807, %r6447;
	shr.s32 	%r11813, %r11807, 31;
	xor.b32  	%r11814, %r11813, %r11807;
	xor.b32  	%r11815, %r11813, %r11808;
	cvt.u64.u32 	%rd6226, %r11814;
	shl.b64 	%rd6227, %rd6226, 32;
	cvt.u64.u32 	%rd6228, %r11815;
	or.b64  	%rd6229, %rd6227, %rd6228;
	cvt.rn.f64.s64 	%fd509, %rd6229;
	mul.f64 	%fd510, %fd509, 0d3BF921FB54442D19;
	cvt.rn.f32.f64 	%f5607, %fd510;
	neg.f32 	%f5608, %f5607;
	setp.lt.s32 	%p1887, %r11812, 0;
	selp.f32 	%f10594, %f5608, %f5607, %p1887;
	bra.uni 	$L__BB0_3938;
$L__BB0_3937:
	mov.f32 	%f5609, 0f00000000;
	mul.rn.f32 	%f10594, %f862, %f5609;
	mov.b32 	%r19963, 0;
$L__BB0_3938:
	ld.param.u64 	%rd8620, [_Z13Radix16KernelP6__halfS0_S0_S0_S0_S0_iiii_param_1];
	ld.param.u64 	%rd8610, [_Z13Radix16KernelP6__halfS0_S0_S0_S0_S0_iiii_param_0];
	abs.f32 	%f1715, %f871;
	setp.ltu.f32 	%p1888, %f1715, 0f47CE4780;
	mul.rn.f32 	%f5611, %f10594, %f10594;
	and.b32  	%r11817, %r19963, 1;
	setp.eq.b32 	%p1889, %r11817, 1;
	selp.f32 	%f5612, 0f3F800000, %f10594, %p1889;
	fma.rn.f32 	%f5613, %f5611, %f5612, 0f00000000;
	fma.rn.f32 	%f5614, %f5611, 0f37CBAC00, 0fBAB607ED;
	selp.f32 	%f5615, %f5614, 0fB94D4153, %p1889;
	selp.f32 	%f5616, 0f3D2AAABB, 0f3C0885E4, %p1889;
	fma.rn.f32 	%f5617, %f5615, %f5611, %f5616;
	selp.f32 	%f5618, 0fBEFFFFFF, 0fBE2AAAA8, %p1889;
	fma.rn.f32 	%f5619, %f5617, %f5611, %f5618;
	fma.rn.f32 	%f5620, %f5619, %f5613, %f5612;
	and.b32  	%r11818, %r19963, 2;
	setp.eq.s32 	%p1890, %r11818, 0;
	mov.f32 	%f5621, 0f00000000;
	sub.f32 	%f5622, %f5621, %f5620;
	selp.f32 	%f5610, %f5620, %f5622, %p1890;
	// begin inline asm
	{  cvt.rn.f16.f32 %rs2608, %f5610;}

	// end inline asm
	cvta.to.global.u64 	%rd6230, %rd8610;
	mul.wide.s32 	%rd6231, %r3358, 2;
	add.s64 	%rd6232, %rd6230, %rd6231;
	add.s64 	%rd6233, %rd6232, %rd1836;
	add.s64 	%rd6234, %rd6233, %rd1836;
	add.s64 	%rd6235, %rd6234, %rd1836;
	add.s64 	%rd6236, %rd6235, %rd1836;
	add.s64 	%rd6237, %rd6236, %rd1836;
	ld.global.u16 	%rs2610, [%rd6237+224];
	cvta.to.global.u64 	%rd6238, %rd8620;
	add.s64 	%rd6239, %rd6238, %rd6231;
	add.s64 	%rd6240, %rd6239, %rd1836;
	add.s64 	%rd6241, %rd6240, %rd1836;
	add.s64 	%rd6242, %rd6241, %rd1836;
	add.s64 	%rd6243, %rd6242, %rd1836;
	add.s64 	%rd6244, %rd6243, %rd1836;
	ld.global.u16 	%rs2613, [%rd6244+224];
	// begin inline asm
	{mul.f16 %rs2609,%rs2610,%rs2607;
}
	// end inline asm
	// begin inline asm
	{mul.f16 %rs2612,%rs2613,%rs2608;
}
	// end inline asm
	// begin inline asm
	{sub.f16 %rs2615,%rs2609,%rs2612;
}
	// end inline asm
	st.shared.u16 	[%r3527+224], %rs2615;
	// begin inline asm
	{mul.f16 %rs2618,%rs2610,%rs2608;
}
	// end inline asm
	// begin inline asm
	{mul.f16 %rs2621,%rs2613,%rs2607;
}
	// end inline asm
	// begin inline asm
	{add.f16 %rs2624,%rs2618,%rs2621;
}
	// end inline asm
	st.shared.u16 	[%r3527+8416], %rs2624;
	mov.u32 	%r19967, %r19971;
	mov.f32 	%f10595, %f10596;
	@%p1888 bra 	$L__BB0_3946;
	setp.eq.f32 	%p1891, %f1715, 0f7F800000;
	@%p1891 bra 	$L__BB0_3945;
	mov.b32 	%r6460, %f871;
	shl.b32 	%r11820, %r6460, 8;
	or.b32  	%r6461, %r11820, -2147483648;
	mov.b64 	%rd10108, 0;
	mov.b32 	%r19964, 0;
	mov.u64 	%rd10106, __cudart_i2opi_f;
	mov.u64 	%rd10107, %rd8;
$L__BB0_3941:
	.pragma "nounroll";
	ld.global.nc.u32 	%r11821, [%rd10106];
	mad.wide.u32 	%rd6247, %r11821, %r6461, %rd10108;
	shr.u64 	%rd10108, %rd6247, 32;
	st.local.u32 	[%rd10107], %rd6247;
	add.s32 	%r19964, %r19964, 1;
	add.s64 	%rd10107, %rd10107, 4;
	add.s64 	%rd10106, %rd10106, 4;
	setp.ne.s32 	%p1892, %r19964, 6;
	@%p1892 bra 	$L__BB0_3941;
	shr.u32 	%r11822, %r6460, 23;
	st.local.u32 	[%rd8+24], %rd10108;
	and.b32  	%r6464, %r11822, 31;
	and.b32  	%r11823, %r11822, 224;
	add.s32 	%r11824, %r11823, -128;
	shr.u32 	%r11825, %r11824, 5;
	mul.wide.u32 	%rd6248, %r11825, 4;
	sub.s64 	%rd3497, %rd8, %rd6248;
	ld.local.u32 	%r19965, [%rd3497+24];
	ld.local.u32 	%r19966, [%rd3497+20];
	setp.eq.s32 	%p1893, %r6464, 0;
	@%p1893 bra 	$L__BB0_3944;
	shf.l.wrap.b32 	%r19965, %r19966, %r19965, %r6464;
	ld.local.u32 	%r11826, [%rd3497+16];
	shf.l.wrap.b32 	%r19966, %r11826, %r19966, %r6464;
$L__BB0_3944:
	shr.u32 	%r11827, %r19965, 30;
	shf.l.wrap.b32 	%r11828, %r19966, %r19965, 2;
	shl.b32 	%r11829, %r19966, 2;
	shr.u32 	%r11830, %r11828, 31;
	add.s32 	%r11831, %r11830, %r11827;
	neg.s32 	%r11832, %r11831;
	setp.lt.s32 	%p1894, %r6460, 0;
	selp.b32 	%r19967, %r11832, %r11831, %p1894;
	xor.b32  	%r11833, %r11828, %r6460;
	shr.s32 	%r11834, %r11828, 31;
	xor.b32  	%r11835, %r11834, %r11828;
	xor.b32  	%r11836, %r11834, %r11829;
	cvt.u64.u32 	%rd6249, %r11835;
	shl.b64 	%rd6250, %rd6249, 32;
	cvt.u64.u32 	%rd6251, %r11836;
	or.b64  	%rd6252, %rd6250, %rd6251;
	cvt.rn.f64.s64 	%fd511, %rd6252;
	mul.f64 	%fd512, %fd511, 0d3BF921FB54442D19;
	cvt.rn.f32.f64 	%f5623, %fd512;
	neg.f32 	%f5624, %f5623;
	setp.lt.s32 	%p1895, %r11833, 0;
	selp.f32 	%f10595, %f5624, %f5623, %p1895;
	bra.uni 	$L__BB0_3946;
$L__BB0_3945:
	mov.f32 	%f5625, 0f00000000;
	mul.rn.f32 	%f10595, %f871, %f5625;
	mov.b32 	%r19967, 0;
$L__BB0_3946:
	add.s32 	%r11838, %r19967, 1;
	mul.rn.f32 	%f5627, %f10595, %f10595;
	and.b32  	%r11839, %r19967, 1;
	setp.eq.b32 	%p1897, %r11839, 1;
	selp.f32 	%f5628, %f10595, 0f3F800000, %p1897;
	fma.rn.f32 	%f5629, %f5627, %f5628, 0f00000000;
	fma.rn.f32 	%f5630, %f5627, 0f37CBAC00, 0fBAB607ED;
	selp.f32 	%f5631, 0fB94D4153, %f5630, %p1897;
	selp.f32 	%f5632, 0f3C0885E4, 0f3D2AAABB, %p1897;
	fma.rn.f32 	%f5633, %f5631, %f5627, %f5632;
	selp.f32 	%f5634, 0fBE2AAAA8, 0fBEFFFFFF, %p1897;
	fma.rn.f32 	%f5635, %f5633, %f5627, %f5634;
	fma.rn.f32 	%f5636, %f5635, %f5629, %f5628;
	and.b32  	%r11840, %r11838, 2;
	setp.eq.s32 	%p1898, %r11840, 0;
	mov.f32 	%f5637, 0f00000000;
	sub.f32 	%f5638, %f5637, %f5636;
	selp.f32 	%f5626, %f5636, %f5638, %p1898;
	// begin inline asm
	{  cvt.rn.f16.f32 %rs2627, %f5626;}

	// end inline asm
	@%p1888 bra 	$L__BB0_3954;
	setp.eq.f32 	%p1899, %f1715, 0f7F800000;
	@%p1899 bra 	$L__BB0_3953;
	mov.b32 	%r6473, %f871;
	shl.b32 	%r11842, %r6473, 8;
	or.b32  	%r6474, %r11842, -2147483648;
	mov.b64 	%rd10111, 0;
	mov.b32 	%r19968, 0;
	mov.u64 	%rd10109, __cudart_i2opi_f;
	mov.u64 	%rd10110, %rd7;
$L__BB0_3949:
	.pragma "nounroll";
	ld.global.nc.u32 	%r11843, [%rd10109];
	mad.wide.u32 	%rd6255, %r11843, %r6474, %rd10111;
	shr.u64 	%rd10111, %rd6255, 32;
	st.local.u32 	[%rd10110], %rd6255;
	add.s32 	%r19968, %r19968, 1;
	add.s64 	%rd10110, %rd10110, 4;
	add.s64 	%rd10109, %rd10109, 4;
	setp.ne.s32 	%p1900, %r19968, 6;
	@%p1900 bra 	$L__BB0_3949;
	shr.u32 	%r11844, %r6473, 23;
	st.local.u32 	[%rd7+24], %rd10111;
	and.b32  	%r6477, %r11844, 31;
	and.b32  	%r11845, %r11844, 224;
	add.s32 	%r11846, %r11845, -128;
	shr.u32 	%r11847, %r11846, 5;
	mul.wide.u32 	%rd6256, %r11847, 4;
	sub.s64 	%rd3504, %rd7, %rd6256;
	ld.local.u32 	%r19969, [%rd3504+24];
	ld.local.u32 	%r19970, [%rd3504+20];
	setp.eq.s32 	%p1901, %r6477, 0;
	@%p1901 bra 	$L__BB0_3952;
	shf.l.wrap.b32 	%r19969, %r19970, %r19969, %r6477;
	ld.local.u32 	%r11848, [%rd3504+16];
	shf.l.wrap.b32 	%r19970, %r11848, %r19970, %r6477;
$L__BB0_3952:
	shr.u32 	%r11849, %r19969, 30;
	shf.l.wrap.b32 	%r11850, %r19970, %r19969, 2;
	shl.b32 	%r11851, %r19970, 2;
	shr.u32 	%r11852, %r11850, 31;
	add.s32 	%r11853, %r11852, %r11849;
	neg.s32 	%r11854, %r11853;
	setp.lt.s32 	%p1902, %r6473, 0;
	selp.b32 	%r19971, %r11854, %r11853, %p1902;
	xor.b32  	%r11855, %r11850, %r6473;
	shr.s32 	%r11856, %r11850, 31;
	xor.b32  	%r11857, %r11856, %r11850;
	xor.b32  	%r11858, %r11856, %r11851;
	cvt.u64.u32 	%rd6257, %r11857;
	shl.b64 	%rd6258, %rd6257, 32;
	cvt.u64.u32 	%rd6259, %r11858;
	or.b64  	%rd6260, %rd6258, %rd6259;
	cvt.rn.f64.s64 	%fd513, %rd6260;
	mul.f64 	%fd514, %fd513, 0d3BF921FB54442D19;
	cvt.rn.f32.f64 	%f5639, %fd514;
	neg.f32 	%f5640, %f5639;
	setp.lt.s32 	%p1903, %r11855, 0;
	selp.f32 	%f10596, %f5640, %f5639, %p1903;
	bra.uni 	$L__BB0_3954;
$L__BB0_3953:
	mov.f32 	%f5641, 0f00000000;
	mul.rn.f32 	%f10596, %f871, %f5641;
	mov.b32 	%r19971, 0;
$L__BB0_3954:
	ld.param.u64 	%rd8621, [_Z13Radix16KernelP6__halfS0_S0_S0_S0_S0_iiii_param_1];
	ld.param.u64 	%rd8611, [_Z13Radix16KernelP6__halfS0_S0_S0_S0_S0_iiii_param_0];
	abs.f32 	%f1722, %f880;
	setp.ltu.f32 	%p1904, %f1722, 0f47CE4780;
	mul.rn.f32 	%f5643, %f10596, %f10596;
	and.b32  	%r11860, %r19971, 1;
	setp.eq.b32 	%p1905, %r11860, 1;
	selp.f32 	%f5644, 0f3F800000, %f10596, %p1905;
	fma.rn.f32 	%f5645, %f5643, %f5644, 0f00000000;
	fma.rn.f32 	%f5646, %f5643, 0f37CBAC00, 0fBAB607ED;
	selp.f32 	%f5647, %f5646, 0fB94D4153, %p1905;
	selp.f32 	%f5648, 0f3D2AAABB, 0f3C0885E4, %p1905;
	fma.rn.f32 	%f5649, %f5647, %f5643, %f5648;
	selp.f32 	%f5650, 0fBEFFFFFF, 0fBE2AAAA8, %p1905;
	fma.rn.f32 	%f5651, %f5649, %f5643, %f5650;
	fma.rn.f32 	%f5652, %f5651, %f5645, %f5644;
	and.b32  	%r11861, %r19971, 2;
	setp.eq.s32 	%p1906, %r11861, 0;
	mov.f32 	%f5653, 0f00000000;
	sub.f32 	%f5654, %f5653, %f5652;
	selp.f32 	%f5642, %f5652, %f5654, %p1906;
	// begin inline asm
	{  cvt.rn.f16.f32 %rs2628, %f5642;}

	// end inline asm
	cvta.to.global.u64 	%rd6261, %rd8611;
	mul.wide.s32 	%rd6262, %r3358, 2;
	add.s64 	%rd6263, %rd6261, %rd6262;
	add.s64 	%rd6264, %rd6263, %rd1836;
	add.s64 	%rd6265, %rd6264, %rd1836;
	add.s64 	%rd6266, %rd6265, %rd1836;
	add.s64 	%rd6267, %rd6266, %rd1836;
	add.s64 	%rd6268, %rd6267, %rd1836;
	add.s64 	%rd6269, %rd6268, %rd1836;
	ld.global.u16 	%rs2630, [%rd6269+224];
	cvta.to.global.u64 	%rd6270, %rd8621;
	add.s64 	%rd6271, %rd6270, %rd6262;
	add.s64 	%rd6272, %rd6271, %rd1836;
	add.s64 	%rd6273, %rd6272, %rd1836;
	add.s64 	%rd6274, %rd6273, %rd1836;
	add.s64 	%rd6275, %rd6274, %rd1836;
	add.s64 	%rd6276, %rd6275, %rd1836;
	add.s64 	%rd6277, %rd6276, %rd1836;
	ld.global.u16 	%rs2633, [%rd6277+224];
	// begin inline asm
	{mul.f16 %rs2629,%rs2630,%rs2627;
}
	// end inline asm
	// begin inline asm
	{mul.f16 %rs2632,%rs2633,%rs2628;
}
	// end inline asm
	// begin inline asm
	{sub.f16 %rs2635,%rs2629,%rs2632;
}
	// end inline asm
	st.shared.u16 	[%r3555+224], %rs2635;
	// begin inline asm
	{mul.f16 %rs2638,%rs2630,%rs2628;
}
	// end inline asm
	// begin inline asm
	{mul.f16 %rs2641,%rs2633,%rs2627;
}
	// end inline asm
	// begin inline asm
	{add.f16 %rs2644,%rs2638,%rs2641;
}
	// end inline asm
	st.shared.u16 	[%r3555+8416], %rs2644;
	mov.u32 	%r19975, %r19979;
	mov.f32 	%f10597, %f10598;
	@%p1904 bra 	$L__BB0_3962;
	setp.eq.f32 	%p1907, %f1722, 0f7F800000;
	@%p1907 bra 	$L__BB0_3961;
	mov.b32 	%r6486, %f880;
	shl.b32 	%r11863, %r6486, 8;
	or.b32  	%r6487, %r11863, -2147483648;
	mov.b64 	%rd10114, 0;
	mov.b32 	%r19972, 0;
	mov.u64 	%rd10112, __cudart_i2opi_f;
	mov.u64 	%rd10113, %rd8;
$L__BB0_3957:
	.pragma "nounroll";
	ld.global.nc.u32 	%r11864, [%rd10112];
	mad.wide.u32 	%rd6280, %r11864, %r6487, %rd10114;
	shr.u64 	%rd10114, %rd6280, 32;
	st.local.u32 	[%rd10113], %rd6280;
	add.s32 	%r19972, %r19972, 1;
	add.s64 	%rd10113, %rd10113, 4;
	add.s64 	%rd10112, %rd10112, 4;
	setp.ne.s32 	%p1908, %r19972, 6;
	@%p1908 bra 	$L__BB0_3957;
	shr.u32 	%r11865, %r6486, 23;
	st.local.u32 	[%rd8+24], %rd10114;
	and.b32  	%r6490, %r11865, 31;
	and.b32  	%r11866, %r11865, 224;
	add.s32 	%r11867, %r11866, -128;
	shr.u32 	%r11868, %r11867, 5;
	mul.wide.u32 	%rd6281, %r11868, 4;
	sub.s64 	%rd3511, %rd8, %rd6281;
	ld.local.u32 	%r19973, [%rd3511+24];
	ld.local.u32 	%r19974, [%rd3511+20];
	setp.eq.s32 	%p1909, %r6490, 0;
	@%p1909 bra 	$L__BB0_3960;
	shf.l.wrap.b32 	%r19973, %r19974, %r19973, %r6490;
	ld.local.u32 	%r11869, [%rd3511+16];
	shf.l.wrap.b32 	%r19974, %r11869, %r19974, %r6490;
$L__BB0_3960:
	shr.u32 	%r11870, %r19973, 30;
	shf.l.wrap.b32 	%r11871, %r19974, %r19973, 2;
	shl.b32 	%r11872, %r19974, 2;
	shr.u32 	%r11873, %r11871, 31;
	add.s32 	%r11874, %r11873, %r11870;
	neg.s32 	%r11875, %r11874;
	setp.lt.s32 	%p1910, %r6486, 0;
	selp.b32 	%r19975, %r11875, %r11874, %p1910;
	xor.b32  	%r11876, %r11871, %r6486;
	shr.s32 	%r11877, %r11871, 31;
	xor.b32  	%r11878, %r11877, %r11871;
	xor.b32  	%r11879, %r11877, %r11872;
	cvt.u64.u32 	%rd6282, %r11878;
	shl.b64 	%rd6283, %rd6282, 32;
	cvt.u64.u32 	%rd6284, %r11879;
	or.b64  	%rd6285, %rd6283, %rd6284;
	cvt.rn.f64.s64 	%fd515, %rd6285;
	mul.f64 	%fd516, %fd515, 0d3BF921FB54442D19;
	cvt.rn.f32.f64 	%f5655, %fd516;
	neg.f32 	%f5656, %f5655;
	setp.lt.s32 	%p1911, %r11876, 0;
	selp.f32 	%f10597, %f5656, %f5655, %p1911;
	bra.uni 	$L__BB0_3962;
$L__BB0_3961:
	mov.f32 	%f5657, 0f00000000;
	mul.rn.f32 	%f10597, %f880, %f5657;
	mov.b32 	%r19975, 0;
$L__BB0_3962:
	add.s32 	%r11881, %r19975, 1;
	mul.rn.f32 	%f5659, %f10597, %f10597;
	and.b32  	%r11882, %r19975, 1;
	setp.eq.b32 	%p1913, %r11882, 1;
	selp.f32 	%f5660, %f10597, 0f3F800000, %p1913;
	fma.rn.f32 	%f5661, %f5659, %f5660, 0f00000000;
	fma.rn.f32 	%f5662, %f5659, 0f37CBAC00, 0fBAB607ED;
	selp.f32 	%f5663, 0fB94D4153, %f5662, %p1913;
	selp.f32 	%f5664, 0f3C0885E4, 0f3D2AAABB, %p1913;
	fma.rn.f32 	%f5665, %f5663, %f5659, %f5664;
	selp.f32 	%f5666, 0fBE2AAAA8, 0fBEFFFFFF, %p1913;
	fma.rn.f32 	%f5667, %f5665, %f5659, %f5666;
	fma.rn.f32 	%f5668, %f5667, %f5661, %f5660;
	and.b32  	%r11883, %r11881, 2;
	setp.eq.s32 	%p1914, %r11883, 0;
	mov.f32 	%f5669, 0f00000000;
	sub.f32 	%f5670, %f5669, %f5668;
	selp.f32 	%f5658, %f5668, %f5670, %p1914;
	// begin inline asm
	{  cvt.rn.f16.f32 %rs2647, %f5658;}

	// end inline asm
	@%p1904 bra 	$L__BB0_3970;
	setp.eq.f32 	%p1915, %f1722, 0f7F800000;
	@%p1915 bra 	$L__BB0_3969;
	mov.b32 	%r6499, %f880;
	shl.b32 	%r11885, %r6499, 8;
	or.b32  	%r6500, %r11885, -2147483648;
	mov.b64 	%rd10117, 0;
	mov.b32 	%r19976, 0;
	mov.u64 	%rd10115, __cudart_i2opi_f;
	mov.u64 	%rd10116, %rd7;
$L__BB0_3965:
	.pragma "nounroll";
	ld.global.nc.u32 	%r11886, [%rd10115];
	mad.wide.u32 	%rd6288, %r11886, %r6500, %rd10117;
	shr.u64 	%rd10117, %rd6288, 32;
	st.local.u32 	[%rd10116], %rd6288;
	add.s32 	%r19976, %r19976, 1;
	add.s64 	%rd10116, %rd10116, 4;
	add.s64 	%rd10115, %rd10115, 4;
	setp.ne.s32 	%p1916, %r19976, 6;
	@%p1916 bra 	$L__BB0_3965;
	shr.u32 	%r11887, %r6499, 23;
	st.local.u32 	[%rd7+24], %rd10117;
	and.b32  	%r6503, %r11887, 31;
	and.b32  	%r11888, %r11887, 224;
	add.s32 	%r11889, %r11888, -128;
	shr.u32 	%r11890, %r11889, 5;
	mul.wide.u32 	%rd6289, %r11890, 4;
	sub.s64 	%rd3518, %rd7, %rd6289;
	ld.local.u32 	%r19977, [%rd3518+24];
	ld.local.u32 	%r19978, [%rd3518+20];
	setp.eq.s32 	%p1917, %r6503, 0;
	@%p1917 bra 	$L__BB0_3968;
	shf.l.wrap.b32 	%r19977, %r19978, %r19977, %r6503;
	ld.local.u32 	%r11891, [%rd3518+16];
	shf.l.wrap.b32 	%r19978, %r11891, %r19978, %r6503;
$L__BB0_3968:
	shr.u32 	%r11892, %r19977, 30;
	shf.l.wrap.b32 	%r11893, %r19978, %r19977, 2;
	shl.b32 	%r11894, %r19978, 2;
	shr.u32 	%r11895, %r11893, 31;
	add.s32 	%r11896, %r11895, %r11892;
	neg.s32 	%r11897, %r11896;
	setp.lt.s32 	%p1918, %r6499, 0;
	selp.b32 	%r19979, %r11897, %r11896, %p1918;
	xor.b32  	%r11898, %r11893, %r6499;
	shr.s32 	%r11899, %r11893, 31;
	xor.b32  	%r11900, %r11899, %r11893;
	xor.b32  	%r11901, %r11899, %r11894;
	cvt.u64.u32 	%rd6290, %r11900;
	shl.b64 	%rd6291, %rd6290, 32;
	cvt.u64.u32 	%rd6292, %r11901;
	or.b64  	%rd6293, %rd6291, %rd6292;
	cvt.rn.f64.s64 	%fd517, %rd6293;
	mul.f64 	%fd518, %fd517, 0d3BF921FB54442D19;
	cvt.rn.f32.f64 	%f5671, %fd518;
	neg.f32 	%f5672, %f5671;
	setp.lt.s32 	%p1919, %r11898, 0;
	selp.f32 	%f10598, %f5672, %f5671, %p1919;
	bra.uni 	$L__BB0_3970;
$L__BB0_3969:
	mov.f32 	%f5673, 0f00000000;
	mul.rn.f32 	%f10598, %f880, %f5673;
	mov.b32 	%r19979, 0;
$L__BB0_3970:
	ld.param.u64 	%rd8622, [_Z13Radix16KernelP6__halfS0_S0_S0_S0_S0_iiii_param_1];
	ld.param.u64 	%rd8612, [_Z13Radix16KernelP6__halfS0_S0_S0_S0_S0_iiii_param_0];
	abs.f32 	%f1729, %f889;
	setp.ltu.f32 	%p1920, %f1729, 0f47CE4780;
	mul.rn.f32 	%f5675, %f10598, %f10598;
	and.b32  	%r11903, %r19979, 1;
	setp.eq.b32 	%p1921, %r11903, 1;
	selp.f32 	%f5676, 0f3F800000, %f10598, %p1921;
	fma.rn.f32 	%f5677, %f5675, %f5676, 0f00000000;
	fma.rn.f32 	%f5678, %f5675, 0f37CBAC00, 0fBAB607ED;
	selp.f32 	%f5679, %f5678, 0fB94D4153, %p1921;
	selp.f32 	%f5680, 0f3D2AAABB, 0f3C0885E4, %p1921;
	fma.rn.f32 	%f5681, %f5679, %f5675, %f5680;
	selp.f32 	%f5682, 0fBEFFFFFF, 0fBE2AAAA8, %p1921;
	fma.rn.f32 	%f5683, %f5681, %f5675, %f5682;
	fma.rn.f32 	%f5684, %f5683, %f5677, %f5676;
	and.b32  	%r11904, %r19979, 2;
	setp.eq.s32 	%p1922, %r11904, 0;
	mov.f32 	%f5685, 0f00000000;
	sub.f32 	%f5686, %f5685, %f5684;
	selp.f32 	%f5674, %f5684, %f5686, %p1922;
	// begin inline asm
	{  cvt.rn.f16.f32 %rs2648, %f5674;}

	// end inline asm
	cvta.to.global.u64 	%rd6294, %rd8612;
	mul.wide.s32 	%rd6295, %r3358, 2;
	add.s64 	%rd6296, %rd6294, %rd6295;
	add.s64 	%rd6297, %rd6296, %rd1836;
	add.s64 	%rd6298, %rd6297, %rd1836;
	add.s64 	%rd6299, %rd6298, %rd1836;
	add.s64 	%rd6300, %rd6299, %rd1836;
	add.s64 	%rd6301, %rd6300, %rd1836;
	add.s64 	%rd6302, %rd6301, %rd1836;
	add.s64 	%rd6303, %rd6302, %rd1836;
	ld.global.u16 	%rs2650, [%rd6303+224];
	cvta.to.global.u64 	%rd6304, %rd8622;
	add.s64 	%rd6305, %rd6304, %rd6295;
	add.s64 	%rd6306, %rd6305, %rd1836;
	add.s64 	%rd6307, %rd6306, %rd1836;
	add.s64 	%rd6308, %rd6307, %rd1836;
	add.s64 	%rd6309, %rd6308, %rd1836;
	add.s64 	%rd6310, %rd6309, %rd1836;
	add.s64 	%rd6311, %rd6310, %rd1836;
	add.s64 	%rd6312, %rd6311, %rd1836;
	ld.global.u16 	%rs2653, [%rd6312+224];
	// begin inline asm
	{mul.f16 %rs2649,%rs2650,%rs2647;
}
	// end inline asm
	// begin inline asm
	{mul.f16 %rs2652,%rs2653,%rs2648;
}
	// end inline asm
	// begin inline asm
	{sub.f16 %rs2655,%rs2649,%rs2652;
}
	// end inline asm
	st.shared.u16 	[%r3583+224], %rs2655;
	// begin inline asm
	{mul.f16 %rs2658,%rs2650,%rs2648;
}
	// end inline asm
	// begin inline asm
	{mul.f16 %rs2661,%rs2653,%rs2647;
}
	// end inline asm
	// begin inline asm
	{add.f16 %rs2664,%rs2658,%rs2661;
}
	// end inline asm
	st.shared.u16 	[%r3583+8416], %rs2664;
	mov.u32 	%r19983, %r19987;
	mov.f32 	%f10599, %f10600;
	@%p1920 bra 	$L__BB0_3978;
	setp.eq.f32 	%p1923, %f1729, 0f7F800000;
	@%p1923 bra 	$L__BB0_3977;
	mov.b32 	%r6512, %f889;
	shl.b32 	%r11906, %r6512, 8;
	or.b32  	%r6513, %r11906, -2147483648;
	mov.b64 	%rd10120, 0;
	mov.b32 	%r19980, 0;
	mov.u64 	%rd10118, __cudart_i2opi_f;
	mov.u64 	%rd10119, %rd8;
$L__BB0_3973:
	.pragma "nounroll";
	ld.global.nc.u32 	%r11907, [%rd10118];
	mad.wide.u32 	%rd6315, %r11907, %r6513, %rd10120;
	shr.u64 	%rd10120, %rd6315, 32;
	st.local.u32 	[%rd10119], %rd6315;
	add.s32 	%r19980, %r19980, 1;
	add.s64 	%rd10119, %rd10119, 4;
	add.s64 	%rd10118, %rd10118, 4;
	setp.ne.s32 	%p1924, %r19980, 6;
	@%p1924 bra 	$L__BB0_3973;
	shr.u32 	%r11908, %r6512, 23;
	st.local.u32 	[%rd8+24], %rd10120;
	and.b32  	%r6516, %r11908, 31;
	and.b32  	%r11909, %r11908, 224;
	add.s32 	%r11910, %r11909, -128;
	shr.u32 	%r11911, %r11910, 5;
	mul.wide.u32 	%rd6316, %r11911, 4;
	sub.s64 	%rd3525, %rd8, %rd6316;
	ld.local.u32 	%r19981, [%rd3525+24];
	ld.local.u32 	%r19982, [%rd3525+20];
	setp.eq.s32 	%p1925, %r6516, 0;
	@%p1925 bra 	$L__BB0_3976;
	shf.l.wrap.b32 	%r19981, %r19982, %r19981, %r6516;
	ld.local.u32 	%r11912, [%rd3525+16];
	shf.l.wrap.b32 	%r19982, %r11912, %r19982, %r6516;
$L__BB0_3976:
	shr.u32 	%r11913, %r19981, 30;
	shf.l.wrap.b32 	%r11914, %r19982, %r19981, 2;
	shl.b32 	%r11915, %r19982, 2;
	shr.u32 	%r11916, %r11914, 31;
	add.s32 	%r11917, %r11916, %r11913;
	neg.s32 	%r11918, %r11917;
	setp.lt.s32 	%p1926, %r6512, 0;
	selp.b32 	%r19983, %r11918, %r11917, %p1926;
	xor.b32  	%r11919, %r11914, %r6512;
	shr.s32 	%r11920, %r11914, 31;
	xor.b32  	%r11921, %r11920, %r11914;
	xor.b32  	%r11922, %r11920, %r11915;
	cvt.u64.u32 	%rd6317, %r11921;
	shl.b64 	%rd6318, %rd6317, 32;
	cvt.u64.u32 	%rd6319, %r11922;
	or.b64  	%rd6320, %rd6318, %rd6319;
	cvt.rn.f64.s64 	%fd519, %rd6320;
	mul.f64 	%fd520, %fd519, 0d3BF921FB54442D19;
	cvt.rn.f32.f64 	%f5687, %fd520;
	neg.f32 	%f5688, %f5687;
	setp.lt.s32 	%p1927, %r11919, 0;
	selp.f32 	%f10599, %f5688, %f5687, %p1927;
	bra.uni 	$L__BB0_3978;
$L__BB0_3977:
	mov.f32 	%f5689, 0f00000000;
	mul.rn.f32 	%f10599, %f889, %f5689;
	mov.b32 	%r19983, 0;
$L__BB0_3978:
	add.s32 	%r11924, %r19983, 1;
	mul.rn.f32 	%f5691, %f10599, %f10599;
	and.b32  	%r11925, %r19983, 1;
	setp.eq.b32 	%p1929, %r11925, 1;
	selp.f32 	%f5692, %f10599, 0f3F800000, %p1929;
	fma.rn.f32 	%f5693, %f5691, %f5692, 0f00000000;
	fma.rn.f32 	%f5694, %f5691, 0f37CBAC00, 0fBAB607ED;
	selp.f32 	%f5695, 0fB94D4153, %f5694, %p1929;
	selp.f32 	%f5696, 0f3C0885E4, 0f3D2AAABB, %p1929;
	fma.rn.f32 	%f5697, %f5695, %f5691, %f5696;
	selp.f32 	%f5698, 0fBE2AAAA8, 0fBEFFFFFF, %p1929;
	fma.rn.f32 	%f5699, %f5697, %f5691, %f5698;
	fma.rn.f32 	%f5700, %f5699, %f5693, %f5692;
	and.b32  	%r11926, %r11924, 2;
	setp.eq.s32 	%p1930, %r11926, 0;
	mov.f32 	%f5701, 0f00000000;
	sub.f32 	%f5702, %f5701, %f5700;
	selp.f32 	%f5690, %f5700, %f5702, %p1930;
	// begin inline asm
	{  cvt.rn.f16.f32 %rs2667, %f5690;}

	// end inline asm
	@%p1920 bra 	$L__BB0_3986;
	setp.eq.f32 	%p1931, %f1729, 0f7F800000;
	@%p1931 bra 	$L__BB0_3985;
	mov.b32 	%r6525, %f889;
	shl.b32 	%r11928, %r6525, 8;
	or.b32  	%r6526, %r11928, -2147483648;
	mov.b64 	%rd10123, 0;
	mov.b32 	%r19984, 0;
	mov.u64 	%rd10121, __cudart_i2opi_f;
	mov.u64 	%rd10122, %rd7;
$L__BB0_3981:
	.pragma "nounroll";
	ld.global.nc.u32 	%r11929, [%rd10121];
	mad.wide.u32 	%rd6323, %r11929, %r6526, %rd10123;
	shr.u64 	%rd10123, %rd6323, 32;
	st.local.u32 	[%rd10122], %rd6323;
	add.s32 	%r19984, %r19984, 1;
	add.s64 	%rd10122, %rd10122, 4;
	add.s64 	%rd10121, %rd10121, 4;
	setp.ne.s32 	%p1932, %r19984, 6;
	@%p1932 bra 	$L__BB0_3981;
	shr.u32 	%r11930, %r6525, 23;
	st.local.u32 	[%rd7+24], %rd10123;
	and.b32  	%r6529, %r11930, 31;
	and.b32  	%r11931, %r11930, 224;
	add.s32 	%r11932, %r11931, -128;
	shr.u32 	%r11933, %r11932, 5;
	mul.wide.u32 	%rd6324, %r11933, 4;
	sub.s64 	%rd3532, %rd7, %rd6324;
	ld.local.u32 	%r19985, [%rd3532+24];
	ld.local.u32 	%r19986, [%rd3532+20];
	setp.eq.s32 	%p1933, %r6529, 0;
	@%p1933 bra 	$L__BB0_3984;
	shf.l.wrap.b32 	%r19985, %r19986, %r19985, %r6529;
	ld.local.u32 	%r11934, [%rd3532+16];
	shf.l.wrap.b32 	%r19986, %r11934, %r19986, %r6529;
$L__BB0_3984:
	shr.u32 	%r11935, %r19985, 30;
	shf.l.wrap.b32 	%r11936, %r19986, %r19985, 2;
	shl.b32 	%r11937, %r19986, 2;
	shr.u32 	%r11938, %r11936, 31;
	add.s32 	%r11939, %r11938, %r11935;
	neg.s32 	%r11940, %r11939;
	setp.lt.s32 	%p1934, %r6525, 0;
	selp.b32 	%r19987, %r11940, %r11939, %p1934;
	xor.b32  	%r11941, %r11936, %r6525;
	shr.s32 	%r11942, %r11936, 31;
	xor.b32  	%r11943, %r11942, %r11936;
	xor.b32  	%r11944, %r11942, %r11937;
	cvt.u64.u32 	%rd6325, %r11943;
	shl.b64 	%rd6326, %rd6325, 32;
	cvt.u64.u32 	%rd6327, %r11944;
	or.b64  	%rd6328, %rd6326, %rd6327;
	cvt.rn.f64.s64 	%fd521, %rd6328;
	mul.f64 	%fd522, %fd521, 0d3BF921FB54442D19;
	cvt.rn.f32.f64 	%f5703, %fd522;
	neg.f32 	%f5704, %f5703;
	setp.lt.s32 	%p1935, %r11941, 0;
	selp.f32 	%f10600, %f5704, %f5703, %p1935;
	bra.uni 	$L__BB0_3986;
$L__BB0_3985:
	mov.f32 	%f5705, 0f00000000;
	mul.rn.f32 	%f10600, %f889, %f5705;
	mov.b32 	%r19987, 0;
$L__BB0_3986:
	ld.param.u64 	%rd8623, [_Z13Radix16KernelP6__halfS0_S0_S0_S0_S0_iiii_param_1];
	ld.param.u64 	%rd8613, [_Z13Radix16KernelP6__halfS0_S0_S0_S0_S0_iiii_param_0];
	abs.f32 	%f1736, %f898;
	setp.ltu.f32 	%p1936, %f1736, 0f47CE4780;
	mul.rn.f32 	%f5707, %f10600, %f10600;
	and.b32  	%r11946, %r19987, 1;
	setp.eq.b32 	%p1937, %r11946, 1;
	selp.f32 	%f5708, 0f3F800000, %f10600, %p1937;
	fma.rn.f32 	%f5709, %f5707, %f5708, 0f00000000;
	fma.rn.f32 	%f5710, %f5707, 0f37CBAC00, 0fBAB607ED;
	selp.f32 	%f5711, %f5710, 0fB94D4153, %p1937;
	selp.f32 	%f5712, 0f3D2AAABB, 0f3C0885E4, %p1937;
	fma.rn.f32 	%f5713, %f5711, %f5707, %f5712;
	selp.f32 	%f5714, 0fBEFFFFFF, 0fBE2AAAA8, %p1937;
	fma.rn.f32 	%f5715, %f5713, %f5707, %f5714;
	fma.rn.f32 	%f5716, %f5715, %f5709, %f5708;
	and.b32  	%r11947, %r19987, 2;
	setp.eq.s32 	%p1938, %r11947, 0;
	mov.f32 	%f5717, 0f00000000;
	sub.f32 	%f5718, %f5717, %f5716;
	selp.f32 	%f5706, %f5716, %f5718, %p1938;
	// begin inline asm
	{  cvt.rn.f16.f32 %rs2668, %f5706;}

	// end inline asm
	cvta.to.global.u64 	%rd6329, %rd8613;
	add.s64 	%rd6331, %rd6329, %rd6295;
	add.s64 	%rd6332, %rd6331, %rd1836;
	add.s64 	%rd6333, %rd6332, %rd1836;
	add.s64 	%rd6334, %rd6333, %rd1836;
	add.s64 	%rd6335, %rd6334, %rd1836;
	add.s64 	%rd6336, %rd6335, %rd1836;
	add.s64 	%rd6337, %rd6336, %rd1836;
	add.s64 	%rd6338, %rd6337, %rd1836;
	add.s64 	%rd6339, %rd6338, %rd1836;
	ld.global.u16 	%rs2670, [%rd6339+224];
	cvta.to.global.u64 	%rd6340, %rd8623;
	add.s64 	%rd6341, %rd6340, %rd6295;
	add.s64 	%rd6342, %rd6341, %rd1836;
	add.s64 	%rd6343, %rd6342, %rd1836;
	add.s64 	%rd6344, %rd6343, %rd1836;
	add.s64 	%rd6345, %rd6344, %rd1836;
	add.s64 	%rd6346, %rd6345, %rd1836;
	add.s64 	%rd6347, %rd6346, %rd1836;
	add.s64 	%rd6348, %rd6347, %rd1836;
	add.s64 	%rd6349, %rd6348, %rd1836;
	ld.global.u16 	%rs2673, [%rd6349+224];
	// begin inline asm
	{mul.f16 %rs2669,%rs2670,%rs2667;
}
	// end inline asm
	// begin inline asm
	{mul.f16 %rs2672,%rs2673,%rs2668;
}
	// end inline asm
	// begin inline asm
	{sub.f16 %rs2675,%rs2669,%rs2672;
}
	// end inline asm
	st.shared.u16 	[%r3611+224], %rs2675;
	// begin inline asm
	{mul.f16 %rs2678,%rs2670,%rs2668;
}
	// end inline asm
	// begin inline asm
	{mul.f16 %rs2681,%rs2673,%rs2667;
}
	// end inline asm
	// begin inline asm
	{add.f16 %rs2684,%rs2678,%rs2681;
}
	// end inline asm
	st.shared.u16 	[%r3611+8416], %rs2684;
	mov.u32 	%r19991, %r19995;
	mov.f32 	%f10601, %f10602;
	@%p1936 bra 	$L__BB0_3994;
	setp.eq.f32 	%p1939, %f1736, 0f7F800000;
	@%p1939 bra 	$L__BB0_3993;
	mov.b32 	%r6538, %f898;
	shl.b32 	%r11949, %r6538, 8;
	or.b32  	%r6539, %r11949, -2147483648;
	mov.b64 	%rd10126, 0;
	mov.b32 	%r19988, 0;
	mov.u64 	%rd10124, __cudart_i2opi_f;
	mov.u64 	%rd10125, %rd8;
$L__BB0_3989:
	.pragma "nounroll";
	ld.global.nc.u32 	%r11950, [%rd10124];
	mad.wide.u32 	%rd6352, %r11950, %r6539, %rd10126;
	shr.u64 	%rd10126, %rd6352, 32;
	st.local.u32 	[%rd10125], %rd6352;
	add.s32 	%r19988, %r19988, 1;
	add.s64 	%rd10125, %rd10125, 4;
	add.s64 	%rd10124, %rd10124, 4;
	setp.ne.s32 	%p1940, %r19988, 6;
	@%p1940 bra 	$L__BB0_3989;
	shr.u32 	%r11951, %r6538, 23;
	st.local.u32 	[%rd8+24], %rd10126;
	and.b32  	%r6542, %r11951, 31;
	and.b32  	%r11952, %r11951, 224;
	add.s32 	%r11953, %r11952, -128;
	shr.u32 	%r11954, %r11953, 5;
	mul.wide.u32 	%rd6353, %r11954, 4;
	sub.s64 	%rd3539, %rd8, %rd6353;
	ld.local.u32 	%r19989, [%rd3539+24];
	ld.local.u32 	%r19990, [%rd3539+20];
	setp.eq.s32 	%p1941, %r6542, 0;
	@%p1941 bra 	$L__BB0_3992;
	shf.l.wrap.b32 	%r19989, %r19990, %r19989, %r6542;
	ld.local.u32 	%r11955, [%rd3539+16];
	shf.l.wrap.b32 	%r19990, %r11955, %r19990, %r6542;
$L__BB0_3992:
	shr.u32 	%r11956, %r19989, 30;
	shf.l.wrap.b32 	%r11957, %r19990, %r19989, 2;
	shl.b32 	%r11958, %r19990, 2;
	shr.u32 	%r11959, %r11957, 31;
	add.s32 	%r11960, %r11959, %r11956;
	neg.s32 	%r11961, %r11960;
	setp.lt.s32 	%p1942, %r6538, 0;
	selp.b32 	%r19991, %r11961, %r11960, %p1942;
	xor.b32  	%r11962, %r11957, %r6538;
	shr.s32 	%r11963, %r11957, 31;
	xor.b32  	%r11964, %r11963, %r11957;
	xor.b32  	%r11965, %r11963, %r11958;
	cvt.u64.u32 	%rd6354, %r11964;
	shl.b64 	%rd6355, %rd6354, 32;
	cvt.u64.u32 	%rd6356, %r11965;
	or.b64  	%rd6357, %rd6355, %rd6356;
	cvt.rn.f64.s64 	%fd523, %rd6357;
	mul.f64 	%fd524, %fd523, 0d3BF921FB54442D19;
	cvt.rn.f32.f64 	%f5719, %fd524;
	neg.f32 	%f5720, %f5719;
	setp.lt.s32 	%p1943, %r11962, 0;
	selp.f32 	%f10601, %f5720, %f5719, %p1943;
	bra.uni 	$L__BB0_3994;
$L__BB0_3993:
	mov.f32 	%f5721, 0f00000000;
	mul.rn.f32 	%f10601, %f898, %f5721;
	mov.b32 	%r19991, 0;
$L__BB0_3994:
	setp.ltu.f32 	%p1944, %f1736, 0f47CE4780;
	add.s32 	%r11967, %r19991, 1;
	mul.rn.f32 	%f5723, %f10601, %f10601;
	and.b32  	%r11968, %r19991, 1;
	setp.eq.b32 	%p1945, %r11968, 1;
	selp.f32 	%f5724, %f10601, 0f3F800000, %p1945;
	fma.rn.f32 	%f5725, %f5723, %f5724, 0f00000000;
	fma.rn.f32 	%f5726, %f5723, 0f37CBAC00, 0fBAB607ED;
	selp.f32 	%f5727, 0fB94D4153, %f5726, %p1945;
	selp.f32 	%f5728, 0f3C0885E4, 0f3D2AAABB, %p1945;
	fma.rn.f32 	%f5729, %f5727, %f5723, %f5728;
	selp.f32 	%f5730, 0fBE2AAAA8, 0fBEFFFFFF, %p1945;
	fma.rn.f32 	%f5731, %f5729, %f5723, %f5730;
	fma.rn.f32 	%f5732, %f5731, %f5725, %f5724;
	and.b32  	%r11969, %r11967, 2;
	setp.eq.s32 	%p1946, %r11969, 0;
	mov.f32 	%f5733, 0f00000000;
	sub.f32 	%f5734, %f5733, %f5732;
	selp.f32 	%f5722, %f5732, %f5734, %p1946;
	// begin inline asm
	{  cvt.rn.f16.f32 %rs2687, %f5722;}

	// end inline asm
	@%p1944 bra 	$L__BB0_4002;
	setp.eq.f32 	%p1947, %f1736, 0f7F800000;
	@%p1947 bra 	$L__BB0_4001;
	mov.b32 	%r6551, %f898;
	shl.b32 	%r11971, %r6551, 8;
	or.b32  	%r6552, %r11971, -2147483648;
	mov.b64 	%rd10129, 0;
	mov.b32 	%r19992, 0;
	mov.u64 	%rd10127, __cudart_i2opi_f;
	mov.u64 	%rd10128, %rd7;
$L__BB0_3997:
	.pragma "nounroll";
	ld.global.nc.u32 	%r11972, [%rd10127];
	mad.wide.u32 	%rd6360, %r11972, %r6552, %rd10129;
	shr.u64 	%rd10129, %rd6360, 32;
	st.local.u32 	[%rd10128], %rd6360;
	add.s32 	%r19992, %r19992, 1;
	add.s64 	%rd10128, %rd10128, 4;
	add.s64 	%rd10127, %rd10127, 4;
	setp.ne.s32 	%p1948, %r19992, 6;
	@%p1948 bra 	$L__BB0_3997;
	shr.u32 	%r11973, %r6551, 23;
	st.local.u32 	[%rd7+24], %rd10129;
	and.b32  	%r6555, %r11973, 31;
	and.b32  	%r11974, %r11973, 224;
	add.s32 	%r11975, %r11974, -128;
	shr.u32 	%r11976, %r11975, 5;
	mul.wide.u32 	%rd6361, %r11976, 4;
	sub.s64 	%rd3546, %rd7, %rd6361;
	ld.local.u32 	%r19993, [%rd3546+24];
	ld.local.u32 	%r19994, [%rd3546+20];
	setp.eq.s32 	%p1949, %r6555, 0;
	@%p1949 bra 	$L__BB0_4000;
	shf.l.wrap.b32 	%r19993, %r19994, %r19993, %r6555;
	ld.local.u32 	%r11977, [%rd3546+16];
	shf.l.wrap.b32 	%r19994, %r11977, %r19994, %r6555;
$L__BB0_4000:
	shr.u32 	%r11978, %r19993, 30;
	shf.l.wrap.b32 	%r11979, %r19994, %r19993, 2;
	shl.b32 	%r11980, %r19994, 2;
	shr.u32 	%r11981, %r11979, 31;
	add.s32 	%r11982, %r11981, %r11978;
	neg.s32 	%r11983, %r11982;
	setp.lt.s32 	%p1950, %r6551, 0;
	selp.b32 	%r19995, %r11983, %r11982, %p1950;
	xor.b32  	%r11984, %r11979, %r6551;
	shr.s32 	%r11985, %r11979, 31;
	xor.b32  	%r11986, %r11985, %r11979;
	xor.b32  	%r11987, %r11985, %r11980;
	cvt.u64.u32 	%rd6362, %r11986;
	shl.b64 	%rd6363, %rd6362, 32;
	cvt.u64.u32 	%rd6364, %r11987;
	or.b64  	%rd6365, %rd6363, %rd6364;
	cvt.rn.f64.s64 	%fd525, %rd6365;
	mul.f64 	%fd526, %fd525, 0d3BF921FB54442D19;
	cvt.rn.f32.f64 	%f5735, %fd526;
	neg.f32 	%f5736, %f5735;
	setp.lt.s32 	%p1951, %r11984, 0;
	selp.f32 	%f10602, %f5736, %f5735, %p1951;
	bra.uni 	$L__BB0_4002;
$L__BB0_4001:
	mov.f32 	%f5737, 0f00000000;
	mul.rn.f32 	%f10602, %f898, %f5737;
	mov.b32 	%r19995, 0;
$L__BB0_4002:
	ld.param.u64 	%rd8624, [_Z13Radix16KernelP6__halfS0_S0_S0_S0_S0_iiii_param_1];
	ld.param.u64 	%rd8614, [_Z13Radix16KernelP6__halfS0_S0_S0_S0_S0_iiii_param_0];
	abs.f32 	%f1743, %f907;
	setp.ltu.f32 	%p1952, %f1743, 0f47CE4780;
	mul.rn.f32 	%f5739, %f10602, %f10602;
	and.b32  	%r11989, %r19995, 1;
	setp.eq.b32 	%p1953, %r11989, 1;
	selp.f32 	%f5740, 0f3F800000, %f10602, %p1953;
	fma.rn.f32 	%f5741, %f5739, %f5740, 0f00000000;
	fma.rn.f32 	%f5742, %f5739, 0f37CBAC00, 0fBAB607ED;
	selp.f32 	%f5743, %f5742, 0fB94D4153, %p1953;
	selp.f32 	%f5744, 0f3D2AAABB, 0f3C0885E4, %p1953;
	fma.rn.f32 	%f5745, %f5743, %f5739, %f5744;
	selp.f32 	%f5746, 0fBEFFFFFF, 0fBE2AAAA8, %p1953;
	fma.rn.f32 	%f5747, %f5745, %f5739, %f5746;
	fma.rn.f32 	%f5748, %f5747, %f5741, %f5740;
	and.b32  	%r11990, %r19995, 2;
	setp.eq.s32 	%p1954, %r11990, 0;
	mov.f32 	%f5749, 0f00000000;
	sub.f32 	%f5750, %f5749, %f5748;
	selp.f32 	%f5738, %f5748, %f5750, %p1954;
	// begin inline asm
	{  cvt.rn.f16.f32 %rs2688, %f5738;}

	// end inline asm
	cvta.to.global.u64 	%rd6366, %rd8614;
	add.s64 	%rd6368, %rd6366, %rd6295;
	add.s64 	%rd6369, %rd6368, %rd1836;
	add.s64 	%rd6370, %rd6369, %rd1836;
	add.s64 	%rd6371, %rd6370, %rd1836;
	add.s64 	%rd6372, %rd6371, %rd1836;
	add.s64 	%rd6373, %rd6372, %rd1836;
	add.s64 	%rd6374, %rd6373, %rd1836;
	add.s64 	%rd6375, %rd6374, %rd1836;
	add.s64 	%rd6376, %rd6375, %rd1836;
	add.s64 	%rd6377, %rd6376, %rd1836;
	ld.global.u16 	%rs2690, [%rd6377+224];
	cvta.to.global.u64 	%rd6378, %rd8624;
	add.s64 	%rd6379, %rd6378, %rd6295;
	add.s64 	%rd6380, %rd6379, %rd1836;
	add.s64 	%rd6381, %rd6380, %rd1836;
	add.s64 	%rd6382, %rd6381, %rd1836;
	add.s64 	%rd6383, %rd6382, %rd1836;
	add.s64 	%rd6384, %rd6383, %rd1836;
	add.s64 	%rd6385, %rd6384, %rd1836;
	add.s64 	%rd6386, %rd6385, %rd1836;
	add.s64 	%rd6387, %rd6386, %rd1836;
	add.s64 	%rd6388, %rd6387, %rd1836;
	ld.global.u16 	%rs2693, [%rd6388+224];
	// begin inline asm
	{mul.f16 %rs2689,%rs2690,%rs2687;
}
	// end inline asm
	// begin inline asm
	{mul.f16 %rs2692,%rs2693,%rs2688;
}
	// end inline asm
	// begin inline asm
	{sub.f16 %rs2695,%rs2689,%rs2692;
}
	// end inline asm
	st.shared.u16 	[%r3639+224], %rs2695;
	// begin inline asm
	{mul.f16 %rs2698,%rs2690,%rs2688;
}
	// end inline asm
	// begin inline asm
	{mul.f16 %rs2701,%rs2693,%rs2687;
}
	// end inline asm
	// begin inline asm
	{add.f16 %rs2704,%rs2698,%rs2701;
}
	// end inline asm
	st.shared.u16 	[%r3639+8416], %rs2704;
	mov.u32 	%r19999, %r20003;
	mov.f32 	%f10603, %f10604;
	@%p1952 bra 	$L__BB0_4010;
	setp.eq.f32 	%p1955, %f1743, 0f7F800000;
	@%p1955 bra 	$L__BB0_4009;
	mov.b32 	%r6564, %f907;
	shl.b32 	%r11992, %r6564, 8;
	or.b32  	%r6565, %r11992, -2147483648;
	mov.b64 	%rd10132, 0;
	mov.b32 	%r19996, 0;
	mov.u64 	%rd10130, __cudart_i2opi_f;
	mov.u64 	%rd10131, %rd8;
$L__BB0_4005:
	.pragma "nounroll";
	ld.global.nc.u32 	%r11993, [%rd10130];
	mad.wide.u32 	%rd6391, %r11993, %r6565, %rd10132;
	shr.u64 	%rd10132, %rd6391, 32;
	st.local.u32 	[%rd10131], %rd6391;
	add.s32 	%r19996, %r19996, 1;
	add.s64 	%rd10131, %rd10131, 4;
	add.s64 	%rd10130, %rd10130, 4;
	setp.ne.s32 	%p1956, %r19996, 6;
	@%p1956 bra 	$L__BB0_4005;
	shr.u32 	%r11994, %r6564, 23;
	st.local.u32 	[%rd8+24], %rd10132;
	and.b32  	%r6568, %r11994, 31;
	and.b32  	%r11995, %r11994, 224;
	add.s32 	%r11996, %r11995, -128;
	shr.u32 	%r11997, %r11996, 5;
	mul.wide.u32 	%rd6392, %r11997, 4;
	sub.s64 	%rd3553, %rd8, %rd6392;
	ld.local.u32 	%r19997, [%rd3553+24];
	ld.local.u32 	%r19998, [%rd3553+20];
	setp.eq.s32 	%p1957, %r6568, 0;
	@%p1957 bra 	$L__BB0_4008;
	shf.l.wrap.b32 	%r19997, %r19998, %r19997, %r6568;
	ld.local.u32 	%r11998, [%rd3553+16];
	shf.l.wrap.b32 	%r19998, %r11998, %r19998, %r6568;
$L__BB0_4008:
	shr.u32 	%r11999, %r19997, 30;
	shf.l.wrap.b32 	%r12000, %r19998, %r19997, 2;
	shl.b32 	%r12001, %r19998, 2;
	shr.u32 	%r12002, %r12000, 31;
	add.s32 	%r12003, %r12002, %r11999;
	neg.s32 	%r12004, %r12003;
	setp.lt.s32 	%p1958, %r6564, 0;
	selp.b32 	%r19999, %r12004, %r12003, %p1958;
	xor.b32  	%r12005, %r12000, %r6564;
	shr.s32 	%r12006, %r12000, 31;
	xor.b32  	%r12007, %r12006, %r12000;
	xor.b32  	%r12008, %r12006, %r12001;
	cvt.u64.u32 	%rd6393, %r12007;
	shl.b64 	%rd6394, %rd6393, 32;
	cvt.u64.u32 	%rd6395, %r12008;
	or.b64  	%rd6396, %rd6394, %rd6395;
	cvt.rn.f64.s64 	%fd527, %rd6396;
	mul.f64 	%fd528, %fd527, 0d3BF921FB54442D19;
	cvt.rn.f32.f64 	%f5751, %fd528;
	neg.f32 	%f5752, %f5751;
	setp.lt.s32 	%p1959, %r12005, 0;
	selp.f32 	%f10603, %f5752, %f5751, %p1959;
	bra.uni 	$L__BB0_4010;
$L__BB0_4009:
	mov.f32 	%f5753, 0f00000000;
	mul.rn.f32 	%f10603, %f907, %f5753;
	mov.b32 	%r19999, 0;
$L__BB0_4010:
	setp.ltu.f32 	%p1960, %f1743, 0f47CE4780;
	add.s32 	%r12010, %r19999, 1;
	mul.rn.f32 	%f5755, %f10603, %f10603;
	and.b32  	%r12011, %r19999, 1;
	setp.eq.b32 	%p1961, %r12011, 1;
	selp.f32 	%f5756, %f10603, 0f3F800000, %p1961;
	fma.rn.f32 	%f5757, %f5755, %f5756, 0f00000000;
	fma.rn.f32 	%f5758, %f5755, 0f37CBAC00, 0fBAB607ED;
	selp.f32 	%f5759, 0fB94D4153, %f5758, %p1961;
	selp.f32 	%f5760, 0f3C0885E4, 0f3D2AAABB, %p1961;
	fma.rn.f32 	%f5761, %f5759, %f5755, %f5760;
	selp.f32 	%f5762, 0fBE2AAAA8, 0fBEFFFFFF, %p1961;
	fma.rn.f32 	%f5763, %f5761, %f5755, %f5762;
	fma.rn.f32 	%f5764, %f5763, %f5757, %f5756;
	and.b32  	%r12012, %r12010, 2;
	setp.eq.s32 	%p1962, %r12012, 0;
	mov.f32 	%f5765, 0f00000000;
	sub.f32 	%f5766, %f5765, %f5764;
	selp.f32 	%f5754, %f5764, %f5766, %p1962;
	// begin inline asm
	{  cvt.rn.f16.f32 %rs2707, %f5754;}

	// end inline asm
	@%p1960 bra 	$L__BB0_4018;
	setp.eq.f32 	%p1963, %f1743, 0f7F800000;
	@%p1963 bra 	$L__BB0_4017;
	mov.b32 	%r6577, %f907;
	shl.b32 	%r12014, %r6577, 8;
	or.b32  	%r6578, %r12014, -2147483648;
	mov.b64 	%rd10135, 0;
	mov.b32 	%r20000, 0;
	mov.u64 	%rd10133, __cudart_i2opi_f;
	mov.u64 	%rd10134, %rd7;
$L__BB0_4013:
	.pragma "nounroll";
	ld.global.nc.u32 	%r12015, [%rd10133];
	mad.wide.u32 	%rd6399, %r12015, %r6578, %rd10135;
	shr.u64 	%rd10135, %rd6399, 32;
	st.local.u32 	[%rd10134], %rd6399;
	add.s32 	%r20000, %r20000, 1;
	add.s64 	%rd10134, %rd10134, 4;
	add.s64 	%rd10133, %rd10133, 4;
	setp.ne.s32 	%p1964, %r20000, 6;
	@%p1964 bra 	$L__BB0_4013;
	shr.u32 	%r12016, %r6577, 23;
	st.local.u32 	[%rd7+24], %rd10135;
	and.b32  	%r6581, %r12016, 31;
	and.b32  	%r12017, %r12016, 224;
	add.s32 	%r12018, %r12017, -128;
	shr.u32 	%r12019, %r12018, 5;
	mul.wide.u32 	%rd6400, %r12019, 4;
	sub.s64 	%rd3560, %rd7, %rd6400;
	ld.local.u32 	%r20001, [%rd3560+24];
	ld.local.u32 	%r20002, [%rd3560+20];
	setp.eq.s32 	%p1965, %r6581, 0;
	@%p1965 bra 	$L__BB0_4016;
	shf.l.wrap.b32 	%r20001, %r20002, %r20001, %r6581;
	ld.local.u32 	%r12020, [%rd3560+16];
	shf.l.wrap.b32 	%r20002, %r12020, %r20002, %r6581;
$L__BB0_4016:
	shr.u32 	%r12021, %r20001, 30;
	shf.l.wrap.b32 	%r12022, %r20002, %r20001, 2;
	shl.b32 	%r12023, %r20002, 2;
	shr.u32 	%r12024, %r12022, 31;
	add.s32 	%r12025, %r12024, %r12021;
	neg.s32 	%r12026, %r12025;
	setp.lt.s32 	%p1966, %r6577, 0;
	selp.b32 	%r20003, %r12026, %r12025, %p1966;
	xor.b32  	%r12027, %r12022, %r6577;
	shr.s32 	%r12028, %r12022, 31;
	xor.b32  	%r12029, %r12028, %r12022;
	xor.b32  	%r12030, %r12028, %r12023;
	cvt.u64.u32 	%rd6401, %r12029;
	shl.b64 	%rd6402, %rd6401, 32;
	cvt.u64.u32 	%rd6403, %r12030;
	or.b64  	%rd6404, %rd6402, %rd6403;
	cvt.rn.f64.s64 	%fd529, %rd6404;
	mul.f64 	%fd530, %fd529, 0d3BF921FB54442D19;
	cvt.rn.f32.f64 	%f5767, %fd530;
	neg.f32 	%f5768, %f5767;
	setp.lt.s32 	%p1967, %r12027, 0;
	selp.f32 	%f10604, %f5768, %f5767, %p1967;
	bra.uni 	$L__BB0_4018;
$L__BB0_4017:
	mov.f32 	%f5769, 0f00000000;
	mul.rn.f32 	%f10604, %f907, %f5769;
	mov.b32 	%r20003, 0;
$L__BB0_4018:
	ld.param.u64 	%rd8625, [_Z13Radix16KernelP6__halfS0_S0_S0_S0_S0_iiii_param_1];
	ld.param.u64 	%rd8615, [_Z13Radix16KernelP6__halfS0_S0_S0_S0_S0_iiii_param_0];
	abs.f32 	%f1750, %f916;
	setp.ltu.f32 	%p1968, %f1750, 0f47CE4780;
	mul.rn.f32 	%f5771, %f10604, %f10604;
	and.b32  	%r12032, %r20003, 1;
	setp.eq.b32 	%p1969, %r12032, 1;
	selp.f32 	%f5772, 0f3F800000, %f10604, %p1969;
	fma.rn.f32 	%f5773, %f5771, %f5772, 0f00000000;
	fma.rn.f32 	%f5774, %f5771, 0f37CBAC00, 0fBAB607ED;
	selp.f32 	%f5775, %f5774, 0fB94D4153, %p1969;
	selp.f32 	%f5776, 0f3D2AAABB, 0f3C0885E4, %p1969;
	fma.rn.f32 	%f5777, %f5775, %f5771, %f5776;
	selp.f32 	%f5778, 0fBEFFFFFF, 0fBE2AAAA8, %p1969;
	fma.rn.f32 	%f5779, %f5777, %f5771, %f5778;
	fma.rn.f32 	%f5780, %f5779, %f5773, %f5772;
	and.b32  	%r12033, %r20003, 2;
	setp.eq.s32 	%p1970, %r12033, 0;
	mov.f32 	%f5781, 0f00000000;
	sub.f32 	%f5782, %f5781, %f5780;
	selp.f32 	%f5770, %f5780, %f5782, %p1970;
	// begin inline asm
	{  cvt.rn.f16.f32 %rs2708, %f5770;}

	// end inline asm
	cvta.to.global.u64 	%rd6405, %rd8615;
	add.s64 	%rd6407, %rd6405, %rd6295;
	add.s64 	%rd6408, %rd6407, %rd1836;
	add.s64 	%rd6409, %rd6408, %rd1836;
	add.s64 	%rd6410, %rd6409, %rd1836;
	add.s64 	%rd6411, %rd6410, %rd1836;
	add.s64 	%rd6412, %rd6411, %rd1836;
	add.s64 	%rd6413, %rd6412, %rd1836;
	add.s64 	%rd6414, %rd6413, %rd1836;
	add.s64 	%rd6415, %rd6414, %rd1836;
	add.s64 	%rd6416, %rd6415, %rd1836;
	add.s64 	%rd6417, %rd6416, %rd1836;
	ld.global.u16 	%rs2710, [%rd6417+224];
	cvta.to.global.u64 	%rd6418, %rd8625;
	add.s64 	%rd6419, %rd6418, %rd6295;
	add.s64 	%rd6420, %rd6419, %rd1836;
	add.s64 	%rd6421, %rd6420, %rd1836;
	add.s64 	%rd6422, %rd6421, %rd1836;
	add.s64 	%rd6423, %rd6422, %rd1836;
	add.s64 	%rd6424, %rd6423, %rd1836;
	add.s64 	%rd6425, %rd6424, %rd1836;
	add.s64 	%rd6426, %rd6425, %rd1836;
	add.s64 	%rd6427, %rd6426, %rd1836;
	add.s64 	%rd6428, %rd6427, %rd1836;
	add.s64 	%rd6429, %rd6428, %rd1836;
	ld.global.u16 	%rs2713, [%rd6429+224];
	// begin inline asm
	{mul.f16 %rs2709,%rs2710,%rs2707;
}
	// end inline asm
	// begin inline asm
	{mul.f16 %rs2712,%rs2713,%rs2708;
}
	// end inline asm
	// begin inline asm
	{sub.f16 %rs2715,%rs2709,%rs2712;
}
	// end inline asm
	st.shared.u16 	[%r3667+224], %rs2715;
	// begin inline asm
	{mul.f16 %rs2718,%rs2710,%rs2708;
}
	// end inline asm
	// begin inline asm
	{mul.f16 %rs2721,%rs2713,%rs2707;
}
	// end inline asm
	// begin inline asm
	{add.f16 %rs2724,%rs2718,%rs2721;
}
	// end inline asm
	st.shared.u16 	[%r3667+8416], %rs2724;
	mov.u32 	%r20007, %r20011;
	mov.f32 	%f10605, %f10606;
	@%p1968 bra 	$L__BB0_4026;
	setp.eq.f32 	%p1971, %f1750, 0f7F800000;
	@%p1971 bra 	$L__BB0_4025;
	mov.b32 	%r6590, %f916;
	shl.b32 	%r12035, %r6590, 8;
	or.b32  	%r6591, %r12035, -2147483648;
	mov.b64 	%rd10138, 0;
	mov.b32 	%r20004, 0;
	mov.u64 	%rd10136, __cudart_i2opi_f;
	mov.u64 	%rd10137, %rd8;
$L__BB0_4021:
	.pragma "nounroll";
	ld.global.nc.u32 	%r12036, [%rd10136];
	mad.wide.u32 	%rd6432, %r12036, %r6591, %rd10138;
	shr.u64 	%rd10138, %rd6432, 32;
	st.local.u32 	[%rd10137], %rd6432;
	add.s32 	%r20004, %r20004, 1;
	add.s64 	%rd10137, %rd10137, 4;
	add.s64 	%rd10136, %rd10136, 4;
	setp.ne.s32 	%p1972, %r20004, 6;
	@%p1972 bra 	$L__BB0_4021;
	shr.u32 	%r12037, %r6590, 23;
	st.local.u32 	[%rd8+24], %rd10138;
	and.b32  	%r6594, %r12037, 31;
	and.b32  	%r12038, %r12037, 224;
	add.s32 	%r12039, %r12038, -128;
	shr.u32 	%r12040, %r12039, 5;
	mul.wide.u32 	%rd6433, %r12040, 4;
	sub.s64 	%rd3567, %rd8, %rd6433;
	ld.local.u32 	%r20005, [%rd3567+24];
	ld.local.u32 	%r20006, [%rd3567+20];
	setp.eq.s32 	%p1973, %r6594, 0;
	@%p1973 bra 	$L__BB0_4024;
	shf.l.wrap.b32 	%r20005, %r20006, %r20005, %r6594;
	ld.local.u32 	%r12041, [%rd3567+16];
	shf.l.wrap.b32 	%r20006, %r12041, %r20006, %r6594;
$L__BB0_4024:
	shr.u32 	%r12042, %r20005, 30;
	shf.l.wrap.b32 	%r12043, %r20006, %r20005, 2;
	shl.b32 	%r12044, %r20006, 2;
	shr.u32 	%r12045, %r12043, 31;
	add.s32 	%r12046, %r12045, %r12042;
	neg.s32 	%r12047, %r12046;
	setp.lt.s32 	%p1974, %r6590, 0;
	selp.b32 	%r20007, %r12047, %r12046, %p1974;
	xor.b32  	%r12048, %r12043, %r6590;
	shr.s32 	%r12049, %r12043, 31;
	xor.b32  	%r12050, %r12049, %r12043;
	xor.b32  	%r12051, %r12049, %r12044;
	cvt.u64.u32 	%rd6434, %r12050;
	shl.b64 	%rd6435, %rd6434, 32;
	cvt.u64.u32 	%rd6436, %r12051;
	or.b64  	%rd6437, %rd6435, %rd6436;
	cvt.rn.f64.s64 	%fd531, %rd6437;
	mul.f64 	%fd532, %fd531, 0d3BF921FB54442D19;
	cvt.rn.f32.f64 	%f5783, %fd532;
	neg.f32 	%f5784, %f5783;
	setp.lt.s32 	%p1975, %r12048, 0;
	selp.f32 	%f10605, %f5784, %f5783, %p1975;
	bra.uni 	$L__BB0_4026;
$L__BB0_4025:
	mov.f32 	%f5785, 0f00000000;
	mul.rn.f32 	%f10605, %f916, %f5785;
	mov.b32 	%r20007, 0;
$L__BB0_4026:
	setp.ltu.f32 	%p1976, %f1750, 0f47CE4780;
	add.s32 	%r12053, %r20007, 1;
	mul.rn.f32 	%f5787, %f10605, %f10605;
	and.b32  	%r12054, %r20007, 1;
	setp.eq.b32 	%p1977, %r12054, 1;
	selp.f32 	%f5788, %f10605, 0f3F800000, %p1977;
	fma.rn.f32 	%f5789, %f5787, %f5788, 0f00000000;
	fma.rn.f32 	%f5790, %f5787, 0f37CBAC00, 0fBAB607ED;
	selp.f32 	%f5791, 0fB94D4153, %f5790, %p1977;
	selp.f32 	%f5792, 0f3C0885E4, 0f3D2AAABB, %p1977;
	fma.rn.f32 	%f5793, %f5791, %f5787, %f5792;
	selp.f32 	%f5794, 0fBE2AAAA8, 0fBEFFFFFF, %p1977;
	fma.rn.f32 	%f5795, %f5793, %f5787, %f5794;
	fma.rn.f32 	%f5796, %f5795, %f5789, %f5788;
	and.b32  	%r12055, %r12053, 2;
	setp.eq.s32 	%p1978, %r12055, 0;
	mov.f32 	%f5797, 0f00000000;
	sub.f32 	%f5798, %f5797, %f5796;
	selp.f32 	%f5786, %f5796, %f5798, %p1978;
	// begin inline asm
	{  cvt.rn.f16.f32 %rs2727, %f5786;}

	// end inline asm
	@%p1976 bra 	$L__BB0_4034;
	setp.eq.f32 	%p1979, %f1750, 0f7F800000;
	@%p1979 bra 	$L__BB0_4033;
	mov.b32 	%r6603, %f916;
	shl.b32 	%r12057, %r6603, 8;
	or.b32  	%r6604, %r12057, -2147483648;
	mov.b64 	%rd10141, 0;
	mov.b32 	%r20008, 0;
	mov.u64 	%rd10139, __cudart_i2opi_f;
	mov.u64 	%rd10140, %rd7;
$L__BB0_4029:
	.pragma "nounroll";
	ld.global.nc.u32 	%r12058, [%rd10139];
	mad.wide.u32 	%rd6440, %r12058, %r6604, %rd10141;
	shr.u64 	%rd10141, %rd6440, 32;
	st.local.u32 	[%rd10140], %rd6440;
	add.s32 	%r20008, %r20008, 1;
	add.s64 	%rd10140, %rd10140, 4;
	add.s64 	%rd10139, %rd10139, 4;
	setp.ne.s32 	%p1980, %r20008, 6;
	@%p1980 bra 	$L__BB0_4029;
	shr.u32 	%r12059, %r6603, 23;
	st.local.u32 	[%rd7+24], %rd10141;
	and.b32  	%r6607, %r12059, 31;
	and.b32  	%r12060, %r12059, 224;
	add.s32 	%r12061, %r12060, -128;
	shr.u32 	%r12062, %r12061, 5;
	mul.wide.u32 	%rd6441, %r12062, 4;
	sub.s64 	%rd3574, %rd7, %rd6441;
	ld.local.u32 	%r20009, [%rd3574+24];
	ld.local.u32 	%r20010, [%rd3574+20];
	setp.eq.s32 	%p1981, %r6607, 0;
	@%p1981 bra 	$L__BB0_4032;
	shf.l.wrap.b32 	%r20009, %r20010, %r20009, %r6607;
	ld.local.u32 	%r12063, [%rd3574+16];
	shf.l.wrap.b32 	%r20010, %r12063, %r20010, %r6607;
$L__BB0_4032:
	shr.u32 	%r12064, %r20009, 30;
	shf.l.wrap.b32 	%r12065, %r20010, %r20009, 2;
	shl.b32 	%r12066, %r20010, 2;
	shr.u32 	%r12067, %r12065, 31;
	add.s32 	%r12068, %r12067, %r12064;
	neg.s32 	%r12069, %r12068;
	setp.lt.s32 	%p1982, %r6603, 0;
	selp.b32 	%r20011, %r12069, %r12068, %p1982;
	xor.b32  	%r12070, %r12065, %r6603;
	shr.s32 	%r12071, %r12065, 31;
	xor.b32  	%r12072, %r12071, %r12065;
	xor.b32  	%r12073, %r12071, %r12066;
	cvt.u64.u32 	%rd6442, %r12072;
	shl.b64 	%rd6443, %rd6442, 32;
	cvt.u64.u32 	%rd6444, %r12073;
	or.b64  	%rd6445, %rd6443, %rd6444;
	cvt.rn.f64.s64 	%fd533, %rd6445;
	mul.f64 	%fd534, %fd533, 0d3BF921FB54442D19;
	cvt.rn.f32.f64 	%f5799, %fd534;
	neg.f32 	%f5800, %f5799;
	setp.lt.s32 	%p1983, %r12070, 0;
	selp.f32 	%f10606, %f5800, %f5799, %p1983;
	bra.uni 	$L__BB0_4034;
$L__BB0_4033:
	mov.f32 	%f5801, 0f00000000;
	mul.rn.f32 	%f10606, %f916, %f5801;
	mov.b32 	%r20011, 0;
$L__BB0_4034:
	abs.f32 	%f1757, %f925;
	setp.ltu.f32 	%p1984, %f1757, 0f47CE4780;
	mul.rn.f32 	%f5803, %f10606, %f10606;
	and.b32  	%r12075, %r20011, 1;
	setp.eq.b32 	%p1985, %r12075, 1;
	selp.f32 	%f5804, 0f3F800000, %f10606, %p1985;
	fma.rn.f32 	%f5805, %f5803, %f5804, 0f00000000;
	fma.rn.f32 	%f5806, %f5803, 0f37CBAC00, 0fBAB607ED;
	selp.f32 	%f5807, %f5806, 0fB94D4153, %p1985;
	selp.f32 	%f5808, 0f3D2AAABB, 0f3C0885E4, %p1985;
	fma.rn.f32 	%f5809, %f5807, %f5803, %f5808;
	selp.f32 	%f5810, 0fBEFFFFFF, 0fBE2AAAA8, %p1985;
	fma.rn.f32 	%f5811, %f5809, %f5803, %f5810;
	fma.rn.f32 	%f5812, %f5811, %f5805, %f5804;
	and.b32  	%r12076, %r20011, 2;
	setp.eq.s32 	%p1986, %r12076, 0;
	mov.f32 	%f5813, 0f00000000;
	sub.f32 	%f5814, %f5813, %f5812;
	selp.f32 	%f5802, %f5812, %f5814, %p1986;
	// begin inline asm
	{  cvt.rn.f16.f32 %rs2728, %f5802;}

	// end inline asm
	ld.global.u16 	%rs2730, [%rd1997+224];
	ld.global.u16 	%rs2733, [%rd1998+224];
	// begin inline asm
	{mul.f16 %rs2729,%rs2730,%rs2727;
}
	// end inline asm
	// begin inline asm
	{mul.f16 %rs2732,%rs2733,%rs2728;
}
	// end inline asm
	// begin inline asm
	{sub.f16 %rs2735,%rs2729,%rs2732;
}
	// end inline asm
	st.shared.u16 	[%r3695+224], %rs2735;
	// begin inline asm
	{mul.f16 %rs2738,%rs2730,%rs2728;
}
	// end inline asm
	// begin inline asm
	{mul.f16 %rs2741,%rs2733,%rs2727;
}
	// end inline asm
	// begin inline asm
	{add.f16 %rs2744,%rs2738,%rs2741;
}
	// end inline asm
	st.shared.u16 	[%r3695+8416], %rs2744;
	mov.u32 	%r20015, %r20019;
	mov.f32 	%f10607, %f10608;
	@%p1984 bra 	$L__BB0_4042;
	setp.eq.f32 	%p1987, %f1757, 0f7F800000;
	@%p1987 bra 	$L__BB0_4041;
	mov.b32 	%r6616, %f925;
	shl.b32 	%r12078, %r6616, 8;
	or.b32  	%r6617, %r12078, -2147483648;
	mov.b64 	%rd10144, 0;
	mov.b32 	%r20012, 0;
	mov.u64 	%rd10142, __cudart_i2opi_f;
	mov.u64 	%rd10143, %rd8;
$L__BB0_4037:
	.pragma "nounroll";
	ld.global.nc.u32 	%r12079, [%rd10142];
	mad.wide.u32 	%rd6448, %r12079, %r6617, %rd10144;
	shr.u64 	%rd10144, %rd6448, 32;
	st.local.u32 	[%rd10143], %rd6448;
	add.s32 	%r20012, %r20012, 1;
	add.s64 	%rd10143, %rd10143, 4;
	add.s64 	%rd10142, %rd10142, 4;
	setp.ne.s32 	%p1988, %r20012, 6;
	@%p1988 bra 	$L__BB0_4037;
	shr.u32 	%r12080, %r6616, 23;
	st.local.u32 	[%rd8+24], %rd10144;
	and.b32  	%r6620, %r12080, 31;
	and.b32  	%r12081, %r12080, 224;
	add.s32 	%r12082, %r12081, -128;
	shr.u32 	%r12083, %r12082, 5;
	mul.wide.u32 	%rd6449, %r12083, 4;
	sub.s64 	%rd3581, %rd8, %rd6449;
	ld.local.u32 	%r20013, [%rd3581+24];
	ld.local.u32 	%r20014, [%rd3581+20];
	setp.eq.s32 	%p1989, %r6620, 0;
	@%p1989 bra 	$L__BB0_4040;
	shf.l.wrap.b32 	%r20013, %r20014, %r20013, %r6620;
	ld.local.u32 	%r12084, [%rd3581+16];
	shf.l.wrap.b32 	%r20014, %r12084, %r20014, %r6620;
$L__BB0_4040:
	shr.u32 	%r12085, %r20013, 30;
	shf.l.wrap.b32 	%r12086, %r20014, %r20013, 2;
	shl.b32 	%r12087, %r20014, 2;
	shr.u32 	%r12088, %r12086, 31;
	add.s32 	%r12089, %r12088, %r12085;
	neg.s32 	%r12090, %r12089;
	setp.lt.s32 	%p1990, %r6616, 0;
	selp.b32 	%r20015, %r12090, %r12089, %p1990;
	xor.b32  	%r12091, %r12086, %r6616;
	shr.s32 	%r12092, %r12086, 31;
	xor.b32  	%r12093, %r12092, %r12086;
	xor.b32  	%r12094, %r12092, %r12087;
	cvt.u64.u32 	%rd6450, %r12093;
	shl.b64 	%rd6451, %rd6450, 32;
	cvt.u64.u32 	%rd6452, %r12094;
	or.b64  	%rd6453, %rd6451, %rd6452;
	cvt.rn.f64.s64 	%fd535, %rd6453;
	mul.f64 	%fd536, %fd535, 0d3BF921FB54442D19;
	cvt.rn.f32.f64 	%f5815, %fd536;
	neg.f32 	%f5816, %f5815;
	setp.lt.s32 	%p1991, %r12091, 0;
	selp.f32 	%f10607, %f5816, %f5815, %p1991;
	bra.uni 	$L__BB0_4042;
$L__BB0_4041:
	mov.f32 	%f5817, 0f00000000;
	mul.rn.f32 	%f10607, %f925, %f5817;
	mov.b32 	%r20015, 0;
$L__BB0_4042:
	setp.ltu.f32 	%p1992, %f1757, 0f47CE4780;
	add.s32 	%r12096, %r20015, 1;
	mul.rn.f32 	%f5819, %f10607, %f10607;
	and.b32  	%r12097, %r20015, 1;
	setp.eq.b32 	%p1993, %r12097, 1;
	selp.f32 	%f5820, %f10607, 0f3F800000, %p1993;
	fma.rn.f32 	%f5821, %f5819, %f5820, 0f00000000;
	fma.rn.f32 	%f5822, %f5819, 0f37CBAC00, 0fBAB607ED;
	selp.f32 	%f5823, 0fB94D4153, %f5822, %p1993;
	selp.f32 	%f5824, 0f3C0885E4, 0f3D2AAABB, %p1993;
	fma.rn.f32 	%f5825, %f5823, %f5819, %f5824;
	selp.f32 	%f5826, 0fBE2AAAA8, 0fBEFFFFFF, %p1993;
	fma.rn.f32 	%f5827, %f5825, %f5819, %f5826;
	fma.rn.f32 	%f5828, %f5827, %f5821, %f5820;
	and.b32  	%r12098, %r12096, 2;
	setp.eq.s32 	%p1994, %r12098, 0;
	mov.f32 	%f5829, 0f00000000;
	sub.f32 	%f5830, %f5829, %f5828;
	selp.f32 	%f5818, %f5828, %f5830, %p1994;
	// begin inline asm
	{  cvt.rn.f16.f32 %rs2747, %f5818;}

	// end inline asm
	@%p1992 bra 	$L__BB0_4050;
	setp.eq.f32 	%p1995, %f1757, 0f7F800000;
	@%p1995 bra 	$L__BB0_4049;
	mov.b32 	%r6629, %f925;
	shl.b32 	%r12100, %r6629, 8;
	or.b32  	%r6630, %r12100, -2147483648;
	mov.b64 	%rd10147, 0;
	mov.b32 	%r20016, 0;
	mov.u64 	%rd10145, __cudart_i2opi_f;
	mov.u64 	%rd10146, %rd7;
$L__BB0_4045:
	.pragma "nounroll";
	ld.global.nc.u32 	%r12101, [%rd10145];
	mad.wide.u32 	%rd6456, %r12101, %r6630, %rd10147;
	shr.u64 	%rd10147, %rd6456, 32;
	st.local.u32 	[%rd10146], %rd6456;
	add.s32 	%r20016, %r20016, 1;
	add.s64 	%rd10146, %rd10146, 4;
	add.s64 	%rd10145, %rd10145, 4;
	setp.ne.s32 	%p1996, %r20016, 6;
	@%p1996 bra 	$L__BB0_4045;
	shr.u32 	%r12102, %r6629, 23;
	st.local.u32 	[%rd7+24], %rd10147;
	and.b32  	%r6633, %r12102, 31;
	and.b32  	%r12103, %r12102, 224;
	add.s32 	%r12104, %r12103, -128;
	shr.u32 	%r12105, %r12104, 5;
	mul.wide.u32 	%rd6457, %r12105, 4;
	sub.s64 	%rd3588, %rd7, %rd6457;
	ld.local.u32 	%r20017, [%rd3588+24];
	ld.local.u32 	%r20018, [%rd3588+20];
	setp.eq.s32 	%p1997, %r6633, 0;
	@%p1997 bra 	$L__BB0_4048;
	shf.l.wrap.b32 	%r20017, %r20018, %r20017, %r6633;
	ld.local.u32 	%r12106, [%rd3588+16];
	shf.l.wrap.b32 	%r20018, %r12106, %r20018, %r6633;
$L__BB0_4048:
	shr.u32 	%r12107, %r20017, 30;
	shf.l.wrap.b32 	%r12108, %r20018, %r20017, 2;
	shl.b32 	%r12109, %r20018, 2;
	shr.u32 	%r12110, %r12108, 31;
	add.s32 	%r12111, %r12110, %r12107;
	neg.s32 	%r12112, %r12111;
	setp.lt.s32 	%p1998, %r6629, 0;
	selp.b32 	%r20019, %r12112, %r12111, %p1998;
	xor.b32  	%r12113, %r12108, %r6629;
	shr.s32 	%r12114, %r12108, 31;
	xor.b32  	%r12115, %r12114, %r12108;
	xor.b32  	%r12116, %r12114, %r12109;
	cvt.u64.u32 	%rd6458, %r12115;
	shl.b64 	%rd6459, %rd6458, 32;
	cvt.u64.u32 	%rd6460, %r12116;
	or.b64  	%rd6461, %rd6459, %rd6460;
	cvt.rn.f64.s64 	%fd537, %rd6461;
	mul.f64 	%fd538, %fd537, 0d3BF921FB54442D19;
	cvt.rn.f32.f64 	%f5831, %fd538;
	neg.f32 	%f5832, %f5831;
	setp.lt.s32 	%p1999, %r12113, 0;
	selp.f32 	%f10608, %f5832, %f5831, %p1999;
	bra.uni 	$L__BB0_4050;
$L__BB0_4049:
	mov.f32 	%f5833, 0f00000000;
	mul.rn.f32 	%f10608, %f925, %f5833;
	mov.b32 	%r20019, 0;
$L__BB0_4050:
	abs.f32 	%f1764, %f934;
	setp.ltu.f32 	%p2000, %f1764, 0f47CE4780;
	mul.rn.f32 	%f5835, %f10608, %f10608;
	and.b32  	%r12118, %r20019, 1;
	setp.eq.b32 	%p2001, %r12118, 1;
	selp.f32 	%f5836, 0f3F800000, %f10608, %p2001;
	fma.rn.f32 	%f5837, %f5835, %f5836, 0f00000000;
	fma.rn.f32 	%f5838, %f5835, 0f37CBAC00, 0fBAB607ED;
	selp.f32 	%f5839, %f5838, 0fB94D4153, %p2001;
	selp.f32 	%f5840, 0f3D2AAABB, 0f3C0885E4, %p2001;
	fma.rn.f32 	%f5841, %f5839, %f5835, %f5840;
	selp.f32 	%f5842, 0fBEFFFFFF, 0fBE2AAAA8, %p2001;
	fma.rn.f32 	%f5843, %f5841, %f5835, %f5842;
	fma.rn.f32 	%f5844, %f5843, %f5837, %f5836;
	and.b32  	%r12119, %r20019, 2;
	setp.eq.s32 	%p2002, %r12119, 0;
	mov.f32 	%f5845, 0f00000000;
	sub.f32 	%f5846, %f5845, %f5844;
	selp.f32 	%f5834, %f5844, %f5846, %p2002;
	// begin inline asm
	{  cvt.rn.f16.f32 %rs2748, %f5834;}

	// end inline asm
	ld.global.u16 	%rs2750, [%rd2013+224];
	ld.global.u16 	%rs2753, [%rd2014+224];
	// begin inline asm
	{mul.f16 %rs2749,%rs2750,%rs2747;
}
	// end inline asm
	// begin inline asm
	{mul.f16 %rs2752,%rs2753,%rs2748;
}
	// end inline asm
	// begin inline asm
	{sub.f16 %rs2755,%rs2749,%rs2752;
}
	// end inline asm
	st.shared.u16 	[%r3723+224], %rs2755;
	// begin inline asm
	{mul.f16 %rs2758,%rs2750,%rs2748;
}
	// end inline asm
	// begin inline asm
	{mul.f16 %rs2761,%rs2753,%rs2747;
}
	// end inline asm
	// begin inline asm
	{add.f16 %rs2764,%rs2758,%rs2761;
}
	// end inline asm
	st.shared.u16 	[%r3723+8416], %rs2764;
	mov.u32 	%r20023, %r20027;
	mov.f32 	%f10609, %f10610;
	@%p2000 bra 	$L__BB0_4058;
	setp.eq.f32 	%p2003, %f1764, 0f7F800000;
	@%p2003 bra 	$L__BB0_4057;
	mov.b32 	%r6642, %f934;
	shl.b32 	%r12121, %r6642, 8;
	or.b32  	%r6643, %r12121, -2147483648;
	mov.b64 	%rd10150, 0;
	mov.b32 	%r20020, 0;
	mov.u64 	%rd10148, __cudart_i2opi_f;
	mov.u64 	%rd10149, %rd8;
$L__BB0_4053:
	.pragma "nounroll";
	ld.global.nc.u32 	%r12122, [%rd10148];
	mad.wide.u32 	%rd6464, %r12122, %r6643, %rd10150;
	shr.u64 	%rd10150, %rd6464, 32;
	st.local.u32 	[%rd10149], %rd6464;
	add.s32 	%r20020, %r20020, 1;
	add.s64 	%rd10149, %rd10149, 4;
	add.s64 	%rd10148, %rd10148, 4;
	setp.ne.s32 	%p2004, %r20020, 6;
	@%p2004 bra 	$L__BB0_4053;
	shr.u32 	%r12123, %r6642, 23;
	st.local.u32 	[%rd8+24], %rd10150;
	and.b32  	%r6646, %r12123, 31;
	and.b32  	%r12124, %r12123, 224;
	add.s32 	%r12125, %r12124, -128;
	shr.u32 	%r12126, %r12125, 5;
	mul.wide.u32 	%rd6465, %r12126, 4;
	sub.s64 	%rd3595, %rd8, %rd6465;
	ld.local.u32 	%r20021, [%rd3595+24];
	ld.local.u32 	%r20022, [%rd3595+20];
	setp.eq.s32 	%p2005, %r6646, 0;
	@%p2005 bra 	$L__BB0_4056;
	shf.l.wrap.b32 	%r20021, %r20022, %r20021, %r6646;
	ld.local.u32 	%r12127, [%rd3595+16];
	shf.l.wrap.b32 	%r20022, %r12127, %r20022, %r6646;
$L__BB0_4056:
	shr.u32 	%r12128, %r20021, 30;
	shf.l.wrap.b32 	%r12129, %r20022, %r20021, 2;
	shl.b32 	%r12130, %r20022, 2;
	shr.u32 	%r12131, %r12129, 31;
	add.s32 	%r12132, %r12131, %r12128;
	neg.s32 	%r12133, %r12132;
	setp.lt.s32 	%p2006, %r6642, 0;
	selp.b32 	%r20023, %r12133, %r12132, %p2006;
	xor.b32  	%r12134, %r12129, %r6642;
	shr.s32 	%r12135, %r12129, 31;
	xor.b32  	%r12136, %r12135, %r12129;
	xor.b32  	%r12137, %r12135, %r12130;
	cvt.u64.u32 	%rd6466, %r12136;
	shl.b64 	%rd6467, %rd6466, 32;
	cvt.u64.u32 	%rd6468, %r12137;
	or.b64  	%rd6469, %rd6467, %rd6468;
	cvt.rn.f64.s64 	%fd539, %rd6469;
	mul.f64 	%fd540, %fd539, 0d3BF921FB54442D19;
	cvt.rn.f32.f64 	%f5847, %fd540;
	neg.f32 	%f5848, %f5847;
	setp.lt.s32 	%p2007, %r12134, 0;
	selp.f32 	%f10609, %f5848, %f5847, %p2007;
	bra.uni 	$L__BB0_4058;
$L__BB0_4057:
	mov.f32 	%f5849, 0f00000000;
	mul.rn.f32 	%f10609, %f934, %f5849;
	mov.b32 	%r20023, 0;
$L__BB0_4058:
	setp.ltu.f32 	%p2008, %f1764, 0f47CE4780;
	add.s32 	%r12139, %r20023, 1;
	mul.rn.f32 	%f5851, %f10609, %f10609;
	and.b32  	%r12140, %r20023, 1;
	setp.eq.b32 	%p2009, %r12140, 1;
	selp.f32 	%f5852, %f10609, 0f3F800000, %p2009;
	fma.rn.f32 	%f5853, %f5851, %f5852, 0f00000000;
	fma.rn.f32 	%f5854, %f5851, 0f37CBAC00, 0fBAB607ED;
	selp.f32 	%f5855, 0fB94D4153, %f5854, %p2009;
	selp.f32 	%f5856, 0f3C0885E4, 0f3D2AAABB, %p2009;
	fma.rn.f32 	%f5857, %f5855, %f5851, %f5856;
	selp.f32 	%f5858, 0fBE2AAAA8, 0fBEFFFFFF, %p2009;
	fma.rn.f32 	%f5859, %f5857, %f5851, %f5858;
	fma.rn.f32 	%f5860, %f5859, %f5853, %f5852;
	and.b32  	%r12141, %r12139, 2;
	setp.eq.s32 	%p2010, %r12141, 0;
	mov.f32 	%f5861, 0f00000000;
	sub.f32 	%f5862, %f5861, %f5860;
	selp.f32 	%f5850, %f5860, %f5862, %p2010;
	// begin inline asm
	{  cvt.rn.f16.f32 %rs2767, %f5850;}

	// end inline asm
	@%p2008 bra 	$L__BB0_4066;
	setp.eq.f32 	%p2011, %f1764, 0f7F800000;
	@%p2011 bra 	$L__BB0_4065;
	mov.b32 	%r6655, %f934;
	shl.b32 	%r12143, %r6655, 8;
	or.b32  	%r6656, %r12143, -2147483648;
	mov.b64 	%rd10153, 0;
	mov.b32 	%r20024, 0;
	mov.u64 	%rd10151, __cudart_i2opi_f;
	mov.u64 	%rd10152, %rd7;
$L__BB0_4061:
	.pragma "nounroll";
	ld.global.nc.u32 	%r12144, [%rd10151];
	mad.wide.u32 	%rd6472, %r12144, %r6656, %rd10153;
	shr.u64 	%rd10153, %rd6472, 32;
	st.local.u32 	[%rd10152], %rd6472;
	add.s32 	%r20024, %r20024, 1;
	add.s64 	%rd10152, %rd10152, 4;
	add.s64 	%rd10151, %rd10151, 4;
	setp.ne.s32 	%p2012, %r20024, 6;
	@%p2012 bra 	$L__BB0_4061;
	shr.u32 	%r12145, %r6655, 23;
	st.local.u32 	[%rd7+24], %rd10153;
	and.b32  	%r6659, %r12145, 31;
	and.b32  	%r12146, %r12145, 224;
	add.s32 	%r12147, %r12146, -128;
	shr.u32 	%r12148, %r12147, 5;
	mul.wide.u32 	%rd6473, %r12148, 4;
	sub.s64 	%rd3602, %rd7, %rd6473;
	ld.local.u32 	%r20025, [%rd3602+24];
	ld.local.u32 	%r20026, [%rd3602+20];
	setp.eq.s32 	%p2013, %r6659, 0;
	@%p2013 bra 	$L__BB0_4064;
	shf.l.wrap.b32 	%r20025, %r20026, %r20025, %r6659;
	ld.local.u32 	%r12149, [%rd3602+16];
	shf.l.wrap.b32 	%r20026, %r12149, %r20026, %r6659;
$L__BB0_4064:
	shr.u32 	%r12150, %r20025, 30;
	shf.l.wrap.b32 	%r12151, %r20026, %r20025, 2;
	shl.b32 	%r12152, %r20026, 2;
	shr.u32 	%r12153, %r12151, 31;
	add.s32 	%r12154, %r12153, %r12150;
	neg.s32 	%r12155, %r12154;
	setp.lt.s32 	%p2014, %r6655, 0;
	selp.b32 	%r20027, %r12155, %r12154, %p2014;
	xor.b32  	%r12156, %r12151, %r6655;
	shr.s32 	%r12157, %r12151, 31;
	xor.b32  	%r12158, %r12157, %r12151;
	xor.b32  	%r12159, %r12157, %r12152;
	cvt.u64.u32 	%rd6474, %r12158;
	shl.b64 	%rd6475, %rd6474, 32;
	cvt.u64.u32 	%rd6476, %r12159;
	or.b64  	%rd6477, %rd6475, %rd6476;
	cvt.rn.f64.s64 	%fd541, %rd6477;
	mul.f64 	%fd542, %fd541, 0d3BF921FB54442D19;
	cvt.rn.f32.f64 	%f5863, %fd542;
	neg.f32 	%f5864, %f5863;
	setp.lt.s32 	%p2015, %r12156, 0;
	selp.f32 	%f10610, %f5864, %f5863, %p2015;
	bra.uni 	$L__BB0_4066;
$L__BB0_4065:
	mov.f32 	%f5865, 0f00000000;
	mul.rn.f32 	%f10610, %f934, %f5865;
	mov.b32 	%r20027, 0;
$L__BB0_4066:
	setp.ltu.f32 	%p2016, %f945, 0f47CE4780;
	mul.rn.f32 	%f5867, %f10610, %f10610;
	and.b32  	%r12161, %r20027, 1;
	setp.eq.b32 	%p2017, %r12161, 1;
	selp.f32 	%f5868, 0f3F800000, %f10610, %p2017;
	fma.rn.f32 	%f5869, %f5867, %f5868, 0f00000000;
	fma.rn.f32 	%f5870, %f5867, 0f37CBAC00, 0fBAB607ED;
	selp.f32 	%f5871, %f5870, 0fB94D4153, %p2017;
	selp.f32 	%f5872, 0f3D2AAABB, 0f3C0885E4, %p2017;
	fma.rn.f32 	%f5873, %f5871, %f5867, %f5872;
	selp.f32 	%f5874, 0fBEFFFFFF, 0fBE2AAAA8, %p2017;
	fma.rn.f32 	%f5875, %f5873, %f5867, %f5874;
	fma.rn.f32 	%f5876, %f5875, %f5869, %f5868;
	and.b32  	%r12162, %r20027, 2;
	setp.eq.s32 	%p2018, %r12162, 0;
	mov.f32 	%f5877, 0f00000000;
	sub.f32 	%f5878, %f5877, %f5876;
	selp.f32 	%f5866, %f5876, %f5878, %p2018;
	// begin inline asm
	{  cvt.rn.f16.f32 %rs2768, %f5866;}

	// end inline asm
	ld.global.u16 	%rs2770, [%rd2029+224];
	ld.global.u16 	%rs2773, [%rd2030+224];
	// begin inline asm
	{mul.f16 %rs2769,%rs2770,%rs2767;
}
	// end inline asm
	// begin inline asm
	{mul.f16 %rs2772,%rs2773,%rs2768;
}
	// end inline asm
	// begin inline asm
	{sub.f16 %rs2775,%rs2769,%rs2772;
}
	// end inline asm
	st.shared.u16 	[%r3751+224], %rs2775;
	// begin inline asm
	{mul.f16 %rs2778,%rs2770,%rs2768;
}
	// end inline asm
	// begin inline asm
	{mul.f16 %rs2781,%rs2773,%rs2767;
}
	// end inline asm
	// begin inline asm
	{add.f16 %rs2784,%rs2778,%rs2781;
}
	// end inline asm
	st.shared.u16 	[%r3751+8416], %rs2784;
	mov.u32 	%r20031, %r20035;
	mov.f32 	%f10611, %f10612;
	@%p2016 bra 	$L__BB0_4074;
	setp.eq.f32 	%p2019, %f945, 0f7F800000;
	@%p2019 bra 	$L__BB0_4073;
	mov.b32 	%r6668, %f943;
	shl.b32 	%r12164, %r6668, 8;
	or.b32  	%r6669, %r12164, -2147483648;
	mov.b64 	%rd10156, 0;
	mov.b32 	%r20028, 0;
	mov.u64 	%rd10154, __cudart_i2opi_f;
	mov.u64 	%rd10155, %rd8;
$L__BB0_4069:
	.pragma "nounroll";
	ld.global.nc.u32 	%r12165, [%rd10154];
	mad.wide.u32 	%rd6480, %r12165, %r6669, %rd10156;
	shr.u64 	%rd10156, %rd6480, 32;
	st.local.u32 	[%rd10155], %rd6480;
	add.s32 	%r20028, %r20028, 1;
	add.s64 	%rd10155, %rd10155, 4;
	add.s64 	%rd10154, %rd10154, 4;
	setp.ne.s32 	%p2020, %r20028, 6;
	@%p2020 bra 	$L__BB0_4069;
	shr.u32 	%r12166, %r6668, 23;
	st.local.u32 	[%rd8+24], %rd10156;
	and.b32  	%r6672, %r12166, 31;
	and.b32  	%r12167, %r12166, 224;
	add.s32 	%r12168, %r12167, -128;
	shr.u32 	%r12169, %r12168, 5;
	mul.wide.u32 	%rd6481, %r12169, 4;
	sub.s64 	%rd3609, %rd8, %rd6481;
	ld.local.u32 	%r20029, [%rd3609+24];
	ld.local.u32 	%r20030, [%rd3609+20];
	setp.eq.s32 	%p2021, %r6672, 0;
	@%p2021 bra 	$L__BB0_4072;
	shf.l.wrap.b32 	%r20029, %r20030, %r20029, %r6672;
	ld.local.u32 	%r12170, [%rd3609+16];
	shf.l.wrap.b32 	%r20030, %r12170, %r20030, %r6672;
$L__BB0_4072:
	shr.u32 	%r12171, %r20029, 30;
	shf.l.wrap.b32 	%r12172, %r20030, %r20029, 2;
	shl.b32 	%r12173, %r20030, 2;
	shr.u32 	%r12174, %r12172, 31;
	add.s32 	%r12175, %r12174, %r12171;
	neg.s32 	%r12176, %r12175;
	setp.lt.s32 	%p2022, %r6668, 0;
	selp.b32 	%r20031, %r12176, %r12175, %p2022;
	xor.b32  	%r12177, %r12172, %r6668;
	shr.s32 	%r12178, %r12172, 31;
	xor.b32  	%r12179, %r12178, %r12172;
	xor.b32  	%r12180, %r12178, %r12173;
	cvt.u64.u32 	%rd6482, %r12179;
	shl.b64 	%rd6483, %rd6482, 32;
	cvt.u64.u32 	%rd6484, %r12180;
	or.b64  	%rd6485, %rd6483, %rd6484;
	cvt.rn.f64.s64 	%fd543, %rd6485;
	mul.f64 	%fd544, %fd543, 0d3BF921FB54442D19;
	cvt.rn.f32.f64 	%f5879, %fd544;
	neg.f32 	%f5880, %f5879;
	setp.lt.s32 	%p2023, %r12177, 0;
	selp.f32 	%f10611, %f5880, %f5879, %p2023;
	bra.uni 	$L__BB0_4074;
$L__BB0_4073:
	mov.f32 	%f5881, 0f00000000;
	mul.rn.f32 	%f10611, %f943, %f5881;
	mov.b32 	%r20031, 0;
$L__BB0_4074:
	setp.ltu.f32 	%p2024, %f945, 0f47CE4780;
	add.s32 	%r12182, %r20031, 1;
	mul.rn.f32 	%f5883, %f10611, %f10611;
	and.b32  	%r12183, %r20031, 1;
	setp.eq.b32 	%p2025, %r12183, 1;
	selp.f32 	%f5884, %f10611, 0f3F800000, %p2025;
	fma.rn.f32 	%f5885, %f5883, %f5884, 0f00000000;
	fma.rn.f32 	%f5886, %f5883, 0f37CBAC00, 0fBAB607ED;
	selp.f32 	%f5887, 0fB94D4153, %f5886, %p2025;
	selp.f32 	%f5888, 0f3C0885E4, 0f3D2AAABB, %p2025;
	fma.rn.f32 	%f5889, %f5887, %f5883, %f5888;
	selp.f32 	%f5890, 0fBE2AAAA8, 0fBEFFFFFF, %p2025;
	fma.rn.f32 	%f5891, %f5889, %f5883, %f5890;
	fma.rn.f32 	%f5892, %f5891, %f5885, %f5884;
	and.b32  	%r12184, %r12182, 2;
	setp.eq.s32 	%p2026, %r12184, 0;
	mov.f32 	%f5893, 0f00000000;
	sub.f32 	%f5894, %f5893, %f5892;
	selp.f32 	%f5882, %f5892, %f5894, %p2026;
	// begin inline asm
	{  cvt.rn.f16.f32 %rs2787, %f5882;}

	// end inline asm
	@%p2024 bra 	$L__BB0_4082;
	setp.eq.f32 	%p2027, %f945, 0f7F800000;
	@%p2027 bra 	$L__BB0_4081;
	mov.b32 	%r6681, %f943;
	shl.b32 	%r12186, %r6681, 8;
	or.b32  	%r6682, %r12186, -2147483648;
	mov.b64 	%rd10159, 0;
	mov.b32 	%r20032, 0;
	mov.u64 	%rd10157, __cudart_i2opi_f;
	mov.u64 	%rd10158, %rd7;
$L__BB0_4077:
	.pragma "nounroll";
	ld.global.nc.u32 	%r12187, [%rd10157];
	mad.wide.u32 	%rd6488, %r12187, %r6682, %rd10159;
	shr.u64 	%rd10159, %rd6488, 32;
	st.local.u32 	[%rd10158], %rd6488;
	add.s32 	%r20032, %r20032, 1;
	add.s64 	%rd10158, %rd10158, 4;
	add.s64 	%rd10157, %rd10157, 4;
	setp.ne.s32 	%p2028, %r20032, 6;
	@%p2028 bra 	$L__BB0_4077;
	shr.u32 	%r12188, %r6681, 23;
	st.local.u32 	[%rd7+24], %rd10159;
	and.b32  	%r6685, %r12188, 31;
	and.b32  	%r12189, %r12188, 224;
	add.s32 	%r12190, %r12189, -128;
	shr.u32 	%r12191, %r12190, 5;
	mul.wide.u32 	%rd6489, %r12191, 4;
	sub.s64 	%rd3616, %rd7, %rd6489;
	ld.local.u32 	%r20033, [%rd3616+24];
	ld.local.u32 	%r20034, [%rd3616+20];
	setp.eq.s32 	%p2029, %r6685, 0;
	@%p2029 bra 	$L__BB0_4080;
	shf.l.wrap.b32 	%r20033, %r20034, %r20033, %r6685;
	ld.local.u32 	%r12192, [%rd3616+16];
	shf.l.wrap.b32 	%r20034, %r12192, %r20034, %r6685;
$L__BB0_4080:
	shr.u32 	%r12193, %r20033, 30;
	shf.l.wrap.b32 	%r12194, %r20034, %r20033, 2;
	shl.b32 	%r12195, %r20034, 2;
	shr.u32 	%r12196, %r12194, 31;
	add.s32 	%r12197, %r12196, %r12193;
	neg.s32 	%r12198, %r12197;
	setp.lt.s32 	%p2030, %r6681, 0;
	selp.b32 	%r20035, %r12198, %r12197, %p2030;
	xor.b32  	%r12199, %r12194, %r6681;
	shr.s32 	%r12200, %r12194, 31;
	xor.b32  	%r12201, %r12200, %r12194;
	xor.b32  	%r12202, %r12200, %r12195;
	cvt.u64.u32 	%rd6490, %r12201;
	shl.b64 	%rd6491, %rd6490, 32;
	cvt.u64.u32 	%rd6492, %r12202;
	or.b64  	%rd6493, %rd6491, %rd6492;
	cvt.rn.f64.s64 	%fd545, %rd6493;
	mul.f64 	%fd546, %fd545, 0d3BF921FB54442D19;
	cvt.rn.f32.f64 	%f5895, %fd546;
	neg.f32 	%f5896, %f5895;
	setp.lt.s32 	%p2031, %r12199, 0;
	selp.f32 	%f10612, %f5896, %f5895, %p2031;
	bra.uni 	$L__BB0_4082;
$L__BB0_4081:
	mov.f32 	%f5897, 0f00000000;
	mul.rn.f32 	%f10612, %f943, %f5897;
	mov.b32 	%r20035, 0;
$L__BB0_4082:
	setp.ltu.f32 	%p2032, %f954, 0f47CE4780;
	mul.rn.f32 	%f5899, %f10612, %f10612;
	and.b32  	%r12204, %r20035, 1;
	setp.eq.b32 	%p2033, %r12204, 1;
	selp.f32 	%f5900, 0f3F800000, %f10612, %p2033;
	fma.rn.f32 	%f5901, %f5899, %f5900, 0f00000000;
	fma.rn.f32 	%f5902, %f5899, 0f37CBAC00, 0fBAB607ED;
	selp.f32 	%f5903, %f5902, 0fB94D4153, %p2033;
	selp.f32 	%f5904, 0f3D2AAABB, 0f3C0885E4, %p2033;
	fma.rn.f32 	%f5905, %f5903, %f5899, %f5904;
	selp.f32 	%f5906, 0fBEFFFFFF, 0fBE2AAAA8, %p2033;
	fma.rn.f32 	%f5907, %f5905, %f5899, %f5906;
	fma.rn.f32 	%f5908, %f5907, %f5901, %f5900;
	and.b32  	%r12205, %r20035, 2;
	setp.eq.s32 	%p2034, %r12205, 0;
	mov.f32 	%f5909, 0f00000000;
	sub.f32 	%f5910, %f5909, %f5908;
	selp.f32 	%f5898, %f5908, %f5910, %p2034;
	// begin inline asm
	{  cvt.rn.f16.f32 %rs2788, %f5898;}

	// end inline asm
	ld.global.u16 	%rs2790, [%rd2045+224];
	ld.global.u16 	%rs2793, [%rd2046+224];
	// begin inline asm
	{mul.f16 %rs2789,%rs2790,%rs2787;
}
	// end inline asm
	// begin inline asm
	{mul.f16 %rs2792,%rs2793,%rs2788;
}
	// end inline asm
	// begin inline asm
	{sub.f16 %rs2795,%rs2789,%rs2792;
}
	// end inline asm
	st.shared.u16 	[%r3779+224], %rs2795;
	// begin inline asm
	{mul.f16 %rs2798,%rs2790,%rs2788;
}
	// end inline asm
	// begin inline asm
	{mul.f16 %rs2801,%rs2793,%rs2787;
}
	// end inline asm
	// begin inline asm
	{add.f16 %rs2804,%rs2798,%rs2801;
}
	// end inline asm
	st.shared.u16 	[%r3779+8416], %rs2804;
	mov.u32 	%r20039, %r20043;
	mov.f32 	%f10613, %f10614;
	@%p2032 bra 	$L__BB0_4090;
	setp.eq.f32 	%p2035, %f954, 0f7F800000;
	@%p2035 bra 	$L__BB0_4089;
	mov.b32 	%r6694, %f952;
	shl.b32 	%r12207, %r6694, 8;
	or.b32  	%r6695, %r12207, -2147483648;
	mov.b64 	%rd10162, 0;
	mov.b32 	%r20036, 0;
	mov.u64 	%rd10160, __cudart_i2opi_f;
	mov.u64 	%rd10161, %rd8;
$L__BB0_4085:
	.pragma "nounroll";
	ld.global.nc.u32 	%r12208, [%rd10160];
	mad.wide.u32 	%rd6496, %r12208, %r6695, %rd10162;
	shr.u64 	%rd10162, %rd6496, 32;
	st.local.u32 	[%rd10161], %rd6496;
	add.s32 	%r20036, %r20036, 1;
	add.s64 	%rd10161, %rd10161, 4;
	add.s64 	%rd10160, %rd10160, 4;
	setp.ne.s32 	%p2036, %r20036, 6;
	@%p2036 bra 	$L__BB0_4085;
	shr.u32 	%r12209, %r6694, 23;
	st.local.u32 	[%rd8+24], %rd10162;
	and.b32  	%r6698, %r12209, 31;
	and.b32  	%r12210, %r12209, 224;
	add.s32 	%r12211, %r12210, -128;
	shr.u32 	%r12212, %r12211, 5;
	mul.wide.u32 	%rd6497, %r12212, 4;
	sub.s64 	%rd3623, %rd8, %rd6497;
	ld.local.u32 	%r20037, [%rd3623+24];
	ld.local.u32 	%r20038, [%rd3623+20];
	setp.eq.s32 	%p2037, %r6698, 0;
	@%p2037 bra 	$L__BB0_4088;
	shf.l.wrap.b32 	%r20037, %r20038, %r20037, %r6698;
	ld.local.u32 	%r12213, [%rd3623+16];
	shf.l.wrap.b32 	%r20038, %r12213, %r20038, %r6698;
$L__BB0_4088:
	shr.u32 	%r12214, %r20037, 30;
	shf.l.wrap.b32 	%r12215, %r20038, %r20037, 2;
	shl.b32 	%r12216, %r20038, 2;
	shr.u32 	%r12217, %r12215, 31;
	add.s32 	%r12218, %r12217, %r12214;
	neg.s32 	%r12219, %r12218;
	setp.lt.s32 	%p2038, %r6694, 0;
	selp.b32 	%r20039, %r12219, %r12218, %p2038;
	xor.b32  	%r12220, %r12215, %r6694;
	shr.s32 	%r12221, %r12215, 31;
	xor.b32  	%r12222, %r12221, %r12215;
	xor.b32  	%r12223, %r12221, %r12216;
	cvt.u64.u32 	%rd6498, %r12222;
	shl.b64 	%rd6499, %rd6498, 32;
	cvt.u64.u32 	%rd6500, %r12223;
	or.b64  	%rd6501, %rd6499, %rd6500;
	cvt.rn.f64.s64 	%fd547, %rd6501;
	mul.f64 	%fd548, %fd547, 0d3BF921FB54442D19;
	cvt.rn.f32.f64 	%f5911, %fd548;
	neg.f32 	%f5912, %f5911;
	setp.lt.s32 	%p2039, %r12220, 0;
	selp.f32 	%f10613, %f5912, %f5911, %p2039;
	bra.uni 	$L__BB0_4090;
$L__BB0_4089:
	mov.f32 	%f5913, 0f00000000;
	mul.rn.f32 	%f10613, %f952, %f5913;
	mov.b32 	%r20039, 0;
$L__BB0_4090:
	setp.ltu.f32 	%p2040, %f954, 0f47CE4780;
	add.s32 	%r12225, %r20039, 1;
	mul.rn.f32 	%f5915, %f10613, %f10613;
	and.b32  	%r12226, %r20039, 1;
	setp.eq.b32 	%p2041, %r12226, 1;
	selp.f32 	%f5916, %f10613, 0f3F800000, %p2041;
	fma.rn.f32 	%f5917, %f5915, %f5916, 0f00000000;
	fma.rn.f32 	%f5918, %f5915, 0f37CBAC00, 0fBAB607ED;
	selp.f32 	%f5919, 0fB94D4153, %f5918, %p2041;
	selp.f32 	%f5920, 0f3C0885E4, 0f3D2AAABB, %p2041;
	fma.rn.f32 	%f5921, %f5919, %f5915, %f5920;
	selp.f32 	%f5922, 0fBE2AAAA8, 0fBEFFFFFF, %p2041;
	fma.rn.f32 	%f5923, %f5921, %f5915, %f5922;
	fma.rn.f32 	%f5924, %f5923, %f5917, %f5916;
	and.b32  	%r12227, %r12225, 2;
	setp.eq.s32 	%p2042, %r12227, 0;
	mov.f32 	%f5925, 0f00000000;
	sub.f32 	%f5926, %f5925, %f5924;
	selp.f32 	%f5914, %f5924, %f5926, %p2042;
	// begin inline asm
	{  cvt.rn.f16.f32 %rs2807, %f5914;}

	// end inline asm
	@%p2040 bra 	$L__BB0_4098;
	setp.eq.f32 	%p2043, %f954, 0f7F800000;
	@%p2043 bra 	$L__BB0_4097;
	mov.b32 	%r6707, %f952;
	shl.b32 	%r12229, %r6707, 8;
	or.b32  	%r6708, %r12229, -2147483648;
	mov.b64 	%rd10165, 0;
	mov.b32 	%r20040, 0;
	mov.u64 	%rd10163, __cudart_i2opi_f;
	mov.u64 	%rd10164, %rd7;
$L__BB0_4093:
	.pragma "nounroll";
	ld.global.nc.u32 	%r12230, [%rd10163];
	mad.wide.u32 	%rd6504, %r12230, %r6708, %rd10165;
	shr.u64 	%rd10165, %rd6504, 32;
	st.local.u32 	[%rd10164], %rd6504;
	add.s32 	%r20040, %r20040, 1;
	add.s64 	%rd10164, %rd10164, 4;
	add.s64 	%rd10163, %rd10163, 4;
	setp.ne.s32 	%p2044, %r20040, 6;
	@%p2044 bra 	$L__BB0_4093;
	shr.u32 	%r12231, %r6707, 23;
	st.local.u32 	[%rd7+24], %rd10165;
	and.b32  	%r6711, %r12231, 31;
	and.b32  	%r12232, %r12231, 224;
	add.s32 	%r12233, %r12232, -128;
	shr.u32 	%r12234, %r12233, 5;
	mul.wide.u32 	%rd6505, %r12234, 4;
	sub.s64 	%rd3630, %rd7, %rd6505;
	ld.local.u32 	%r20041, [%rd3630+24];
	ld.local.u32 	%r20042, [%rd3630+20];
	setp.eq.s32 	%p2045, %r6711, 0;
	@%p2045 bra 	$L__BB0_4096;
	shf.l.wrap.b32 	%r20041, %r20042, %r20041, %r6711;
	ld.local.u32 	%r12235, [%rd3630+16];
	shf.l.wrap.b32 	%r20042, %r12235, %r20042, %r6711;
$L__BB0_4096:
	shr.u32 	%r12236, %r20041, 30;
	shf.l.wrap.b32 	%r12237, %r20042, %r20041, 2;
	shl.b32 	%r12238, %r20042, 2;
	shr.u32 	%r12239, %r12237, 31;
	add.s32 	%r12240, %r12239, %r12236;
	neg.s32 	%r12241, %r12240;
	setp.lt.s32 	%p2046, %r6707, 0;
	selp.b32 	%r20043, %r12241, %r12240, %p2046;
	xor.b32  	%r12242, %r12237, %r6707;
	shr.s32 	%r12243, %r12237, 31;
	xor.b32  	%r12244, %r12243, %r12237;
	xor.b32  	%r12245, %r12243, %r12238;
	cvt.u64.u32 	%rd6506, %r12244;
	shl.b64 	%rd6507, %rd6506, 32;
	cvt.u64.u32 	%rd6508, %r12245;
	or.b64  	%rd6509, %rd6507, %rd6508;
	cvt.rn.f64.s64 	%fd549, %rd6509;
	mul.f64 	%fd550, %fd549, 0d3BF921FB54442D19;
	cvt.rn.f32.f64 	%f5927, %fd550;
	neg.f32 	%f5928, %f5927;
	setp.lt.s32 	%p2047, %r12242, 0;
	selp.f32 	%f10614, %f5928, %f5927, %p2047;
	bra.uni 	$L__BB0_4098;
$L__BB0_4097:
	mov.f32 	%f5929, 0f00000000;
	mul.rn.f32 	%f10614, %f952, %f5929;
	mov.b32 	%r20043, 0;
$L__BB0_4098:
	ld.param.u32 	%r17995, [_Z13Radix16KernelP6__halfS0_S0_S0_S0_S0_iiii_param_9];
	ld.param.u64 	%rd8629, [_Z13Radix16KernelP6__halfS0_S0_S0_S0_S0_iiii_param_5];
	ld.param.u64 	%rd8628, [_Z13Radix16KernelP6__halfS0_S0_S0_S0_S0_iiii_param_4];
	ld.param.u64 	%rd8627, [_Z13Radix16KernelP6__halfS0_S0_S0_S0_S0_iiii_param_3];
	ld.param.u64 	%rd8626, [_Z13Radix16KernelP6__halfS0_S0_S0_S0_S0_iiii_param_2];
	mul.rn.f32 	%f5932, %f10614, %f10614;
	and.b32  	%r12247, %r20043, 1;
	setp.eq.b32 	%p2048, %r12247, 1;
	selp.f32 	%f5933, 0f3F800000, %f10614, %p2048;
	fma.rn.f32 	%f5934, %f5932, %f5933, 0f00000000;
	fma.rn.f32 	%f5935, %f5932, 0f37CBAC00, 0fBAB607ED;
	selp.f32 	%f5936, %f5935, 0fB94D4153, %p2048;
	selp.f32 	%f5937, 0f3D2AAABB, 0f3C0885E4, %p2048;
	fma.rn.f32 	%f5938, %f5936, %f5932, %f5937;
	selp.f32 	%f5939, 0fBEFFFFFF, 0fBE2AAAA8, %p2048;
	fma.rn.f32 	%f5940, %f5938, %f5932, %f5939;
	fma.rn.f32 	%f5941, %f5940, %f5934, %f5933;
	and.b32  	%r12248, %r20043, 2;
	setp.eq.s32 	%p2049, %r12248, 0;
	mov.f32 	%f5931, 0f00000000;
	sub.f32 	%f5942, %f5931, %f5941;
	selp.f32 	%f5930, %f5941, %f5942, %p2049;
	// begin inline asm
	{  cvt.rn.f16.f32 %rs2808, %f5930;}

	// end inline asm
	ld.global.u16 	%rs2810, [%rd2061+224];
	ld.global.u16 	%rs2813, [%rd2062+224];
	// begin inline asm
	{mul.f16 %rs2809,%rs2810,%rs2807;
}
	// end inline asm
	// begin inline asm
	{mul.f16 %rs2812,%rs2813,%rs2808;
}
	// end inline asm
	// begin inline asm
	{sub.f16 %rs2815,%rs2809,%rs2812;
}
	// end inline asm
	st.shared.u16 	[%r3807+224], %rs2815;
	// begin inline asm
	{mul.f16 %rs2818,%rs2810,%rs2808;
}
	// end inline asm
	// begin inline asm
	{mul.f16 %rs2821,%rs2813,%rs2807;
}
	// end inline asm
	// begin inline asm
	{add.f16 %rs2824,%rs2818,%rs2821;
}
	// end inline asm
	st.shared.u16 	[%r3807+8416], %rs2824;
	// begin inline asm
	{  cvt.rn.f16.f32 %rs2827, %f5931;}

	// end inline asm
	mov.b32 	%r12249, {%rs2827, %rs2827};
	cvta.to.global.u64 	%rd6510, %rd8628;
	mov.b32 	%r12250, 16;
	wmma.load.b.sync.aligned.row.m16n16k16.global.f16 	{%r12251, %r12252, %r12253, %r12254, %r12255, %r12256, %r12257, %r12258}, [%rd6510], %r12250;
	cvta.to.global.u64 	%rd6511, %rd8629;
	wmma.load.b.sync.aligned.row.m16n16k16.global.f16 	{%r12259, %r12260, %r12261, %r12262, %r12263, %r12264, %r12265, %r12266}, [%rd6511], %r12250;
	wmma.load.a.sync.aligned.row.m16n16k16.shared.f16 	{%r12267, %r12268, %r12269, %r12270, %r12271, %r12272, %r12273, %r12274}, [%r9], %r12250;
	add.s32 	%r12275, %r9, 8192;
	wmma.load.a.sync.aligned.row.m16n16k16.shared.f16 	{%r12276, %r12277, %r12278, %r12279, %r12280, %r12281, %r12282, %r12283}, [%r12275], %r12250;
	wmma.mma.sync.aligned.row.row.m16n16k16.f16.f16 {%r12284, %r12285, %r12286, %r12287}, {%r12267, %r12268, %r12269, %r12270, %r12271, %r12272, %r12273, %r12274}, {%r12251, %r12252, %r12253, %r12254, %r12255, %r12256, %r12257, %r12258}, {%r12249, %r12249, %r12249, %r12249};
	wmma.mma.sync.aligned.row.row.m16n16k16.f16.f16 {%r12288, %r12289, %r12290, %r12291}, {%r12276, %r12277, %r12278, %r12279, %r12280, %r12281, %r12282, %r12283}, {%r12259, %r12260, %r12261, %r12262, %r12263, %r12264, %r12265, %r12266}, {%r12249, %r12249, %r12249, %r12249};
	wmma.mma.sync.aligned.row.row.m16n16k16.f16.f16 {%r12292, %r12293, %r12294, %r12295}, {%r12267, %r12268, %r12269, %r12270, %r12271, %r12272, %r12273, %r12274}, {%r12259, %r12260, %r12261, %r12262, %r12263, %r12264, %r12265, %r12266}, {%r12249, %r12249, %r12249, %r12249};
	wmma.mma.sync.aligned.row.row.m16n16k16.f16.f16 {%r12296, %r12297, %r12298, %r12299}, {%r12276, %r12277, %r12278, %r12279, %r12280, %r12281, %r12282, %r12283}, {%r12251, %r12252, %r12253, %r12254, %r12255, %r12256, %r12257, %r12258}, {%r12292, %r12293, %r12294, %r12295};
	wmma.store.d.sync.aligned.row.m16n16k16.shared.f16 	[%r9], {%r12296, %r12297, %r12298, %r12299}, %r12250;
	shl.b32 	%r12300, %r4, 11;
	add.s32 	%r12301, %r12300, %r3;
	cvta.to.global.u64 	%rd6512, %rd8627;
	add.s64 	%rd6514, %rd6512, %rd6295;
	shl.b32 	%r12302, %r12301, 1;
	add.s32 	%r12303, %r9, %r12302;
	ld.shared.u16 	%rs3212, [%r12303];
	st.global.u16 	[%rd6514], %rs3212;
	shl.b32 	%r12304, %r17995, 4;
	add.s32 	%r12305, %r12304, 16;
	mul.wide.s32 	%rd6515, %r12305, 2;
	add.s64 	%rd6516, %rd6514, %rd6515;
	ld.shared.u16 	%rs3213, [%r12303+32];
	st.global.u16 	[%rd6516], %rs3213;
	add.s64 	%rd6517, %rd6516, %rd6515;
	ld.shared.u16 	%rs3214, [%r12303+64];
	st.global.u16 	[%rd6517], %rs3214;
	add.s64 	%rd6518, %rd6517, %rd6515;
	ld.shared.u16 	%rs3215, [%r12303+96];
	st.global.u16 	[%rd6518], %rs3215;
	add.s64 	%rd6519, %rd6518, %rd6515;
	ld.shared.u16 	%rs3216, [%r12303+128];
	st.global.u16 	[%rd6519], %rs3216;
	add.s64 	%rd6520, %rd6519, %rd6515;
	ld.shared.u16 	%rs3217, [%r12303+160];
	st.global.u16 	[%rd6520], %rs3217;
	add.s64 	%rd6521, %rd6520, %rd6515;
	ld.shared.u16 	%rs3218, [%r12303+192];
	st.global.u16 	[%rd6521], %rs3218;
	add.s64 	%rd6522, %rd6521, %rd6515;
	ld.shared.u16 	%rs3219, [%r12303+224];
	st.global.u16 	[%rd6522], %rs3219;
	add.s64 	%rd6523, %rd6522, %rd6515;
	ld.shared.u16 	%rs3220, [%r12303+256];
	st.global.u16 	[%rd6523], %rs3220;
	add.s64 	%rd6524, %rd6523, %rd6515;
	ld.shared.u16 	%rs3221, [%r12303+288];
	st.global.u16 	[%rd6524], %rs3221;
	add.s64 	%rd6525, %rd6524, %rd6515;
	ld.shared.u16 	%rs3222, [%r12303+320];
	st.global.u16 	[%rd6525], %rs3222;
	add.s64 	%rd6526, %rd6525, %rd6515;
	ld.shared.u16 	%rs3223, [%r12303+352];
	st.global.u16 	[%rd6526], %rs3223;
	add.s64 	%rd6527, %rd6526, %rd6515;
	ld.shared.u16 	%rs3224, [%r12303+384];
	st.global.u16 	[%rd6527], %rs3224;
	add.s64 	%rd6528, %rd6527, %rd6515;
	ld.shared.u16 	%rs3225, [%r12303+416];
	st.global.u16 	[%rd6528], %rs3225;
	add.s64 	%rd6529, %rd6528, %rd6515;
	ld.shared.u16 	%rs3226, [%r12303+448];
	st.global.u16 	[%rd6529], %rs3226;
	add.s64 	%rd6530, %rd6529, %rd6515;
	ld.shared.u16 	%rs3227, [%r12303+480];
	st.global.u16 	[%rd6530], %rs3227;
	ld.shared.u16 	%rs3228, [%r12303+512];
	st.global.u16 	[%rd6514+32], %rs3228;
	ld.shared.u16 	%rs3229, [%r12303+544];
	st.global.u16 	[%rd6516+32], %rs3229;
	ld.shared.u16 	%rs3230, [%r12303+576];
	st.global.u16 	[%rd6517+32], %rs3230;
	ld.shared.u16 	%rs3231, [%r12303+608];
	st.global.u16 	[%rd6518+32], %rs3231;
	ld.shared.u16 	%rs3232, [%r12303+640];
	st.global.u16 	[%rd6519+32], %rs3232;
	ld.shared.u16 	%rs3233, [%r12303+672];
	st.global.u16 	[%rd6520+32], %rs3233;
	ld.shared.u16 	%rs3234, [%r12303+704];
	st.global.u16 	[%rd6521+32], %rs3234;
	ld.shared.u16 	%rs3235, [%r12303+736];
	st.global.u16 	[%rd6522+32], %rs3235;
	ld.shared.u16 	%rs3236, [%r12303+768];
	st.global.u16 	[%rd6523+32], %rs3236;
	ld.shared.u16 	%rs3237, [%r12303+800];
	st.global.u16 	[%rd6524+32], %rs3237;
	ld.shared.u16 	%rs3238, [%r12303+832];
	st.global.u16 	[%rd6525+32], %rs3238;
	ld.shared.u16 	%rs3239, [%r12303+864];
	st.global.u16 	[%rd6526+32], %rs3239;
	ld.shared.u16 	%rs3240, [%r12303+896];
	st.global.u16 	[%rd6527+32], %rs3240;
	ld.shared.u16 	%rs3241, [%r12303+928];
	st.global.u16 	[%rd6528+32], %rs3241;
	ld.shared.u16 	%rs3242, [%r12303+960];
	st.global.u16 	[%rd6529+32], %rs3242;
	ld.shared.u16 	%rs3243, [%r12303+992];
	st.global.u16 	[%rd6530+32], %rs3243;
	ld.shared.u16 	%rs3244, [%r12303+1024];
	st.global.u16 	[%rd6514+64], %rs3244;
	ld.shared.u16 	%rs3245, [%r12303+1056];
	st.global.u16 	[%rd6516+64], %rs3245;
	ld.shared.u16 	%rs3246, [%r12303+1088];
	st.global.u16 	[%rd6517+64], %rs3246;
	ld.shared.u16 	%rs3247, [%r12303+1120];
	st.global.u16 	[%rd6518+64], %rs3247;
	ld.shared.u16 	%rs3248, [%r12303+1152];
	st.global.u16 	[%rd6519+64], %rs3248;
	ld.shared.u16 	%rs3249, [%r12303+1184];
	st.global.u16 	[%rd6520+64], %rs3249;
	ld.shared.u16 	%rs3250, [%r12303+1216];
	st.global.u16 	[%rd6521+64], %rs3250;
	ld.shared.u16 	%rs3251, [%r12303+1248];
	st.global.u16 	[%rd6522+64], %rs3251;
	ld.shared.u16 	%rs3252, [%r12303+1280];
	st.global.u16 	[%rd6523+64], %rs3252;
	ld.shared.u16 	%rs3253, [%r12303+1312];
	st.global.u16 	[%rd6524+64], %rs3253;
	ld.shared.u16 	%rs3254, [%r12303+1344];
	st.global.u16 	[%rd6525+64], %rs3254;
	ld.shared.u16 	%rs3255, [%r12303+1376];
	st.global.u16 	[%rd6526+64], %rs3255;
	ld.shared.u16 	%rs3256, [%r12303+1408];
	st.global.u16 	[%rd6527+64], %rs3256;
	ld.shared.u16 	%rs3257, [%r12303+1440];
	st.global.u16 	[%rd6528+64], %rs3257;
	ld.shared.u16 	%rs3258, [%r12303+1472];
	st.global.u16 	[%rd6529+64], %rs3258;
	ld.shared.u16 	%rs3259, [%r12303+1504];
	st.global.u16 	[%rd6530+64], %rs3259;
	ld.shared.u16 	%rs3260, [%r12303+1536];
	st.global.u16 	[%rd6514+96], %rs3260;
	ld.shared.u16 	%rs3261, [%r12303+1568];
	st.global.u16 	[%rd6516+96], %rs3261;
	ld.shared.u16 	%rs3262, [%r12303+1600];
	st.global.u16 	[%rd6517+96], %rs3262;
	ld.shared.u16 	%rs3263, [%r12303+1632];
	st.global.u16 	[%rd6518+96], %rs3263;
	ld.shared.u16 	%rs3264, [%r12303+1664];
	st.global.u16 	[%rd6519+96], %rs3264;
	ld.shared.u16 	%rs3265, [%r12303+1696];
	st.global.u16 	[%rd6520+96], %rs3265;
	ld.shared.u16 	%rs3266, [%r12303+1728];
	st.global.u16 	[%rd6521+96], %rs3266;
	ld.shared.u16 	%rs3267, [%r12303+1760];
	st.global.u16 	[%rd6522+96], %rs3267;
	ld.shared.u16 	%rs3268, [%r12303+1792];
	st.global.u16 	[%rd6523+96], %rs3268;
	ld.shared.u16 	%rs3269, [%r12303+1824];
	st.global.u16 	[%rd6524+96], %rs3269;
	ld.shared.u16 	%rs3270, [%r12303+1856];
	st.global.u16 	[%rd6525+96], %rs3270;
	ld.shared.u16 	%rs3271, [%r12303+1888];
	st.global.u16 	[%rd6526+96], %rs3271;
	ld.shared.u16 	%rs3272, [%r12303+1920];
	st.global.u16 	[%rd6527+96], %rs3272;
	ld.shared.u16 	%rs3273, [%r12303+1952];
	st.global.u16 	[%rd6528+96], %rs3273;
	ld.shared.u16 	%rs3274, [%r12303+1984];
	st.global.u16 	[%rd6529+96], %rs3274;
	ld.shared.u16 	%rs3275, [%r12303+2016];
	st.global.u16 	[%rd6530+96], %rs3275;
	ld.shared.u16 	%rs3276, [%r12303+2048];
	st.global.u16 	[%rd6514+128], %rs3276;
	ld.shared.u16 	%rs3277, [%r12303+2080];
	st.global.u16 	[%rd6516+128], %rs3277;
	ld.shared.u16 	%rs3278, [%r12303+2112];
	st.global.u16 	[%rd6517+128], %rs3278;
	ld.shared.u16 	%rs3279, [%r12303+2144];
	st.global.u16 	[%rd6518+128], %rs3279;
	ld.shared.u16 	%rs3280, [%r12303+2176];
	st.global.u16 	[%rd6519+128], %rs3280;
	ld.shared.u16 	%rs3281, [%r12303+2208];
	st.global.u16 	[%rd6520+128], %rs3281;
	ld.shared.u16 	%rs3282, [%r12303+2240];
	st.global.u16 	[%rd6521+128], %rs3282;
	ld.shared.u16 	%rs3283, [%r12303+2272];
	st.global.u16 	[%rd6522+128], %rs3283;
	ld.shared.u16 	%rs3284, [%r12303+2304];
	st.global.u16 	[%rd6523+128], %rs3284;
	ld.shared.u16 	%rs3285, [%r12303+2336];
	st.global.u16 	[%rd6524+128], %rs3285;
	ld.shared.u16 	%rs3286, [%r12303+2368];
	st.global.u16 	[%rd6525+128], %rs3286;
	ld.shared.u16 	%rs3287, [%r12303+2400];
	st.global.u16 	[%rd6526+128], %rs3287;
	ld.shared.u16 	%rs3288, [%r12303+2432];
	st.global.u16 	[%rd6527+128], %rs3288;
	ld.shared.u16 	%rs3289, [%r12303+2464];
	st.global.u16 	[%rd6528+128], %rs3289;
	ld.shared.u16 	%rs3290, [%r12303+2496];
	st.global.u16 	[%rd6529+128], %rs3290;
	ld.shared.u16 	%rs3291, [%r12303+2528];
	st.global.u16 	[%rd6530+128], %rs3291;
	ld.shared.u16 	%rs3292, [%r12303+2560];
	st.global.u16 	[%rd6514+160], %rs3292;
	ld.shared.u16 	%rs3293, [%r12303+2592];
	st.global.u16 	[%rd6516+160], %rs3293;
	ld.shared.u16 	%rs3294, [%r12303+2624];
	st.global.u16 	[%rd6517+160], %rs3294;
	ld.shared.u16 	%rs3295, [%r12303+2656];
	st.global.u16 	[%rd6518+160], %rs3295;
	ld.shared.u16 	%rs3296, [%r12303+2688];
	st.global.u16 	[%rd6519+160], %rs3296;
	ld.shared.u16 	%rs3297, [%r12303+2720];
	st.global.u16 	[%rd6520+160], %rs3297;
	ld.shared.u16 	%rs3298, [%r12303+2752];
	st.global.u16 	[%rd6521+160], %rs3298;
	ld.shared.u16 	%rs3299, [%r12303+2784];
	st.global.u16 	[%rd6522+160], %rs3299;
	ld.shared.u16 	%rs3300, [%r12303+2816];
	st.global.u16 	[%rd6523+160], %rs3300;
	ld.shared.u16 	%rs3301, [%r12303+2848];
	st.global.u16 	[%rd6524+160], %rs3301;
	ld.shared.u16 	%rs3302, [%r12303+2880];
	st.global.u16 	[%rd6525+160], %rs3302;
	ld.shared.u16 	%rs3303, [%r12303+2912];
	st.global.u16 	[%rd6526+160], %rs3303;
	ld.shared.u16 	%rs3304, [%r12303+2944];
	st.global.u16 	[%rd6527+160], %rs3304;
	ld.shared.u16 	%rs3305, [%r12303+2976];
	st.global.u16 	[%rd6528+160], %rs3305;
	ld.shared.u16 	%rs3306, [%r12303+3008];
	st.global.u16 	[%rd6529+160], %rs3306;
	ld.shared.u16 	%rs3307, [%r12303+3040];
	st.global.u16 	[%rd6530+160], %rs3307;
	ld.shared.u16 	%rs3308, [%r12303+3072];
	st.global.u16 	[%rd6514+192], %rs3308;
	ld.shared.u16 	%rs3309, [%r12303+3104];
	st.global.u16 	[%rd6516+192], %rs3309;
	ld.shared.u16 	%rs3310, [%r12303+3136];
	st.global.u16 	[%rd6517+192], %rs3310;
	ld.shared.u16 	%rs3311, [%r12303+3168];
	st.global.u16 	[%rd6518+192], %rs3311;
	ld.shared.u16 	%rs3312, [%r12303+3200];
	st.global.u16 	[%rd6519+192], %rs3312;
	ld.shared.u16 	%rs3313, [%r12303+3232];
	st.global.u16 	[%rd6520+192], %rs3313;
	ld.shared.u16 	%rs3314, [%r12303+3264];
	st.global.u16 	[%rd6521+192], %rs3314;
	ld.shared.u16 	%rs3315, [%r12303+3296];
	st.global.u16 	[%rd6522+192], %rs3315;
	ld.shared.u16 	%rs3316, [%r12303+3328];
	st.global.u16 	[%rd6523+192], %rs3316;
	ld.shared.u16 	%rs3317, [%r12303+3360];
	st.global.u16 	[%rd6524+192], %rs3317;
	ld.shared.u16 	%rs3318, [%r12303+3392];
	st.global.u16 	[%rd6525+192], %rs3318;
	ld.shared.u16 	%rs3319, [%r12303+3424];
	st.global.u16 	[%rd6526+192], %rs3319;
	ld.shared.u16 	%rs3320, [%r12303+3456];
	st.global.u16 	[%rd6527+192], %rs3320;
	ld.shared.u16 	%rs3321, [%r12303+3488];
	st.global.u16 	[%rd6528+192], %rs3321;
	ld.shared.u16 	%rs3322, [%r12303+3520];
	st.global.u16 	[%rd6529+192], %rs3322;
	ld.shared.u16 	%rs3323, [%r12303+3552];
	st.global.u16 	[%rd6530+192], %rs3323;
	ld.shared.u16 	%rs3324, [%r12303+3584];
	st.global.u16 	[%rd6514+224], %rs3324;
	ld.shared.u16 	%rs3325, [%r12303+3616];
	st.global.u16 	[%rd6516+224], %rs3325;
	ld.shared.u16 	%rs3326, [%r12303+3648];
	st.global.u16 	[%rd6517+224], %rs3326;
	ld.shared.u16 	%rs3327, [%r12303+3680];
	st.global.u16 	[%rd6518+224], %rs3327;
	ld.shared.u16 	%rs3328, [%r12303+3712];
	st.global.u16 	[%rd6519+224], %rs3328;
	ld.shared.u16 	%rs3329, [%r12303+3744];
	st.global.u16 	[%rd6520+224], %rs3329;
	ld.shared.u16 	%rs3330, [%r12303+3776];
	st.global.u16 	[%rd6521+224], %rs3330;
	ld.shared.u16 	%rs3331, [%r12303+3808];
	st.global.u16 	[%rd6522+224], %rs3331;
	ld.shared.u16 	%rs3332, [%r12303+3840];
	st.global.u16 	[%rd6523+224], %rs3332;
	ld.shared.u16 	%rs3333, [%r12303+3872];
	st.global.u16 	[%rd6524+224], %rs3333;
	ld.shared.u16 	%rs3334, [%r12303+3904];
	st.global.u16 	[%rd6525+224], %rs3334;
	ld.shared.u16 	%rs3335, [%r12303+3936];
	st.global.u16 	[%rd6526+224], %rs3335;
	ld.shared.u16 	%rs3336, [%r12303+3968];
	st.global.u16 	[%rd6527+224], %rs3336;
	ld.shared.u16 	%rs3337, [%r12303+4000];
	st.global.u16 	[%rd6528+224], %rs3337;
	ld.shared.u16 	%rs3338, [%r12303+4032];
	st.global.u16 	[%rd6529+224], %rs3338;
	ld.shared.u16 	%rs3339, [%r12303+4064];
	st.global.u16 	[%rd6530+224], %rs3339;
	wmma.store.d.sync.aligned.row.m16n16k16.shared.f16 	[%r9], {%r12284, %r12285, %r12286, %r12287}, %r12250;
	wmma.store.d.sync.aligned.row.m16n16k16.shared.f16 	[%r12275], {%r12288, %r12289, %r12290, %r12291}, %r12250;
	ld.shared.u16 	%rs2829, [%r12303];
	ld.shared.u16 	%rs2830, [%r12303+8192];
	// begin inline asm
	{sub.f16 %rs2828,%rs2829,%rs2830;
}
	// end inline asm
	cvta.to.global.u64 	%rd6531, %rd8626;
	add.s64 	%rd6532, %rd6531, %rd6295;
	st.global.u16 	[%rd6532], %rs2828;
	ld.shared.u16 	%rs2832, [%r12303+32];
	ld.shared.u16 	%rs2833, [%r12303+8224];
	// begin inline asm
	{sub.f16 %rs2831,%rs2832,%rs2833;
}
	// end inline asm
	add.s64 	%rd6533, %rd6532, %rd6515;
	st.global.u16 	[%rd6533], %rs2831;
	ld.shared.u16 	%rs2835, [%r12303+64];
	ld.shared.u16 	%rs2836, [%r12303+8256];
	// begin inline asm
	{sub.f16 %rs2834,%rs2835,%rs2836;
}
	// end inline asm
	add.s64 	%rd6534, %rd6533, %rd6515;
	st.global.u16 	[%rd6534], %rs2834;
	ld.shared.u16 	%rs2838, [%r12303+96];
	ld.shared.u16 	%rs2839, [%r12303+8288];
	// begin inline asm
	{sub.f16 %rs2837,%rs2838,%rs2839;
}
	// end inline asm
	add.s64 	%rd6535, %rd6534, %rd6515;
	st.global.u16 	[%rd6535], %rs2837;
	ld.shared.u16 	%rs2841, [%r12303+128];
	ld.shared.u16 	%rs2842, [%r12303+8320];
	// begin inline asm
	{sub.f16 %rs2840,%rs2841,%rs2842;
}
	// end inline asm
	add.s64 	%rd6536, %rd6535, %rd6515;
	st.global.u16 	[%rd6536], %rs2840;
	ld.shared.u16 	%rs2844, [%r12303+160];
	ld.shared.u16 	%rs2845, [%r12303+8352];
	// begin inline asm
	{sub.f16 %rs2843,%rs2844,%rs2845;
}
	// end inline asm
	add.s64 	%rd6537, %rd6536, %rd6515;
	st.global.u16 	[%rd6537], %rs2843;
	ld.shared.u16 	%rs2847, [%r12303+192];
	ld.shared.u16 	%rs2848, [%r12303+8384];
	// begin inline asm
	{sub.f16 %rs2846,%rs2847,%rs2848;
}
	// end inline asm
	add.s64 	%rd6538, %rd6537, %rd6515;
	st.global.u16 	[%rd6538], %rs2846;
	ld.shared.u16 	%rs2850, [%r12303+224];
	ld.shared.u16 	%rs2851, [%r12303+8416];
	// begin inline asm
	{sub.f16 %rs2849,%rs2850,%rs2851;
}
	// end inline asm
	add.s64 	%rd6539, %rd6538, %rd6515;
	st.global.u16 	[%rd6539], %rs2849;
	ld.shared.u16 	%rs2853, [%r12303+256];
	ld.shared.u16 	%rs2854, [%r12303+8448];
	// begin inline asm
	{sub.f16 %rs2852,%rs2853,%rs2854;
}
	// end inline asm
	add.s64 	%rd6540, %rd6539, %rd6515;
	st.global.u16 	[%rd6540], %rs2852;
	ld.shared.u16 	%rs2856, [%r12303+288];
	ld.shared.u16 	%rs2857, [%r12303+8480];
	// begin inline asm
	{sub.f16 %rs2855,%rs2856,%rs2857;
}
	// end inline asm
	add.s64 	%rd6541, %rd6540, %rd6515;
	st.global.u16 	[%rd6541], %rs2855;
	ld.shared.u16 	%rs2859, [%r12303+320];
	ld.shared.u16 	%rs2860, [%r12303+8512];
	// begin inline asm
	{sub.f16 %rs2858,%rs2859,%rs2860;
}
	// end inline asm
	add.s64 	%rd6542, %rd6541, %rd6515;
	st.global.u16 	[%rd6542], %rs2858;
	ld.shared.u16 	%rs2862, [%r12303+352];
	ld.shared.u16 	%rs2863, [%r12303+8544];
	// begin inline asm
	{sub.f16 %rs2861,%rs2862,%rs2863;
}
	// end inline asm
	add.s64 	%rd6543, %rd6542, %rd6515;
	st.global.u16 	[%rd6543], %rs2861;
	ld.shared.u16 	%rs2865, [%r12303+384];
	ld.shared.u16 	%rs2866, [%r12303+8576];
	// begin inline asm
	{sub.f16 %rs2864,%rs2865,%rs2866;
}
	// end inline asm
	add.s64 	%rd6544, %rd6543, %rd6515;
	st.global.u16 	[%rd6544], %rs2864;
	ld.shared.u16 	%rs2868, [%r12303+416];
	ld.shared.u16 	%rs2869, [%r12303+8608];
	// begin inline asm
	{sub.f16 %rs2867,%rs2868,%rs2869;
}
	// end inline asm
	add.s64 	%rd6545, %rd6544, %rd6515;
	st.global.u16 	[%rd6545], %rs2867;
	ld.shared.u16 	%rs2871, [%r12303+448];
	ld.shared.u16 	%rs2872, [%r12303+8640];
	// begin inline asm
	{sub.f16 %rs2870,%rs2871,%rs2872;
}
	// end inline asm
	add.s64 	%rd6546, %rd6545, %rd6515;
	st.global.u16 	[%rd6546], %rs2870;
	ld.shared.u16 	%rs2874, [%r12303+480];
	ld.shared.u16 	%rs2875, [%r12303+8672];
	// begin inline asm
	{sub.f16 %rs2873,%rs2874,%rs2875;
}
	// end inline asm
	add.s64 	%rd6547, %rd6546, %rd6515;
	st.global.u16 	[%rd6547], %rs2873;
	ld.shared.u16 	%rs2877, [%r12303+512];
	ld.shared.u16 	%rs2878, [%r12303+8704];
	// begin inline asm
	{sub.f16 %rs2876,%rs2877,%rs2878;
}
	// end inline asm
	st.global.u16 	[%rd6532+32], %rs2876;
	ld.shared.u16 	%rs2880, [%r12303+544];
	ld.shared.u16 	%rs2881, [%r12303+8736];
	// begin inline asm
	{sub.f16 %rs2879,%rs2880,%rs2881;
}
	// end inline asm
	st.global.u16 	[%rd6533+32], %rs2879;
	ld.shared.u16 	%rs2883, [%r12303+576];
	ld.shared.u16 	%rs2884, [%r12303+8768];
	// begin inline asm
	{sub.f16 %rs2882,%rs2883,%rs2884;
}
	// end inline asm
	st.global.u16 	[%rd6534+32], %rs2882;
	ld.shared.u16 	%rs2886, [%r12303+608];
	ld.shared.u16 	%rs2887, [%r12303+8800];
	// begin inline asm
	{sub.f16 %rs2885,%rs2886,%rs2887;
}
	// end inline asm
	st.global.u16 	[%rd6535+32], %rs2885;
	ld.shared.u16 	%rs2889, [%r12303+640];
	ld.shared.u16 	%rs2890, [%r12303+8832];
	// begin inline asm
	{sub.f16 %rs2888,%rs2889,%rs2890;
}
	// end inline asm
	st.global.u16 	[%rd6536+32], %rs2888;
	ld.shared.u16 	%rs2892, [%r12303+672];
	ld.shared.u16 	%rs2893, [%r12303+8864];
	// begin inline asm
	{sub.f16 %rs2891,%rs2892,%rs2893;
}
	// end inline asm
	st.global.u16 	[%rd6537+32], %rs2891;
	ld.shared.u16 	%rs2895, [%r12303+704];
	ld.shared.u16 	%rs2896, [%r12303+8896];
	// begin inline asm
	{sub.f16 %rs2894,%rs2895,%rs2896;
}
	// end inline asm
	st.global.u16 	[%rd6538+32], %rs2894;
	ld.shared.u16 	%rs2898, [%r12303+736];
	ld.shared.u16 	%rs2899, [%r12303+8928];
	// begin inline asm
	{sub.f16 %rs2897,%rs2898,%rs2899;
}
	// end inline asm
	st.global.u16 	[%rd6539+32], %rs2897;
	ld.shared.u16 	%rs2901, [%r12303+768];
	ld.shared.u16 	%rs2902, [%r12303+8960];
	// begin inline asm
	{sub.f16 %rs2900,%rs2901,%rs2902;
}
	// end inline asm
	st.global.u16 	[%rd6540+32], %rs2900;
	ld.shared.u16 	%rs2904, [%r12303+800];
	ld.shared.u16 	%rs2905, [%r12303+8992];
	// begin inline asm
	{sub.f16 %rs2903,%rs2904,%rs2905;
}
	// end inline asm
	st.global.u16 	[%rd6541+32], %rs2903;
	ld.shared.u16 	%rs2907, [%r12303+832];
	ld.shared.u16 	%rs2908, [%r12303+9024];
	// begin inline asm
	{sub.f16 %rs2906,%rs2907,%rs2908;
}
	// end inline asm
	st.global.u16 	[%rd6542+32], %rs2906;
	ld.shared.u16 	%rs2910, [%r12303+864];
	ld.shared.u16 	%rs2911, [%r12303+9056];
	// begin inline asm
	{sub.f16 %rs2909,%rs2910,%rs2911;
}
	// end inline asm
	st.global.u16 	[%rd6543+32], %rs2909;
	ld.shared.u16 	%rs2913, [%r12303+896];
	ld.shared.u16 	%rs2914, [%r12303+9088];
	// begin inline asm
	{sub.f16 %rs2912,%rs2913,%rs2914;
}
	// end inline asm
	st.global.u16 	[%rd6544+32], %rs2912;
	ld.shared.u16 	%rs2916, [%r12303+928];
	ld.shared.u16 	%rs2917, [%r12303+9120];
	// begin inline asm
	{sub.f16 %rs2915,%rs2916,%rs2917;
}
	// end inline asm
	st.global.u16 	[%rd6545+32], %rs2915;
	ld.shared.u16 	%rs2919, [%r12303+960];
	ld.shared.u16 	%rs2920, [%r12303+9152];
	// begin inline asm
	{sub.f16 %rs2918,%rs2919,%rs2920;
}
	// end inline asm
	st.global.u16 	[%rd6546+32], %rs2918;
	ld.shared.u16 	%rs2922, [%r12303+992];
	ld.shared.u16 	%rs2923, [%r12303+9184];
	// begin inline asm
	{sub.f16 %rs2921,%rs2922,%rs2923;
}
	// end inline asm
	st.global.u16 	[%rd6547+32], %rs2921;
	ld.shared.u16 	%rs2925, [%r12303+1024];
	ld.shared.u16 	%rs2926, [%r12303+9216];
	// begin inline asm
	{sub.f16 %rs2924,%rs2925,%rs2926;
}
	// end inline asm
	st.global.u16 	[%rd6532+64], %rs2924;
	ld.shared.u16 	%rs2928, [%r12303+1056];
	ld.shared.u16 	%rs2929, [%r12303+9248];
	// begin inline asm
	{sub.f16 %rs2927,%rs2928,%rs2929;
}
	// end inline asm
	st.global.u16 	[%rd6533+64], %rs2927;
	ld.shared.u16 	%rs2931, [%r12303+1088];
	ld.shared.u16 	%rs2932, [%r12303+9280];
	// begin inline asm
	{sub.f16 %rs2930,%rs2931,%rs2932;
}
	// end inline asm
	st.global.u16 	[%rd6534+64], %rs2930;
	ld.shared.u16 	%rs2934, [%r12303+1120];
	ld.shared.u16 	%rs2935, [%r12303+9312];
	// begin inline asm
	{sub.f16 %rs2933,%rs2934,%rs2935;
}
	// end inline asm
	st.global.u16 	[%rd6535+64], %rs2933;
	ld.shared.u16 	%rs2937, [%r12303+1152];
	ld.shared.u16 	%rs2938, [%r12303+9344];
	// begin inline asm
	{sub.f16 %rs2936,%rs2937,%rs2938;
}
	// end inline asm
	st.global.u16 	[%rd6536+64], %rs2936;
	ld.shared.u16 	%rs2940, [%r12303+1184];
	ld.shared.u16 	%rs2941, [%r12303+9376];
	// begin inline asm
	{sub.f16 %rs2939,%rs2940,%rs2941;
}
	// end inline asm
	st.global.u16 	[%rd6537+64], %rs2939;
	ld.shared.u16 	%rs2943, [%r12303+1216];
	ld.shared.u16 	%rs2944, [%r12303+9408];
	// begin inline asm
	{sub.f16 %rs2942,%rs2943,%rs2944;
}
	// end inline asm
	st.global.u16 	[%rd6538+64], %rs2942;
	ld.shared.u16 	%rs2946, [%r12303+1248];
	ld.shared.u16 	%rs2947, [%r12303+9440];
	// begin inline asm
	{sub.f16 %rs2945,%rs2946,%rs2947;
}
	// end inline asm
	st.global.u16 	[%rd6539+64], %rs2945;
	ld.shared.u16 	%rs2949, [%r12303+1280];
	ld.shared.u16 	%rs2950, [%r12303+9472];
	// begin inline asm
	{sub.f16 %rs2948,%rs2949,%rs2950;
}
	// end inline asm
	st.global.u16 	[%rd6540+64], %rs2948;
	ld.shared.u16 	%rs2952, [%r12303+1312];
	ld.shared.u16 	%rs2953, [%r12303+9504];
	// begin inline asm
	{sub.f16 %rs2951,%rs2952,%rs2953;
}
	// end inline asm
	st.global.u16 	[%rd6541+64], %rs2951;
	ld.shared.u16 	%rs2955, [%r12303+1344];
	ld.shared.u16 	%rs2956, [%r12303+9536];
	// begin inline asm
	{sub.f16 %rs2954,%rs2955,%rs2956;
}
	// end inline asm
	st.global.u16 	[%rd6542+64], %rs2954;
	ld.shared.u16 	%rs2958, [%r12303+1376];
	ld.shared.u16 	%rs2959, [%r12303+9568];
	// begin inline asm
	{sub.f16 %rs2957,%rs2958,%rs2959;
}
	// end inline asm
	st.global.u16 	[%rd6543+64], %rs2957;
	ld.shared.u16 	%rs2961, [%r12303+1408];
	ld.shared.u16 	%rs2962, [%r12303+9600];
	// begin inline asm
	{sub.f16 %rs2960,%rs2961,%rs2962;
}
	// end inline asm
	st.global.u16 	[%rd6544+64], %rs2960;
	ld.shared.u16 	%rs2964, [%r12303+1440];
	ld.shared.u16 	%rs2965, [%r12303+9632];
	// begin inline asm
	{sub.f16 %rs2963,%rs2964,%rs2965;
}
	// end inline asm
	st.global.u16 	[%rd6545+64], %rs2963;
	ld.shared.u16 	%rs2967, [%r12303+1472];
	ld.shared.u16 	%rs2968, [%r12303+9664];
	// begin inline asm
	{sub.f16 %rs2966,%rs2967,%rs2968;
}
	// end inline asm
	st.global.u16 	[%rd6546+64], %rs2966;
	ld.shared.u16 	%rs2970, [%r12303+1504];
	ld.shared.u16 	%rs2971, [%r12303+9696];
	// begin inline asm
	{sub.f16 %rs2969,%rs2970,%rs2971;
}
	// end inline asm
	st.global.u16 	[%rd6547+64], %rs2969;
	ld.shared.u16 	%rs2973, [%r12303+1536];
	ld.shared.u16 	%rs2974, [%r12303+9728];
	// begin inline asm
	{sub.f16 %rs2972,%rs2973,%rs2974;
}
	// end inline asm
	st.global.u16 	[%rd6532+96], %rs2972;
	ld.shared.u16 	%rs2976, [%r12303+1568];
	ld.shared.u16 	%rs2977, [%r12303+9760];
	// begin inline asm
	{sub.f16 %rs2975,%rs2976,%rs2977;
}
	// end inline asm
	st.global.u16 	[%rd6533+96], %rs2975;
	ld.shared.u16 	%rs2979, [%r12303+1600];
	ld.shared.u16 	%rs2980, [%r12303+9792];
	// begin inline asm
	{sub.f16 %rs2978,%rs2979,%rs2980;
}
	// end inline asm
	st.global.u16 	[%rd6534+96], %rs2978;
	ld.shared.u16 	%rs2982, [%r12303+1632];
	ld.shared.u16 	%rs2983, [%r12303+9824];
	// begin inline asm
	{sub.f16 %rs2981,%rs2982,%rs2983;
}
	// end inline asm
	st.global.u16 	[%rd6535+96], %rs2981;
	ld.shared.u16 	%rs2985, [%r12303+1664];
	ld.shared.u16 	%rs2986, [%r12303+9856];
	// begin inline asm
	{sub.f16 %rs2984,%rs2985,%rs2986;
}
	// end inline asm
	st.global.u16 	[%rd6536+96], %rs2984;
	ld.shared.u16 	%rs2988, [%r12303+1696];
	ld.shared.u16 	%rs2989, [%r12303+9888];
	// begin inline asm
	{sub.f16 %rs2987,%rs2988,%rs2989;
}
	// end inline asm
	st.global.u16 	[%rd6537+96], %rs2987;
	ld.shared.u16 	%rs2991, [%r12303+1728];
	ld.shared.u16 	%rs2992, [%r12303+9920];
	// begin inline asm
	{sub.f16 %rs2990,%rs2991,%rs2992;
}
	// end inline asm
	st.global.u16 	[%rd6538+96], %rs2990;
	ld.shared.u16 	%rs2994, [%r12303+1760];
	ld.shared.u16 	%rs2995, [%r12303+9952];
	// begin inline asm
	{sub.f16 %rs2993,%rs2994,%rs2995;
}
	// end inline asm
	st.global.u16 	[%rd6539+96], %rs2993;
	ld.shared.u16 	%rs2997, [%r12303+1792];
	ld.shared.u16 	%rs2998, [%r12303+9984];
	// begin inline asm
	{sub.f16 %rs2996,%rs2997,%rs2998;
}
	// end inline asm
	st.global.u16 	[%rd6540+96], %rs2996;
	ld.shared.u16 	%rs3000, [%r12303+1824];
	ld.shared.u16 	%rs3001, [%r12303+10016];
	// begin inline asm
	{sub.f16 %rs2999,%rs3000,%rs3001;
}
	// end inline asm
	st.global.u16 	[%rd6541+96], %rs2999;
	ld.shared.u16 	%rs3003, [%r12303+1856];
	ld.shared.u16 	%rs3004, [%r12303+10048];
	// begin inline asm
	{sub.f16 %rs3002,%rs3003,%rs3004;
}
	// end inline asm
	st.global.u16 	[%rd6542+96], %rs3002;
	ld.shared.u16 	%rs3006, [%r12303+1888];
	ld.shared.u16 	%rs3007, [%r12303+10080];
	// begin inline asm
	{sub.f16 %rs3005,%rs3006,%rs3007;
}
	// end inline asm
	st.global.u16 	[%rd6543+96], %rs3005;
	ld.shared.u16 	%rs3009, [%r12303+1920];
	ld.shared.u16 	%rs3010, [%r12303+10112];
	// begin inline asm
	{sub.f16 %rs3008,%rs3009,%rs3010;
}
	// end inline asm
	st.global.u16 	[%rd6544+96], %rs3008;
	ld.shared.u16 	%rs3012, [%r12303+1952];
	ld.shared.u16 	%rs3013, [%r12303+10144];
	// begin inline asm
	{sub.f16 %rs3011,%rs3012,%rs3013;
}
	// end inline asm
	st.global.u16 	[%rd6545+96], %rs3011;
	ld.shared.u16 	%rs3015, [%r12303+1984];
	ld.shared.u16 	%rs3016, [%r12303+10176];
	// begin inline asm
	{sub.f16 %rs3014,%rs3015,%rs3016;
}
	// end inline asm
	st.global.u16 	[%rd6546+96], %rs3014;
	ld.shared.u16 	%rs3018, [%r12303+2016];
	ld.shared.u16 	%rs3019, [%r12303+10208];
	// begin inline asm
	{sub.f16 %rs3017,%rs3018,%rs3019;
}
	// end inline asm
	st.global.u16 	[%rd6547+96], %rs3017;
	ld.shared.u16 	%rs3021, [%r12303+2048];
	ld.shared.u16 	%rs3022, [%r12303+10240];
	// begin inline asm
	{sub.f16 %rs3020,%rs3021,%rs3022;
}
	// end inline asm
	st.global.u16 	[%rd6532+128], %rs3020;
	ld.shared.u16 	%rs3024, [%r12303+2080];
	ld.shared.u16 	%rs3025, [%r12303+10272];
	// begin inline asm
	{sub.f16 %rs3023,%rs3024,%rs3025;
}
	// end inline asm
	st.global.u16 	[%rd6533+128], %rs3023;
	ld.shared.u16 	%rs3027, [%r12303+2112];
	ld.shared.u16 	%rs3028, [%r12303+10304];
	// begin inline asm
	{sub.f16 %rs3026,%rs3027,%rs3028;
}
	// end inline asm
	st.global.u16 	[%rd6534+128], %rs3026;
	ld.shared.u16 	%rs3030, [%r12303+2144];
	ld.shared.u16 	%rs3031, [%r12303+10336];
	// begin inline asm
	{sub.f16 %rs3029,%rs3030,%rs3031;
}
	// end inline asm
	st.global.u16 	[%rd6535+128], %rs3029;
	ld.shared.u16 	%rs3033, [%r12303+2176];
	ld.shared.u16 	%rs3034, [%r12303+10368];
	// begin inline asm
	{sub.f16 %rs3032,%rs3033,%rs3034;
}
	// end inline asm
	st.global.u16 	[%rd6536+128], %rs3032;
	ld.shared.u16 	%rs3036, [%r12303+2208];
	ld.shared.u16 	%rs3037, [%r12303+10400];
	// begin inline asm
	{sub.f16 %rs3035,%rs3036,%rs3037;
}
	// end inline asm
	st.global.u16 	[%rd6537+128], %rs3035;
	ld.shared.u16 	%rs3039, [%r12303+2240];
	ld.shared.u16 	%rs3040, [%r12303+10432];
	// begin inline asm
	{sub.f16 %rs3038,%rs3039,%rs3040;
}
	// end inline asm
	st.global.u16 	[%rd6538+128], %rs3038;
	ld.shared.u16 	%rs3042, [%r12303+2272];
	ld.shared.u16 	%rs3043, [%r12303+10464];
	// begin inline asm
	{sub.f16 %rs3041,%rs3042,%rs3043;
}
	// end inline asm
	st.global.u16 	[%rd6539+128], %rs3041;
	ld.shared.u16 	%rs3045, [%r12303+2304];
	ld.shared.u16 	%rs3046, [%r12303+10496];
	// begin inline asm
	{sub.f16 %rs3044,%rs3045,%rs3046;
}
	// end inline asm
	st.global.u16 	[%rd6540+128], %rs3044;
	ld.shared.u16 	%rs3048, [%r12303+2336];
	ld.shared.u16 	%rs3049, [%r12303+10528];
	// begin inline asm
	{sub.f16 %rs3047,%rs3048,%rs3049;
}
	// end inline asm
	st.global.u16 	[%rd6541+128], %rs3047;
	ld.shared.u16 	%rs3051, [%r12303+2368];
	ld.shared.u16 	%rs3052, [%r12303+10560];
	// begin inline asm
	{sub.f16 %rs3050,%rs3051,%rs3052;
}
	// end inline asm
	st.global.u16 	[%rd6542+128], %rs3050;
	ld.shared.u16 	%rs3054, [%r12303+2400];
	ld.shared.u16 	%rs3055, [%r12303+10592];
	// begin inline asm
	{sub.f16 %rs3053,%rs3054,%rs3055;
}
	// end inline asm
	st.global.u16 	[%rd6543+128], %rs3053;
	ld.shared.u16 	%rs3057, [%r12303+2432];
	ld.shared.u16 	%rs3058, [%r12303+10624];
	// begin inline asm
	{sub.f16 %rs3056,%rs3057,%rs3058;
}
	// end inline asm
	st.global.u16 	[%rd6544+128], %rs3056;
	ld.shared.u16 	%rs3060, [%r12303+2464];
	ld.shared.u16 	%rs3061, [%r12303+10656];
	// begin inline asm
	{sub.f16 %rs3059,%rs3060,%rs3061;
}
	// end inline asm
	st.global.u16 	[%rd6545+128], %rs3059;
	ld.shared.u16 	%rs3063, [%r12303+2496];
	ld.shared.u16 	%rs3064, [%r12303+10688];
	// begin inline asm
	{sub.f16 %rs3062,%rs3063,%rs3064;
}
	// end inline asm
	st.global.u16 	[%rd6546+128], %rs3062;
	ld.shared.u16 	%rs3066, [%r12303+2528];
	ld.shared.u16 	%rs3067, [%r12303+10720];
	// begin inline asm
	{sub.f16 %rs3065,%rs3066,%rs3067;
}
	// end inline asm
	st.global.u16 	[%rd6547+128], %rs3065;
	ld.shared.u16 	%rs3069, [%r12303+2560];
	ld.shared.u16 	%rs3070, [%r12303+10752];
	// begin inline asm
	{sub.f16 %rs3068,%rs3069,%rs3070;
}
	// end inline asm
	st.global.u16 	[%rd6532+160], %rs3068;
	ld.shared.u16 	%rs3072, [%r12303+2592];
	ld.shared.u16 	%rs3073, [%r12303+10784];
	// begin inline asm
	{sub.f16 %rs3071,%rs3072,%rs3073;
}
	// end inline asm
	st.global.u16 	[%rd6533+160], %rs3071;
	ld.shared.u16 	%rs3075, [%r12303+2624];
	ld.shared.u16 	%rs3076, [%r12303+10816];
	// begin inline asm
	{sub.f16 %rs3074,%rs3075,%rs3076;
}
	// end inline asm
	st.global.u16 	[%rd6534+160], %rs3074;
	ld.shared.u16 	%rs3078, [%r12303+2656];
	ld.shared.u16 	%rs3079, [%r12303+10848];
	// begin inline asm
	{sub.f16 %rs3077,%rs3078,%rs3079;
}
	// end inline asm
	st.global.u16 	[%rd6535+160], %rs3077;
	ld.shared.u16 	%rs3081, [%r12303+2688];
	ld.shared.u16 	%rs3082, [%r12303+10880];
	// begin inline asm
	{sub.f16 %rs3080,%rs3081,%rs3082;
}
	// end inline asm
	st.global.u16 	[%rd6536+160], %rs3080;
	ld.shared.u16 	%rs3084, [%r12303+2720];
	ld.shared.u16 	%rs3085, [%r12303+10912];
	// begin inline asm
	{sub.f16 %rs3083,%rs3084,%rs3085;
}
	// end inline asm
	st.global.u16 	[%rd6537+160], %rs3083;
	ld.shared.u16 	%rs3087, [%r12303+2752];
	ld.shared.u16 	%rs3088, [%r12303+10944];
	// begin inline asm
	{sub.f16 %rs3086,%rs3087,%rs3088;
}
	// end inline asm
	st.global.u16 	[%rd6538+160], %rs3086;
	ld.shared.u16 	%rs3090, [%r12303+2784];
	ld.shared.u16 	%rs3091, [%r12303+10976];
	// begin inline asm
	{sub.f16 %rs3089,%rs3090,%rs3091;
}
	// end inline asm
	st.global.u16 	[%rd6539+160], %rs3089;
	ld.shared.u16 	%rs3093, [%r12303+2816];
	ld.shared.u16 	%rs3094, [%r12303+11008];
	// begin inline asm
	{sub.f16 %rs3092,%rs3093,%rs3094;
}
	// end inline asm
	st.global.u16 	[%rd6540+160], %rs3092;
	ld.shared.u16 	%rs3096, [%r12303+2848];
	ld.shared.u16 	%rs3097, [%r12303+11040];
	// begin inline asm
	{sub.f16 %rs3095,%rs3096,%rs3097;
}
	// end inline asm
	st.global.u16 	[%rd6541+160], %rs3095;
	ld.shared.u16 	%rs3099, [%r12303+2880];
	ld.shared.u16 	%rs3100, [%r12303+11072];
	// begin inline asm
	{sub.f16 %rs3098,%rs3099,%rs3100;
}
	// end inline asm
	st.global.u16 	[%rd6542+160], %rs3098;
	ld.shared.u16 	%rs3102, [%r12303+2912];
	ld.shared.u16 	%rs3103, [%r12303+11104];
	// begin inline asm
	{sub.f16 %rs3101,%rs3102,%rs3103;
}
	// end inline asm
	st.global.u16 	[%rd6543+160], %rs3101;
	ld.shared.u16 	%rs3105, [%r12303+2944];
	ld.shared.u16 	%rs3106, [%r12303+11136];
	// begin inline asm
	{sub.f16 %rs3104,%rs3105,%rs3106;
}
	// end inline asm
	st.global.u16 	[%rd6544+160], %rs3104;
	ld.shared.u16 	%rs3108, [%r12303+2976];
	ld.shared.u16 	%rs3109, [%r12303+11168];
	// begin inline asm
	{sub.f16 %rs3107,%rs3108,%rs3109;
}
	// end inline asm
	st.global.u16 	[%rd6545+160], %rs3107;
	ld.shared.u16 	%rs3111, [%r12303+3008];
	ld.shared.u16 	%rs3112, [%r12303+11200];
	// begin inline asm
	{sub.f16 %rs3110,%rs3111,%rs3112;
}
	// end inline asm
	st.global.u16 	[%rd6546+160], %rs3110;
	ld.shared.u16 	%rs3114, [%r12303+3040];
	ld.shared.u16 	%rs3115, [%r12303+11232];
	// begin inline asm
	{sub.f16 %rs3113,%rs3114,%rs3115;
}
	// end inline asm
	st.global.u16 	[%rd6547+160], %rs3113;
	ld.shared.u16 	%rs3117, [%r12303+3072];
	ld.shared.u16 	%rs3118, [%r12303+11264];
	// begin inline asm
	{sub.f16 %rs3116,%rs3117,%rs3118;
}
	// end inline asm
	st.global.u16 	[%rd6532+192], %rs3116;
	ld.shared.u16 	%rs3120, [%r12303+3104];
	ld.shared.u16 	%rs3121, [%r12303+11296];
	// begin inline asm
	{sub.f16 %rs3119,%rs3120,%rs3121;
}
	// end inline asm
	st.global.u16 	[%rd6533+192], %rs3119;
	ld.shared.u16 	%rs3123, [%r12303+3136];
	ld.shared.u16 	%rs3124, [%r12303+11328];
	// begin inline asm
	{sub.f16 %rs3122,%rs3123,%rs3124;
}
	// end inline asm
	st.global.u16 	[%rd6534+192], %rs3122;
	ld.shared.u16 	%rs3126, [%r12303+3168];
	ld.shared.u16 	%rs3127, [%r12303+11360];
	// begin inline asm
	{sub.f16 %rs3125,%rs3126,%rs3127;
}
	// end inline asm
	st.global.u16 	[%rd6535+192], %rs3125;
	ld.shared.u16 	%rs3129, [%r12303+3200];
	ld.shared.u16 	%rs3130, [%r12303+11392];
	// begin inline asm
	{sub.f16 %rs3128,%rs3129,%rs3130;
}
	// end inline asm
	st.global.u16 	[%rd6536+192], %rs3128;
	ld.shared.u16 	%rs3132, [%r12303+3232];
	ld.shared.u16 	%rs3133, [%r12303+11424];
	// begin inline asm
	{sub.f16 %rs3131,%rs3132,%rs3133;
}
	// end inline asm
	st.global.u16 	[%rd6537+192], %rs3131;
	ld.shared.u16 	%rs3135, [%r12303+3264];
	ld.shared.u16 	%rs3136, [%r12303+11456];
	// begin inline asm
	{sub.f16 %rs3134,%rs3135,%rs3136;
}
	// end inline asm
	st.global.u16 	[%rd6538+192], %rs3134;
	ld.shared.u16 	%rs3138, [%r12303+3296];
	ld.shared.u16 	%rs3139, [%r12303+11488];
	// begin inline asm
	{sub.f16 %rs3137,%rs3138,%rs3139;
}
	// end inline asm
	st.global.u16 	[%rd6539+192], %rs3137;
	ld.shared.u16 	%rs3141, [%r12303+3328];
	ld.shared.u16 	%rs3142, [%r12303+11520];
	// begin inline asm
	{sub.f16 %rs3140,%rs3141,%rs3142;
}
	// end inline asm
	st.global.u16 	[%rd6540+192], %rs3140;
	ld.shared.u16 	%rs3144, [%r12303+3360];
	ld.shared.u16 	%rs3145, [%r12303+11552];
	// begin inline asm
	{sub.f16 %rs3143,%rs3144,%rs3145;
}
	// end inline asm
	st.global.u16 	[%rd6541+192], %rs3143;
	ld.shared.u16 	%rs3147, [%r12303+3392];
	ld.shared.u16 	%rs3148, [%r12303+11584];
	// begin inline asm
	{sub.f16 %rs3146,%rs3147,%rs3148;
}
	// end inline asm
	st.global.u16 	[%rd6542+192], %rs3146;
	ld.shared.u16 	%rs3150, [%r12303+3424];
	ld.shared.u16 	%rs3151, [%r12303+11616];
	// begin inline asm
	{sub.f16 %rs3149,%rs3150,%rs3151;
}
	// end inline asm
	st.global.u16 	[%rd6543+192], %rs3149;
	ld.shared.u16 	%rs3153, [%r12303+3456];
	ld.shared.u16 	%rs3154, [%r12303+11648];
	// begin inline asm
	{sub.f16 %rs3152,%rs3153,%rs3154;
}
	// end inline asm
	st.global.u16 	[%rd6544+192], %rs3152;
	ld.shared.u16 	%rs3156, [%r12303+3488];
	ld.shared.u16 	%rs3157, [%r12303+11680];
	// begin inline asm
	{sub.f16 %rs3155,%rs3156,%rs3157;
}
	// end inline asm
	st.global.u16 	[%rd6545+192], %rs3155;
	ld.shared.u16 	%rs3159, [%r12303+3520];
	ld.shared.u16 	%rs3160, [%r12303+11712];
	// begin inline asm
	{sub.f16 %rs3158,%rs3159,%rs3160;
}
	// end inline asm
	st.global.u16 	[%rd6546+192], %rs3158;
	ld.shared.u16 	%rs3162, [%r12303+3552];
	ld.shared.u16 	%rs3163, [%r12303+11744];
	// begin inline asm
	{sub.f16 %rs3161,%rs3162,%rs3163;
}
	// end inline asm
	st.global.u16 	[%rd6547+192], %rs3161;
	ld.shared.u16 	%rs3165, [%r12303+3584];
	ld.shared.u16 	%rs3166, [%r12303+11776];
	// begin inline asm
	{sub.f16 %rs3164,%rs3165,%rs3166;
}
	// end inline asm
	st.global.u16 	[%rd6532+224], %rs3164;
	ld.shared.u16 	%rs3168, [%r12303+3616];
	ld.shared.u16 	%rs3169, [%r12303+11808];
	// begin inline asm
	{sub.f16 %rs3167,%rs3168,%rs3169;
}
	// end inline asm
	st.global.u16 	[%rd6533+224], %rs3167;
	ld.shared.u16 	%rs3171, [%r12303+3648];
	ld.shared.u16 	%rs3172, [%r12303+11840];
	// begin inline asm
	{sub.f16 %rs3170,%rs3171,%rs3172;
}
	// end inline asm
	st.global.u16 	[%rd6534+224], %rs3170;
	ld.shared.u16 	%rs3174, [%r12303+3680];
	ld.shared.u16 	%rs3175, [%r12303+11872];
	// begin inline asm
	{sub.f16 %rs3173,%rs3174,%rs3175;
}
	// end inline asm
	st.global.u16 	[%rd6535+224], %rs3173;
	ld.shared.u16 	%rs3177, [%r12303+3712];
	ld.shared.u16 	%rs3178, [%r12303+11904];
	// begin inline asm
	{sub.f16 %rs3176,%rs3177,%rs3178;
}
	// end inline asm
	st.global.u16 	[%rd6536+224], %rs3176;
	ld.shared.u16 	%rs3180, [%r12303+3744];
	ld.shared.u16 	%rs3181, [%r12303+11936];
	// begin inline asm
	{sub.f16 %rs3179,%rs3180,%rs3181;
}
	// end inline asm
	st.global.u16 	[%rd6537+224], %rs3179;
	ld.shared.u16 	%rs3183, [%r12303+3776];
	ld.shared.u16 	%rs3184, [%r12303+11968];
	// begin inline asm
	{sub.f16 %rs3182,%rs3183,%rs3184;
}
	// end inline asm
	st.global.u16 	[%rd6538+224], %rs3182;
	ld.shared.u16 	%rs3186, [%r12303+3808];
	ld.shared.u16 	%rs3187, [%r12303+12000];
	// begin inline asm
	{sub.f16 %rs3185,%rs3186,%rs3187;
}
	// end inline asm
	st.global.u16 	[%rd6539+224], %rs3185;
	ld.shared.u16 	%rs3189, [%r12303+3840];
	ld.shared.u16 	%rs3190, [%r12303+12032];
	// begin inline asm
	{sub.f16 %rs3188,%rs3189,%rs3190;
}
	// end inline asm
	st.global.u16 	[%rd6540+224], %rs3188;
	ld.shared.u16 	%rs3192, [%r12303+3872];
	ld.shared.u16 	%rs3193, [%r12303+12064];
	// begin inline asm
	{sub.f16 %rs3191,%rs3192,%rs3193;
}
	// end inline asm
	st.global.u16 	[%rd6541+224], %rs3191;
	ld.shared.u16 	%rs3195, [%r12303+3904];
	ld.shared.u16 	%rs3196, [%r12303+12096];
	// begin inline asm
	{sub.f16 %rs3194,%rs3195,%rs3196;
}
	// end inline asm
	st.global.u16 	[%rd6542+224], %rs3194;
	ld.shared.u16 	%rs3198, [%r12303+3936];
	ld.shared.u16 	%rs3199, [%r12303+12128];
	// begin inline asm
	{sub.f16 %rs3197,%rs3198,%rs3199;
}
	// end inline asm
	st.global.u16 	[%rd6543+224], %rs3197;
	ld.shared.u16 	%rs3201, [%r12303+3968];
	ld.shared.u16 	%rs3202, [%r12303+12160];
	// begin inline asm
	{sub.f16 %rs3200,%rs3201,%rs3202;
}
	// end inline asm
	st.global.u16 	[%rd6544+224], %rs3200;
	ld.shared.u16 	%rs3204, [%r12303+4000];
	ld.shared.u16 	%rs3205, [%r12303+12192];
	// begin inline asm
	{sub.f16 %rs3203,%rs3204,%rs3205;
}
	// end inline asm
	st.global.u16 	[%rd6545+224], %rs3203;
	ld.shared.u16 	%rs3207, [%r12303+4032];
	ld.shared.u16 	%rs3208, [%r12303+12224];
	// begin inline asm
	{sub.f16 %rs3206,%rs3207,%rs3208;
}
	// end inline asm
	st.global.u16 	[%rd6546+224], %rs3206;
	ld.shared.u16 	%rs3210, [%r12303+4064];
	ld.shared.u16 	%rs3211, [%r12303+12256];
	// begin inline asm
	{sub.f16 %rs3209,%rs3210,%rs3211;
}
	// end inline asm
	st.global.u16 	[%rd6547+224], %rs3209;
$L__BB0_4099:
	ret;

}


// ===== COMPILED SASS (sm_100) =====

	.target	sm_100

	.elftype	@"ET_EXEC"


//--------------------- .note.nv.tkinfo           --------------------------
	.section	.note.nv.tkinfo,"",@"SHT_NOTE"
	.sectionflags	@"SHF_NOTE_NV_TKINFO"
	.tkinfo
        /*0018*/ 	.word	0x00000002
        /*0030*/ 	.string	""
        /*0030*/ 	.string	"ptxas"
        /*0030*/ 	.string	"Cuda compilation tools, release 13.0, V13.0.88"
        /*0030*/ 	.string	"Build cuda_13.0.r13.0/compiler.36424714_0"
        /*0030*/ 	.string	"-arch sm_100 -m 64 "



//--------------------- .note.nv.cuinfo           --------------------------
	.section	.note.nv.cuinfo,"",@"SHT_NOTE"
	.sectionflags	@"SHF_NOTE_NV_CUINFO"
        /*0018*/ 	.short	0x0002
        /*001a*/ 	.short	0x0064
        /*001c*/ 	.short	0x0082
	.zero		2


//--------------------- .nv.info                  --------------------------
	.section	.nv.info,"",@"SHT_CUDA_INFO"
	.align	4


	//----- nvinfo : EIATTR_REGCOUNT
	.align		4
        /*0000*/ 	.byte	0x04, 0x2f
        /*0002*/ 	.short	(.L_2 - .L_1)
	.align		4
.L_1:
        /*0004*/ 	.word	index@(_Z13Radix16KernelP6__halfS0_S0_S0_S0_S0_iiii)
        /*0008*/ 	.word	0x00000080


	//----- nvinfo : EIATTR_FRAME_SIZE
	.align		4
.L_2:
        /*000c*/ 	.byte	0x04, 0x11
        /*000e*/ 	.short	(.L_4 - .L_3)
	.align		4
.L_3:
        /*0010*/ 	.word	index@($__internal_0_$__cuda_sm20_div_rn_f64_full)
        /*0014*/ 	.word	0x00000020


	//----- nvinfo : EIATTR_FRAME_SIZE
	.align		4
.L_4:
        /*0018*/ 	.byte	0x04, 0x11
        /*001a*/ 	.short	(.L_6 - .L_5)
	.align		4
.L_5:
        /*001c*/ 	.word	index@(_Z13Radix16KernelP6__halfS0_S0_S0_S0_S0_iiii)
        /*0020*/ 	.word	0x00000020


	//----- nvinfo : EIATTR_MIN_STACK_SIZE
	.align		4
.L_6:
        /*0024*/ 	.byte	0x04, 0x12
        /*0026*/ 	.short	(.L_8 - .L_7)
	.align		4
.L_7:
        /*0028*/ 	.word	index@(_Z13Radix16KernelP6__halfS0_S0_S0_S0_S0_iiii)
        /*002c*/ 	.word	0x00000020
.L_8:


//--------------------- .nv.compat                --------------------------
	.section	.nv.compat,"",@"SHT_CUDA_COMPAT_INFO"
	.align	4
        /*0000*/ 	.byte	0x02, 0x09, 0x00, 0x00, 0x02, 0x02, 0x01, 0x00, 0x02, 0x05, 0x05, 0x00, 0x03, 0x07, 0x01, 0x01
        /*0010*/ 	.byte	0x02, 0x03, 0x00, 0x00, 0x02, 0x06, 0x01, 0x00, 0x04, 0x0b, 0x08, 0x00, 0x01, 0x00, 0x00, 0x00
        /*0020*/ 	.byte	0x00, 0x00, 0x00, 0x00


//--------------------- .nv.info._Z13Radix16KernelP6__halfS0_S0_S0_S0_S0_iiii --------------------------
	.section	.nv.info._Z13Radix16KernelP6__halfS0_S0_S0_S0_S0_iiii,"",@"SHT_CUDA_INFO"
	.sectionflags	@""
	.align	4


	//----- nvinfo : EIATTR_CUDA_API_VERSION
	.align		4
        /*0000*/ 	.byte	0x04, 0x37
        /*0002*/ 	.short	(.L_10 - .L_9)
.L_9:
        /*0004*/ 	.word	0x00000082


	//----- nvinfo : EIATTR_KPARAM_INFO
	.align		4
.L_10:
        /*0008*/ 	.byte	0x04, 0x17
        /*000a*/ 	.short	(.L_12 - .L_11)
.L_11:
        /*000c*/ 	.word	0x00000000
        /*0010*/ 	.short	0x0009
        /*0012*/ 	.short	0x003c
        /*0014*/ 	.byte	0x00, 0xf0, 0x11, 0x00


	//----- nvinfo : EIATTR_KPARAM_INFO
	.align		4
.L_12:
        /*0018*/ 	.byte	0x04, 0x17
        /*001a*/ 	.short	(.L_14 - .L_13)
.L_13:
        /*001c*/ 	.word	0x00000000
        /*0020*/ 	.short	0x0008
        /*0022*/ 	.short	0x0038
        /*0024*/ 	.byte	0x00, 0xf0, 0x11, 0x00


	//----- nvinfo : EIATTR_KPARAM_INFO
	.align		4
.L_14:
        /*0028*/ 	.byte	0x04, 0x17
        /*002a*/ 	.short	(.L_16 - .L_15)
.L_15:
        /*002c*/ 	.word	0x00000000
        /*0030*/ 	.short	0x0007
        /*0032*/ 	.short	0x0034
        /*0034*/ 	.byte	0x00, 0xf0, 0x11, 0x00


	//----- nvinfo : EIATTR_KPARAM_INFO
	.align		4
.L_16:
        /*0038*/ 	.byte	0x04, 0x17
        /*003a*/ 	.short	(.L_18 - .L_17)
.L_17:
        /*003c*/ 	.word	0x00000000
        /*0040*/ 	.short	0x0006
        /*0042*/ 	.short	0x0030
        /*0044*/ 	.byte	0x00, 0xf0, 0x11, 0x00


	//----- nvinfo : EIATTR_KPARAM_INFO
	.align		4
.L_18:
        /*0048*/ 	.byte	0x04, 0x17
        /*004a*/ 	.short	(.L_20 - .L_19)
.L_19:
        /*004c*/ 	.word	0x00000000
        /*0050*/ 	.short	0x0005
        /*0052*/ 	.short	0x0028
        /*0054*/ 	.byte	0x00, 0xf5, 0x21, 0x00


	//----- nvinfo : EIATTR_KPARAM_INFO
	.align		4
.L_20:
        /*0058*/ 	.byte	0x04, 0x17
        /*005a*/ 	.short	(.L_22 - .L_21)
.L_21:
        /*005c*/ 	.word	0x00000000
        /*0060*/ 	.short	0x0004
        /*0062*/ 	.short	0x0020
        /*0064*/ 	.byte	0x00, 0xf5, 0x21, 0x00


	//----- nvinfo : EIATTR_KPARAM_INFO
	.align		4
.L_22:
        /*0068*/ 	.byte	0x04, 0x17
        /*006a*/ 	.short	(.L_24 - .L_23)
.L_23:
        /*006c*/ 	.word	0x00000000
        /*0070*/ 	.short	0x0003
        /*0072*/ 	.short	0x0018
        /*0074*/ 	.byte	0x00, 0xf5, 0x21, 0x00


	//----- nvinfo : EIATTR_KPARAM_INFO
	.align		4
.L_24:
        /*0078*/ 	.byte	0x04, 0x17
        /*007a*/ 	.short	(.L_26 - .L_25)
.L_25:
        /*007c*/ 	.word	0x00000000
        /*0080*/ 	.short	0x0002
        /*0082*/ 	.short	0x0010
        /*0084*/ 	.byte	0x00, 0xf5, 0x21, 0x00


	//----- nvinfo : EIATTR_KPARAM_INFO
	.align		4
.L_26:
        /*0088*/ 	.byte	0x04, 0x17
        /*008a*/ 	.short	(.L_28 - .L_27)
.L_27:
        /*008c*/ 	.word	0x00000000
        /*0090*/ 	.short	0x0001
        /*0092*/ 	.short	0x0008
        /*0094*/ 	.byte	0x00, 0xf5, 0x21, 0x00


	//----- nvinfo : EIATTR_KPARAM_INFO
	.align		4
.L_28:
        /*0098*/ 	.byte	0x04, 0x17
        /*009a*/ 	.short	(.L_30 - .L_29)
.L_29:
        /*009c*/ 	.word	0x00000000
        /*00a0*/ 	.short	0x0000
        /*00a2*/ 	.short	0x0000
        /*00a4*/ 	.byte	0x00, 0xf5, 0x21, 0x00


	//----- nvinfo : EIATTR_SPARSE_MMA_MASK
	.align		4
.L_30:
        /*00a8*/ 	.byte	0x03, 0x50
        /*00aa*/ 	.short	0x0000


	//----- nvinfo : EIATTR_WMMA_USED
	.align		4
        /*00ac*/ 	.byte	0x01, 0x2b
	.zero		2


	//----- nvinfo : EIATTR_MAXREG_COUNT
	.align		4
        /*00b0*/ 	.byte	0x03, 0x1b
        /*00b2*/ 	.short	0x00ff


	//----- nvinfo : EIATTR_MERCURY_ISA_VERSION
	.align		4
        /*00b4*/ 	.byte	0x03, 0x5f
        /*00b6*/ 	.short	0x0101


	//----- nvinfo : EIATTR_VRC_CTA_INIT_COUNT
	.align		4
        /*00b8*/ 	.byte	0x02, 0x4a
	.zero		1
	.zero		1


	//----- nvinfo : EIATTR_EXIT_INSTR_OFFSETS
	.align		4
        /*00bc*/ 	.byte	0x04, 0x1c
        /*00be*/ 	.short	(.L_32 - .L_31)


	//   ....[0]....
.L_31:
        /*00c0*/ 	.word	0x00055630


	//   ....[1]....
        /*00c4*/ 	.word	0x000b0270


	//----- nvinfo : EIATTR_CRS_STACK_SIZE
	.align		4
.L_32:
        /*00c8*/ 	.byte	0x04, 0x1e
        /*00ca*/ 	.short	(.L_34 - .L_33)
.L_33:
        /*00cc*/ 	.word	0x00000000


	//----- nvinfo : EIATTR_CBANK_PARAM_SIZE
	.align		4
.L_34:
        /*00d0*/ 	.byte	0x03, 0x19
        /*00d2*/ 	.short	0x0040


	//----- nvinfo : EIATTR_PARAM_CBANK
	.align		4
        /*00d4*/ 	.byte	0x04, 0x0a
        /*00d6*/ 	.short	(.L_36 - .L_35)
	.align		4
.L_35:
        /*00d8*/ 	.word	index@(.nv.constant0._Z13Radix16KernelP6__halfS0_S0_S0_S0_S0_iiii)
        /*00dc*/ 	.short	0x0380
        /*00de*/ 	.short	0x0040


	//----- nvinfo : EIATTR_SW_WAR
	.align		4
.L_36:
        /*00e0*/ 	.byte	0x04, 0x36
        /*00e2*/ 	.short	(.L_38 - .L_37)
.L_37:
        /*00e4*/ 	.word	0x00000008
.L_38:


//--------------------- .nv.callgraph             --------------------------
	.section	.nv.callgraph,"",@"SHT_CUDA_CALLGRAPH"
	.align	4
	.sectionentsize	8
	.align		4
        /*0000*/ 	.word	0x00000000
	.align		4
        /*0004*/ 	.word	0xffffffff
	.align		4
        /*0008*/ 	.word	0x00000000
	.align		4
        /*000c*/ 	.word	0xfffffffe
	.align		4
        /*0010*/ 	.word	0x00000000
	.align		4
        /*0014*/ 	.word	0xfffffffd
	.align		4
        /*0018*/ 	.word	0x00000000
	.align		4
        /*001c*/ 	.word	0xfffffffc


//--------------------- .nv.constant4             --------------------------
	.section	.nv.constant4,"a",@progbits
	.align	8
	.align		8
.nv.constant4:
        /*0000*/ 	.dword	__cudart_i2opi_f


//--------------------- .text._Z13Radix16KernelP6__halfS0_S0_S0_S0_S0_iiii --------------------------
	.section	.text._Z13Radix16KernelP6__halfS0_S0_S0_S0_S0_iiii,"ax",@progbits
	.align	128
        .global         _Z13Radix16KernelP6__halfS0_S0_S0_S0_S0_iiii
        .type           _Z13Radix16KernelP6__halfS0_S0_S0_S0_S0_iiii,@function
        .size           _Z13Radix16KernelP6__halfS0_S0_S0_S0_S0_iiii,(.L_x_2115 - _Z13Radix16KernelP6__halfS0_S0_S0_S0_S0_iiii)
        .other          _Z13Radix16KernelP6__halfS0_S0_S0_S0_S0_iiii,@"STO_CUDA_ENTRY STV_DEFAULT"
_Z13Radix16KernelP6__halfS0_S0_S0_S0_S0_iiii:
.text._Z13Radix16KernelP6__halfS0_S0_S0_S0_S0_iiii:
[----:B------:R-:W0:Y:S08]  /*0000*/  LDC R1, c[0x0][0x37c] ;  /* 0x0000df00ff017b82 */ /* 0x000e300000000800 */
[----:B------:R-:W1:Y:S01]  /*0010*/  LDC R8, c[0x0][0x3b0] ;  /* 0x0000ec00ff087b82 */ /* 0x000e620000000800 */
[----:B------:R-:W2:Y:S01]  /*0020*/  S2R R5, SR_CTAID.X ;  /* 0x0000000000057919 */ /* 0x000ea20000002500 */
[----:B------:R-:W2:Y:S01]  /*0030*/  LDCU UR4, c[0x0][0x360] ;  /* 0x00006c00ff0477ac */ /* 0x000ea20008000800 */
[----:B0-----:R-:W-:Y:S01]  /*0040*/  VIADD R1, R1, 0xffffffe0 ;  /* 0xffffffe001017836 */ /* 0x001fe20000000000 */
[----:B------:R-:W2:Y:S01]  /*0050*/  S2R R6, SR_TID.X ;  /* 0x0000000000067919 */ /* 0x000ea20000002100 */
[----:B------:R-:W0:Y:S03]  /*0060*/  LDCU UR8, c[0x0][0x3b4] ;  /* 0x00007680ff0877ac */ /* 0x000e260008000800 */
[----:B------:R-:W3:Y:S01]  /*0070*/  LDC R11, c[0x0][0x3b8] ;  /* 0x0000ee00ff0b7b82 */ /* 0x000ee20000000800 */
[----:B------:R-:W4:Y:S07]  /*0080*/  LDCU.64 UR6, c[0x0][0x358] ;  /* 0x00006b00ff0677ac */ /* 0x000f2e0008000a00 */
[----:B------:R-:W5:Y:S01]  /*0090*/  S2UR UR5, SR_CgaCtaId ;  /* 0x00000000000579c3 */ /* 0x000f620000008800 */
[----:B-1----:R-:W-:-:S04]  /*00a0*/  IABS R7, R8 ;  /* 0x0000000800077213 */ /* 0x002fc80000000000 */
[----:B------:R-:W1:Y:S08]  /*00b0*/  I2F.RP R0, R7 ;  /* 0x0000000700007306 */ /* 0x000e700000209400 */
[----:B-1----:R-:W1:Y:S02]  /*00c0*/  MUFU.RCP R0, R0 ;  /* 0x0000000000007308 */ /* 0x002e640000001000 */
[----:B-1----:R-:W-:-:S06]  /*00d0*/  VIADD R2, R0, 0xffffffe ;  /* 0x0ffffffe00027836 */ /* 0x002fcc0000000000 */
[----:B------:R1:W0:Y:S02]  /*00e0*/  F2I.FTZ.U32.TRUNC.NTZ R3, R2 ;  /* 0x0000000200037305 */ /* 0x000224000021f000 */
[----:B-1----:R-:W-:Y:S02]  /*00f0*/  IMAD.MOV.U32 R2, RZ, RZ, RZ ;  /* 0x000000ffff027224 */ /* 0x002fe400078e00ff */
[----:B0-----:R-:W-:-:S04]  /*0100*/  IMAD.MOV R4, RZ, RZ, -R3 ;  /* 0x000000ffff047224 */ /* 0x001fc800078e0a03 */
[----:B------:R-:W-:Y:S01]  /*0110*/  IMAD R9, R4, R7, RZ ;  /* 0x0000000704097224 */ /* 0x000fe200078e02ff */
[----:B---3--:R-:W-:-:S03]  /*0120*/  IABS R4, R11 ;  /* 0x0000000b00047213 */ /* 0x008fc60000000000 */
[----:B------:R-:W-:Y:S02]  /*0130*/  IMAD.HI.U32 R3, R3, R9, R2 ;  /* 0x0000000903037227 */ /* 0x000fe400078e0002 */
[----:B------:R-:W0:Y:S02]  /*0140*/  LDC R9, c[0x0][0x3bc] ;  /* 0x0000ef00ff097b82 */ /* 0x000e240000000800 */
[----:B------:R-:W-:-:S04]  /*0150*/  IMAD.MOV.U32 R2, RZ, RZ, R4 ;  /* 0x000000ffff027224 */ /* 0x000fc800078e0004 */
[----:B------:R-:W-:-:S04]  /*0160*/  IMAD.HI.U32 R4, R3, R2, RZ ;  /* 0x0000000203047227 */ /* 0x000fc800078e00ff */
[----:B------:R-:W-:-:S04]  /*0170*/  IMAD.MOV R0, RZ, RZ, -R4 ;  /* 0x000000ffff007224 */ /* 0x000fc800078e0a04 */
[----:B------:R-:W-:Y:S02]  /*0180*/  IMAD R2, R7, R0, R2 ;  /* 0x0000000007027224 */ /* 0x000fe400078e0202 */
[----:B--2---:R-:W-:Y:S01]  /*0190*/  IMAD R0, R5, UR4, R6 ;  /* 0x0000000405007c24 */ /* 0x004fe2000f8e0206 */
[----:B------:R-:W-:Y:S02]  /*01a0*/  UMOV UR4, 0x400 ;  /* 0x0000040000047882 */ /* 0x000fe40000000000 */
[----:B------:R-:W-:Y:S01]  /*01b0*/  ISETP.GT.U32.AND P1, PT, R7, R2, PT ;  /* 0x000000020700720c */ /* 0x000fe20003f24070 */
[----:B-----5:R-:W-:Y:S01]  /*01c0*/  ULEA UR4, UR5, UR4, 0x18 ;  /* 0x0000000405047291 */ /* 0x020fe2000f8ec0ff */
[----:B------:R-:W-:Y:S02]  /*01d0*/  SHF.R.S32.HI R3, RZ, 0x1f, R0 ;  /* 0x0000001fff037819 */ /* 0x000fe40000011400 */
[----:B0-----:R-:W-:Y:S02]  /*01e0*/  LEA R103, R9, 0x10, 0x4 ;  /* 0x0000001009677811 */ /* 0x001fe400078e20ff */
[----:B------:R-:W-:-:S03]  /*01f0*/  LEA.HI R3, R3, R0, RZ, 0x5 ;  /* 0x0000000003037211 */ /* 0x000fc600078f28ff */
[----:B------:R-:W-:Y:S01]  /*0200*/  IMAD.SHL.U32 R44, R103, 0x10, RZ ;  /* 0x00000010672c7824 */ /* 0x000fe200078e00ff */
[----:B------:R-:W-:-:S03]  /*0210*/  LOP3.LUT R5, R3, 0xffffffe0, RZ, 0xc0, !PT ;  /* 0xffffffe003057812 */ /* 0x000fc600078ec0ff */
[----:B------:R-:W-:Y:S01]  /*0220*/  @!P1 IMAD.IADD R2, R2, 0x1, -R7 ;  /* 0x0000000102029824 */ /* 0x000fe200078e0a07 */
[----:B------:R-:W-:Y:S01]  /*0230*/  SHF.R.S32.HI R6, RZ, 0x5, R3 ;  /* 0x00000005ff067819 */ /* 0x000fe20000011403 */
[----:B------:R-:W-:Y:S01]  /*0240*/  @!P1 VIADD R4, R4, 0x1 ;  /* 0x0000000104049836 */ /* 0x000fe20000000000 */
[----:B------:R-:W-:Y:S01]  /*0250*/  ISETP.NE.AND P1, PT, R8, RZ, PT ;  /* 0x000000ff0800720c */ /* 0x000fe20003f25270 */
[----:B------:R-:W-:Y:S01]  /*0260*/  IMAD.IADD R0, R0, 0x1, -R5 ;  /* 0x0000000100007824 */ /* 0x000fe200078e0a05 */
[----:B------:R-:W-:Y:S01]  /*0270*/  ISETP.GE.U32.AND P0, PT, R2, R7, PT ;  /* 0x000000070200720c */ /* 0x000fe20003f06070 */
[----:B------:R-:W-:Y:S01]  /*0280*/  IMAD.SHL.U32 R3, R6, 0x1000, RZ ;  /* 0x0000100006037824 */ /* 0x000fe200078e00ff */
[----:B------:R-:W-:Y:S02]  /*0290*/  LOP3.LUT R5, R11, R8, RZ, 0x3c, !PT ;  /* 0x000000080b057212 */ /* 0x000fe400078e3cff */
[----:B------:R-:W-:Y:S02]  /*02a0*/  PRMT R2, R0, 0x8880, RZ ;  /* 0x0000888000027816 */ /* 0x000fe400000000ff */
[----:B------:R-:W-:-:S02]  /*02b0*/  ISETP.GE.AND P2, PT, R5, RZ, PT ;  /* 0x000000ff0500720c */ /* 0x000fc40003f46270 */
[----:B------:R-:W-:Y:S02]  /*02c0*/  PRMT R2, R2, 0x7710, RZ ;  /* 0x0000771002027816 */ /* 0x000fe400000000ff */
[----:B------:R-:W-:Y:S02]  /*02d0*/  LEA R101, R6, UR4, 0xe ;  /* 0x0000000406657c11 */ /* 0x000fe4000f8e70ff */
[----:B------:R-:W-:Y:S01]  /*02e0*/  SHF.R.U32.HI R2, RZ, 0xb, R2 ;  /* 0x0000000bff027819 */ /* 0x000fe20000011602 */
[----:B------:R-:W-:Y:S01]  /*02f0*/  @P0 VIADD R4, R4, 0x1 ;  /* 0x0000000104040836 */ /* 0x000fe20000000000 */
[----:B------:R-:W-:Y:S02]  /*0300*/  ISETP.NE.AND P0, PT, R9, RZ, PT ;  /* 0x000000ff0900720c */ /* 0x000fe40003f05270 */
[----:B------:R-:W-:-:S03]  /*0310*/  LOP3.LUT R5, R2, 0xf, RZ, 0xc0, !PT ;  /* 0x0000000f02057812 */ /* 0x000fc600078ec0ff */
[----:B------:R-:W-:Y:S01]  /*0320*/  @!P2 IMAD.MOV R4, RZ, RZ, -R4 ;  /* 0x000000ffff04a224 */ /* 0x000fe200078e0a04 */
[----:B------:R-:W-:Y:S01]  /*0330*/  @!P1 LOP3.LUT R4, RZ, R8, RZ, 0x33, !PT ;  /* 0x00000008ff049212 */ /* 0x000fe200078e33ff */
[----:B------:R-:W-:-:S04]  /*0340*/  IMAD.IADD R5, R0, 0x1, R5 ;  /* 0x0000000100057824 */ /* 0x000fc800078e0205 */
[----:B------:R-:W-:Y:S01]  /*0350*/  IMAD R98, R4, UR8, R3 ;  /* 0x0000000804627c24 */ /* 0x000fe2000f8e0203 */
[C---:B------:R-:W-:Y:S02]  /*0360*/  LOP3.LUT R2, R5.reuse, 0xfff0, RZ, 0xc0, !PT ;  /* 0x0000fff005027812 */ /* 0x040fe400078ec0ff */
[----:B------:R-:W-:-:S03]  /*0370*/  PRMT R7, R5, 0x8880, RZ ;  /* 0x0000888005077816 */ /* 0x000fc600000000ff */
[----:B------:R-:W-:Y:S01]  /*0380*/  IMAD.MOV R2, RZ, RZ, -R2 ;  /* 0x000000ffff027224 */ /* 0x000fe200078e0a02 */
[----:B------:R-:W-:-:S04]  /*0390*/  SHF.R.S32.HI R4, RZ, 0x4, R7 ;  /* 0x00000004ff047819 */ /* 0x000fc80000011407 */
[----:B------:R-:W-:Y:S02]  /*03a0*/  PRMT R5, R2, 0x7710, RZ ;  /* 0x0000771002057816 */ /* 0x000fe400000000ff */
[----:B------:R-:W-:-:S03]  /*03b0*/  PRMT R100, R4, 0x9910, RZ ;  /* 0x0000991004647816 */ /* 0x000fc600000000ff */
[----:B------:R-:W-:-:S05]  /*03c0*/  IMAD.IADD R2, R0, 0x1, R5 ;  /* 0x0000000100027824 */ /* 0x000fca00078e0205 */
[----:B------:R-:W-:-:S04]  /*03d0*/  LOP3.LUT R3, R2, 0xffff, RZ, 0xc0, !PT ;  /* 0x0000ffff02037812 */ /* 0x000fc800078ec0ff */
[----:B------:R-:W-:Y:S01]  /*03e0*/  PRMT R99, R3, 0x8880, RZ ;  /* 0x0000888003637816 */ /* 0x000fe200000000ff */
[----:B----4-:R-:W-:Y:S06]  /*03f0*/  @P0 BRA `(.L_x_0) ;  /* 0x0000055000900947 */ /* 0x010fec0003800000 */
[----:B------:R-:W0:Y:S01]  /*0400*/  I2F.F64 R50, R44 ;  /* 0x0000002c00327312 */ /* 0x000e220000201c00 */
[----:B------:R-:W-:Y:S01]  /*0410*/  PRMT R52, R2, 0x8880, RZ ;  /* 0x0000888002347816 */ /* 0x000fe200000000ff */
[----:B------:R-:W-:Y:S01]  /*0420*/  IMAD.MOV.U32 R2, RZ, RZ, 0x1 ;  /* 0x00000001ff027424 */ /* 0x000fe200078e00ff */
[----:B------:R-:W-:Y:S01]  /*0430*/  BSSY.RECONVERGENT B1, `(.L_x_1) ;  /* 0x000001a000017945 */ /* 0x000fe20003800200 */
[----:B------:R-:W-:Y:S01]  /*0440*/  IMAD R99, R100, 0x800, R99 ;  /* 0x0000080064637824 */ /* 0x000fe200078e0263 */
[----:B------:R-:W-:Y:S01]  /*0450*/  PRMT R52, R52, 0x7710, RZ ;  /* 0x0000771034347816 */ /* 0x000fe200000000ff */
[----:B------:R-:W-:-:S05]  /*0460*/  VIADD R49, R101, 0x2000 ;  /* 0x0000200065317836 */ /* 0x000fca0000000000 */
[----:B------:R-:W1:Y:S08]  /*0470*/  I2F.F64.S16 R52, R52 ;  /* 0x0000003400347312 */ /* 0x000e700000101c00 */
[----:B0-----:R-:W0:Y:S01]  /*0480*/  MUFU.RCP64H R3, R51 ;  /* 0x0000003300037308 */ /* 0x001e220000001800 */
[----:B-1----:R-:W-:-:S06]  /*0490*/  DADD R72, -RZ, -R52 ;  /* 0x00000000ff487229 */ /* 0x002fcc0000000934 */
[----:B------:R-:W-:Y:S01]  /*04a0*/  IMAD.MOV.U32 R72, RZ, RZ, RZ ;  /* 0x000000ffff487224 */ /* 0x000fe200078e00ff */
[----:B0-----:R-:W-:-:S03]  /*04b0*/  DFMA R4, -R50, R2, 1 ;  /* 0x3ff000003204742b */ /* 0x001fc60000000102 */
[----:B------:R-:W-:-:S04]  /*04c0*/  LOP3.LUT R73, RZ, 0x80000000, R73, 0xb8, !PT ;  /* 0x80000000ff497812 */ /* 0x000fc800078eb849 */
[----:B------:R-:W-:Y:S01]  /*04d0*/  FSETP.GEU.AND P1, PT, |R73|, 6.5827683646048100446e-37, PT ;  /* 0x036000004900780b */ /* 0x000fe20003f2e200 */
[----:B------:R-:W-:-:S08]  /*04e0*/  DFMA R4, R4, R4, R4 ;  /* 0x000000040404722b */ /* 0x000fd00000000004 */
[----:B------:R-:W-:-:S08]  /*04f0*/  DFMA R4, R2, R4, R2 ;  /* 0x000000040204722b */ /* 0x000fd00000000002 */
[----:B------:R-:W-:-:S08]  /*0500*/  DFMA R2, -R50, R4, 1 ;  /* 0x3ff000003202742b */ /* 0x000fd00000000104 */
[----:B------:R-:W-:-:S08]  /*0510*/  DFMA R2, R4, R2, R4 ;  /* 0x000000020402722b */ /* 0x000fd00000000004 */
[----:B------:R-:W-:-:S08]  /*0520*/  DMUL R76, R72, R2 ;  /* 0x00000002484c7228 */ /* 0x000fd00000000000 */
[----:B------:R-:W-:-:S08]  /*0530*/  DFMA R4, -R50, R76, R72 ;  /* 0x0000004c3204722b */ /* 0x000fd00000000148 */
[----:B------:R-:W-:-:S10]  /*0540*/  DFMA R76, R2, R4, R76 ;  /* 0x00000004024c722b */ /* 0x000fd4000000004c */
[----:B------:R-:W-:-:S05]  /*0550*/  FFMA R2, RZ, R51, R77 ;  /* 0x00000033ff027223 */ /* 0x000fca000000004d */
[----:B------:R-:W-:-:S13]  /*0560*/  FSETP.GT.AND P0, PT, |R2|, 1.469367938527859385e-39, PT ;  /* 0x001000000200780b */ /* 0x000fda0003f04200 */
[----:B------:R-:W-:Y:S05]  /*0570*/  @P0 BRA P1, `(.L_x_2) ;  /* 0x0000000000140947 */ /* 0x000fea0000800000 */
[----:B------:R-:W-:Y:S01]  /*0580*/  IMAD.MOV.U32 R72, RZ, RZ, RZ ;  /* 0x000000ffff487224 */ /* 0x000fe200078e00ff */
[----:B------:R-:W-:Y:S01]  /*0590*/  MOV R102, 0x5d0 ;  /* 0x000005d000667802 */ /* 0x000fe20000000f00 */
[----:B------:R-:W-:Y:S02]  /*05a0*/  IMAD.MOV.U32 R70, RZ, RZ, R50 ;  /* 0x000000ffff467224 */ /* 0x000fe400078e0032 */
[----:B------:R-:W-:-:S07]  /*05b0*/  IMAD.MOV.U32 R71, RZ, RZ, R51 ;  /* 0x000000ffff477224 */ /* 0x000fce00078e0033 */
[----:B------:R-:W-:Y:S05]  /*05c0*/  CALL.REL.NOINC `($__internal_0_$__cuda_sm20_div_rn_f64_full) ;  /* 0x00000afc002c7944 */ /* 0x000fea0003c00000 */
.L_x_2:
[----:B------:R-:W-:Y:S05]  /*05d0*/  BSYNC.RECONVERGENT B1 ;  /* 0x0000000000017941 */ /* 0x000fea0003800200 */
.L_x_1:
[----:B------:R-:W0:Y:S01]  /*05e0*/  F2F.F32.F64 R2, R76 ;  /* 0x0000004c00027310 */ /* 0x000e220000301000 */
[----:B------:R-:W-:Y:S01]  /*05f0*/  BSSY.RECONVERGENT B0, `(.L_x_3) ;  /* 0x0000042000007945 */ /* 0x000fe20003800200 */
[C---:B0-----:R-:W-:Y:S01]  /*0600*/  FMUL R3, R2.reuse, 0.63661974668502807617 ;  /* 0x3f22f98302037820 */ /* 0x041fe20000400000 */
[----:B------:R-:W-:-:S05]  /*0610*/  FSETP.GE.AND P0, PT, |R2|, 105615, PT ;  /* 0x47ce47800200780b */ /* 0x000fca0003f06200 */
[----:B------:R-:W0:Y:S02]  /*0620*/  F2I.NTZ R3, R3 ;  /* 0x0000000300037305 */ /* 0x000e240000203100 */
[----:B0-----:R-:W-:Y:S01]  /*0630*/  I2FP.F32.S32 R47, R3 ;  /* 0x00000003002f7245 */ /* 0x001fe20000201400 */
[----:B------:R-:W-:-:S04]  /*0640*/  IMAD.MOV.U32 R48, RZ, RZ, R3 ;  /* 0x000000ffff307224 */ /* 0x000fc800078e0003 */
[----:B------:R-:W-:-:S04]  /*0650*/  FFMA R4, R47, -1.5707962512969970703, R2 ;  /* 0xbfc90fda2f047823 */ /* 0x000fc80000000002 */
[----:B------:R-:W-:-:S04]  /*0660*/  FFMA R4, R47, -7.5497894158615963534e-08, R4 ;  /* 0xb3a221682f047823 */ /* 0x000fc80000000004 */
[----:B------:R-:W-:-:S04]  /*0670*/  FFMA R47, R47, -5.3903029534742383927e-15, R4 ;  /* 0xa7c234c52f2f7823 */ /* 0x000fc80000000004 */
[----:B------:R-:W-:Y:S01]  /*0680*/  IMAD.MOV.U32 R4, RZ, RZ, R47 ;  /* 0x000000ffff047224 */ /* 0x000fe200078e002f */
[----:B------:R-:W-:Y:S06]  /*0690*/  @!P0 BRA `(.L_x_4) ;  /* 0x0000000000dc8947 */ /* 0x000fec0003800000 */
[----:B------:R-:W-:-:S13]  /*06a0*/  FSETP.NEU.AND P0, PT, |R2|, +INF , PT ;  /* 0x7f8000000200780b */ /* 0x000fda0003f0d200 */
[----:B------:R-:W-:Y:S01]  /*06b0*/  @!P0 FMUL R4, RZ, R2 ;  /* 0x00000002ff048220 */ /* 0x000fe20000400000 */
[----:B------:R-:W-:Y:S01]  /*06c0*/  @!P0 IMAD.MOV.U32 R3, RZ, RZ, RZ ;  /* 0x000000ffff038224 */ /* 0x000fe200078e00ff */
[----:B------:R-:W-:Y:S06]  /*06d0*/  @!P0 BRA `(.L_x_4) ;  /* 0x0000000000cc8947 */ /* 0x000fec0003800000 */
[----:B------:R-:W-:Y:S01]  /*06e0*/  IMAD.SHL.U32 R4, R2, 0x100, RZ ;  /* 0x0000010002047824 */ /* 0x000fe200078e00ff */
[----:B------:R-:W0:Y:S01]  /*06f0*/  LDCU.64 UR8, c[0x4][URZ] ;  /* 0x01000000ff0877ac */ /* 0x000e220008000a00 */
[----:B------:R-:W-:Y:S02]  /*0700*/  IMAD.MOV.U32 R8, RZ, RZ, RZ ;  /* 0x000000ffff087224 */ /* 0x000fe400078e00ff */
[----:B------:R-:W-:Y:S01]  /*0710*/  IMAD.MOV.U32 R3, RZ, RZ, R1 ;  /* 0x000000ffff037224 */ /* 0x000fe200078e0001 */
[----:B------:R-:W-:Y:S01]  /*0720*/  LOP3.LUT R9, R4, 0x80000000, RZ, 0xfc, !PT ;  /* 0x8000000004097812 */ /* 0x000fe200078efcff */
[----:B------:R-:W-:Y:S01]  /*0730*/  UMOV UR5, URZ ;  /* 0x000000ff00057c82 */ /* 0x000fe20008000000 */
[----:B------:R-:W-:-:S05]  /*0740*/  UMOV UR4, URZ ;  /* 0x000000ff00047c82 */ /* 0x000fca0008000000 */
.L_x_5:
[----:B0-----:R-:W-:Y:S02]  /*0750*/  IMAD.U32 R6, RZ, RZ, UR8 ;  /* 0x00000008ff067e24 */ /* 0x001fe4000f8e00ff */
[----:B------:R-:W-:-:S05]  /*0760*/  IMAD.U32 R7, RZ, RZ, UR9 ;  /* 0x00000009ff077e24 */ /* 0x000fca000f8e00ff */
[----:B------:R-:W2:Y:S01]  /*0770*/  LDG.E.CONSTANT R4, desc[UR6][R6.64] ;  /* 0x0000000606047981 */ /* 0x000ea2000c1e9900 */
[----:B------:R-:W-:Y:S02]  /*0780*/  UIADD3 UR8, UP0, UPT, UR8, 0x4, URZ ;  /* 0x0000000408087890 */ /* 0x000fe4000ff1e0ff */
[----:B------:R-:W-:Y:S02]  /*0790*/  UIADD3 UR4, UPT, UPT, UR4, 0x1, URZ ;  /* 0x0000000104047890 */ /* 0x000fe4000fffe0ff */
[----:B------:R-:W-:Y:S02]  /*07a0*/  UIADD3.X UR9, UPT, UPT, URZ, UR9, URZ, UP0, !UPT ;  /* 0x00000009ff097290 */ /* 0x000fe400087fe4ff */
[----:B------:R-:W-:Y:S01]  /*07b0*/  UISETP.NE.AND UP0, UPT, UR4, 0x6, UPT ;  /* 0x000000060400788c */ /* 0x000fe2000bf05270 */
[----:B--2---:R-:W-:-:S03]  /*07c0*/  IMAD.WIDE.U32 R4, R4, R9, RZ ;  /* 0x0000000904047225 */ /* 0x004fc600078e00ff */
[----:B------:R-:W-:-:S04]  /*07d0*/  IADD3 R4, P0, PT, R4, R8, RZ ;  /* 0x0000000804047210 */ /* 0x000fc80007f1e0ff */
[----:B------:R-:W-:Y:S01]  /*07e0*/  IADD3.X R8, PT, PT, R5, UR5, RZ, P0, !PT ;  /* 0x0000000505087c10 */ /* 0x000fe200087fe4ff */
[----:B------:R0:W-:Y:S02]  /*07f0*/  STL [R3], R4 ;  /* 0x0000000403007387 */ /* 0x0001e40000100800 */
[----:B0-----:R-:W-:Y:S01]  /*0800*/  VIADD R3, R3, 0x4 ;  /* 0x0000000403037836 */ /* 0x001fe20000000000 */
[----:B------:R-:W-:Y:S06]  /*0810*/  BRA.U UP0, `(.L_x_5) ;  /* 0xfffffffd00cc7547 */ /* 0x000fec000b83ffff */
[----:B------:R-:W-:Y:S01]  /*0820*/  SHF.R.U32.HI R6, RZ, 0x17, R2 ;  /* 0x00000017ff067819 */ /* 0x000fe20000011602 */
[----:B------:R0:W-:Y:S03]  /*0830*/  STL [R1+0x18], R8 ;  /* 0x0000180801007387 */ /* 0x0001e60000100800 */
[C---:B------:R-:W-:Y:S02]  /*0840*/  LOP3.LUT R3, R6.reuse, 0xe0, RZ, 0xc0, !PT ;  /* 0x000000e006037812 */ /* 0x040fe400078ec0ff */
[----:B------:R-:W-:-:S03]  /*0850*/  LOP3.LUT P0, RZ, R6, 0x1f, RZ, 0xc0, !PT ;  /* 0x0000001f06ff7812 */ /* 0x000fc6000780c0ff */
[----:B------:R-:W-:-:S05]  /*0860*/  VIADD R3, R3, 0xffffff80 ;  /* 0xffffff8003037836 */ /* 0x000fca0000000000 */
[----:B------:R-:W-:-:S05]  /*0870*/  SHF.R.U32.HI R4, RZ, 0x5, R3 ;  /* 0x00000005ff047819 */ /* 0x000fca0000011603 */
[----:B------:R-:W-:-:S05]  /*0880*/  IMAD R7, R4, -0x4, R1 ;  /* 0xfffffffc04077824 */ /* 0x000fca00078e0201 */
[----:B------:R-:W2:Y:S04]  /*0890*/  LDL R3, [R7+0x18] ;  /* 0x0000180007037983 */ /* 0x000ea80000100800 */
[----:B------:R-:W2:Y:S04]  /*08a0*/  LDL R4, [R7+0x14] ;  /* 0x0000140007047983 */ /* 0x000ea80000100800 */
[----:B------:R-:W3:Y:S01]  /*08b0*/  @P0 LDL R5, [R7+0x10] ;  /* 0x0000100007050983 */ /* 0x000ee20000100800 */
[----:B------:R-:W-:Y:S01]  /*08c0*/  LOP3.LUT R6, R6, 0x1f, RZ, 0xc0, !PT ;  /* 0x0000001f06067812 */ /* 0x000fe200078ec0ff */
[----:B------:R-:W-:Y:S01]  /*08d0*/  UMOV UR4, 0x54442d19 ;  /* 0x54442d1900047882 */ /* 0x000fe20000000000 */
[----:B------:R-:W-:-:S02]  /*08e0*/  UMOV UR5, 0x3bf921fb ;  /* 0x3bf921fb00057882 */ /* 0x000fc40000000000 */
[-C--:B--2---:R-:W-:Y:S02]  /*08f0*/  @P0 SHF.L.W.U32.HI R3, R4, R6.reuse, R3 ;  /* 0x0000000604030219 */ /* 0x084fe40000010e03 */
[----:B---3--:R-:W-:Y:S02]  /*0900*/  @P0 SHF.L.W.U32.HI R4, R5, R6, R4 ;  /* 0x0000000605040219 */ /* 0x008fe40000010e04 */
[----:B------:R-:W-:Y:S02]  /*0910*/  ISETP.GE.AND P0, PT, R2, RZ, PT ;  /* 0x000000ff0200720c */ /* 0x000fe40003f06270 */
[C---:B------:R-:W-:Y:S01]  /*0920*/  SHF.L.W.U32.HI R5, R4.reuse, 0x2, R3 ;  /* 0x0000000204057819 */ /* 0x040fe20000010e03 */
[----:B------:R-:W-:-:S03]  /*0930*/  IMAD.SHL.U32 R4, R4, 0x4, RZ ;  /* 0x0000000404047824 */ /* 0x000fc600078e00ff */
[----:B------:R-:W-:Y:S02]  /*0940*/  SHF.R.S32.HI R6, RZ, 0x1f, R5 ;  /* 0x0000001fff067819 */ /* 0x000fe40000011405 */
[----:B0-----:R-:W-:Y:S02]  /*0950*/  LOP3.LUT R8, R5, R2, RZ, 0x3c, !PT ;  /* 0x0000000205087212 */ /* 0x001fe400078e3cff */
[C---:B------:R-:W-:Y:S02]  /*0960*/  LOP3.LUT R10, R6.reuse, R4, RZ, 0x3c, !PT ;  /* 0x00000004060a7212 */ /* 0x040fe400078e3cff */
[----:B------:R-:W-:Y:S02]  /*0970*/  LOP3.LUT R11, R6, R5, RZ, 0x3c, !PT ;  /* 0x00000005060b7212 */ /* 0x000fe400078e3cff */
[----:B------:R-:W-:Y:S02]  /*0980*/  SHF.R.U32.HI R4, RZ, 0x1e, R3 ;  /* 0x0000001eff047819 */ /* 0x000fe40000011603 */
[----:B------:R-:W-:-:S02]  /*0990*/  ISETP.GE.AND P1, PT, R8, RZ, PT ;  /* 0x000000ff0800720c */ /* 0x000fc40003f26270 */
[----:B------:R-:W0:Y:S01]  /*09a0*/  I2F.F64.S64 R10, R10 ;  /* 0x0000000a000a7312 */ /* 0x000e220000301c00 */
[----:B------:R-:W-:-:S05]  /*09b0*/  LEA.HI R3, R5, R4, RZ, 0x1 ;  /* 0x0000000405037211 */ /* 0x000fca00078f08ff */
[----:B------:R-:W-:-:S04]  /*09c0*/  IMAD.MOV R4, RZ, RZ, -R3 ;  /* 0x000000ffff047224 */ /* 0x000fc800078e0a03 */
[----:B------:R-:W-:Y:S01]  /*09d0*/  @!P0 IMAD.MOV.U32 R3, RZ, RZ, R4 ;  /* 0x000000ffff038224 */ /* 0x000fe200078e0004 */
[----:B0-----:R-:W-:-:S10]  /*09e0*/  DMUL R6, R10, UR4 ;  /* 0x000000040a067c28 */ /* 0x001fd40008000000 */
[----:B------:R-:W0:Y:S02]  /*09f0*/  F2F.F32.F64 R6, R6 ;  /* 0x0000000600067310 */ /* 0x000e240000301000 */
[----:B0-----:R-:W-:-:S07]  /*0a00*/  FSEL R4, -R6, R6, !P1 ;  /* 0x0000000606047208 */ /* 0x001fce0004800100 */
.L_x_4:
[----:B------:R-:W-:Y:S05]  /*0a10*/  BSYNC.RECONVERGENT B0 ;  /* 0x0000000000007941 */ /* 0x000fea0003800200 */
.L_x_3:
[C---:B------:R-:W-:Y:S01]  /*0a20*/  LOP3.LUT R7, R3.reuse, 0x1, RZ, 0xc0, !PT ;  /* 0x0000000103077812 */ /* 0x040fe200078ec0ff */
[----:B------:R-:W-:Y:S02]  /*0a30*/  IMAD.MOV.U32 R15, RZ, RZ, 0x37cbac00 ;  /* 0x37cbac00ff0f7424 */ /* 0x000fe400078e00ff */
[----:B------:R-:W-:Y:S01]  /*0a40*/  FMUL R6, R4, R4 ;  /* 0x0000000404067220 */ /* 0x000fe20000400000 */
[----:B------:R-:W-:Y:S01]  /*0a50*/  VIADD R3, R3, 0x1 ;  /* 0x0000000103037836 */ /* 0x000fe20000000000 */
[----:B------:R-:W-:Y:S01]  /*0a60*/  ISETP.NE.U32.AND P0, PT, R7, 0x1, PT ;  /* 0x000000010700780c */ /* 0x000fe20003f05070 */
[----:B------:R-:W-:Y:S02]  /*0a70*/  IMAD.MOV.U32 R7, RZ, RZ, 0x3c0885e4 ;  /* 0x3c0885e4ff077424 */ /* 0x000fe400078e00ff */
[----:B------:R-:W-:Y:S01]  /*0a80*/  FFMA R5, R6, R15, -0.0013887860113754868507 ;  /* 0xbab607ed06057423 */ /* 0x000fe2000000000f */
[----:B------:R-:W-:Y:S01]  /*0a90*/  IMAD.MOV.U32 R8, RZ, RZ, 0x3e2aaaa8 ;  /* 0x3e2aaaa8ff087424 */ /* 0x000fe200078e00ff */
[----:B------:R-:W-:Y:S01]  /*0aa0*/  LOP3.LUT P1, RZ, R3, 0x2, RZ, 0xc0, !PT ;  /* 0x0000000203ff7812 */ /* 0x000fe2000782c0ff */
[----:B------:R-:W-:Y:S01]  /*0ab0*/  BSSY.RECONVERGENT B0, `(.L_x_6) ;  /* 0x0000046000007945 */ /* 0x000fe20003800200 */
[----:B------:R-:W-:Y:S01]  /*0ac0*/  FSEL R7, R7, 0.041666727513074874878, !P0 ;  /* 0x3d2aaabb07077808 */ /* 0x000fe20004000000 */
[----:B------:R-:W-:Y:S01]  /*0ad0*/  IMAD.MOV.U32 R12, RZ, RZ, R48 ;  /* 0x000000ffff0c7224 */ /* 0x000fe200078e0030 */
[----:B------:R-:W-:-:S02]  /*0ae0*/  FSEL R5, R5, -0.00019574658654164522886, P0 ;  /* 0xb94d415305057808 */ /* 0x000fc40000000000 */
[----:B------:R-:W-:Y:S02]  /*0af0*/  FSEL R3, R4, 1, !P0 ;  /* 0x3f80000004037808 */ /* 0x000fe40004000000 */
[----:B------:R-:W-:Y:S01]  /*0b00*/  FSEL R8, -R8, -0.4999999701976776123, !P0 ;  /* 0xbeffffff08087808 */ /* 0x000fe20004000100 */
[----:B------:R-:W-:Y:S01]  /*0b10*/  FFMA R5, R6, R5, R7 ;  /* 0x0000000506057223 */ /* 0x000fe20000000007 */
[----:B------:R-:W-:Y:S01]  /*0b20*/  FSETP.GE.AND P0, PT, |R2|, 105615, PT ;  /* 0x47ce47800200780b */ /* 0x000fe20003f06200 */
[C---:B------:R-:W-:Y:S02]  /*0b30*/  FFMA R4, R6.reuse, R3, RZ ;  /* 0x0000000306047223 */ /* 0x040fe400000000ff */
[----:B------:R-:W-:-:S04]  /*0b40*/  FFMA R5, R6, R5, R8 ;  /* 0x0000000506057223 */ /* 0x000fc80000000008 */
[----:B------:R-:W-:-:S04]  /*0b50*/  FFMA R3, R4, R5, R3 ;  /* 0x0000000504037223 */ /* 0x000fc80000000003 */
[----:B------:R-:W-:-:S05]  /*0b60*/  @P1 FADD R3, RZ, -R3 ;  /* 0x80000003ff031221 */ /* 0x000fca0000000000 */
[----:B------:R-:W-:Y:S01]  /*0b70*/  F2FP.F16.F32.PACK_AB R17, RZ, R3 ;  /* 0x00000003ff11723e */ /* 0x000fe200000000ff */
        /* <DEDUP_REMOVED lines=13> */
.L_x_8:
        /* <DEDUP_REMOVED lines=25> */
[----:B------:R-:W-:Y:S01]  /*0de0*/  UMOV UR5, 0x3bf921fb ;  /* 0x3bf921fb00057882 */ /* 0x000fe20000000000 */
[----:B------:R-:W-:-:S02]  /*0df0*/  ISETP.GE.AND P1, PT, R2, RZ, PT ;  /* 0x000000ff0200720c */ /* 0x000fc40003f26270 */
[-C--:B--2---:R-:W-:Y:S02]  /*0e00*/  @P0 SHF.L.W.U32.HI R3, R4, R6.reuse, R3 ;  /* 0x0000000604030219 */ /* 0x084fe40000010e03 */
[----:B---3--:R-:W-:Y:S02]  /*0e10*/  @P0 SHF.L.W.U32.HI R4, R5, R6, R4 ;  /* 0x0000000605040219 */ /* 0x008fe40000010e04 */
[--C-:B------:R-:W-:Y:S02]  /*0e20*/  SHF.R.U32.HI R12, RZ, 0x1e, R3.reuse ;  /* 0x0000001eff0c7819 */ /* 0x100fe40000011603 */
[C---:B------:R-:W-:Y:S01]  /*0e30*/  SHF.L.W.U32.HI R5, R4.reuse, 0x2, R3 ;  /* 0x0000000204057819 */ /* 0x040fe20000010e03 */
[----:B------:R-:W-:-:S03]  /*0e40*/  IMAD.SHL.U32 R4, R4, 0x4, RZ ;  /* 0x0000000404047824 */ /* 0x000fc600078e00ff */
[----:B------:R-:W-:Y:S02]  /*0e50*/  SHF.R.S32.HI R6, RZ, 0x1f, R5 ;  /* 0x0000001fff067819 */ /* 0x000fe40000011405 */
[C---:B------:R-:W-:Y:S02]  /*0e60*/  LOP3.LUT R3, R5.reuse, R2, RZ, 0x3c, !PT ;  /* 0x0000000205037212 */ /* 0x040fe400078e3cff */
[C---:B------:R-:W-:Y:S02]  /*0e70*/  LOP3.LUT R10, R6.reuse, R4, RZ, 0x3c, !PT ;  /* 0x00000004060a7212 */ /* 0x040fe400078e3cff */
[----:B------:R-:W-:Y:S02]  /*0e80*/  LOP3.LUT R11, R6, R5, RZ, 0x3c, !PT ;  /* 0x00000005060b7212 */ /* 0x000fe400078e3cff */
[----:B------:R-:W-:Y:S02]  /*0e90*/  LEA.HI R12, R5, R12, RZ, 0x1 ;  /* 0x0000000c050c7211 */ /* 0x000fe400078f08ff */
[----:B------:R-:W-:-:S02]  /*0ea0*/  ISETP.GE.AND P0, PT, R3, RZ, PT ;  /* 0x000000ff0300720c */ /* 0x000fc40003f06270 */
[----:B------:R-:W1:Y:S01]  /*0eb0*/  I2F.F64.S64 R10, R10 ;  /* 0x0000000a000a7312 */ /* 0x000e620000301c00 */
[----:B------:R-:W-:-:S04]  /*0ec0*/  IMAD.MOV R3, RZ, RZ, -R12 ;  /* 0x000000ffff037224 */ /* 0x000fc800078e0a0c */
[----:B------:R-:W-:Y:S01]  /*0ed0*/  @!P1 IMAD.MOV.U32 R12, RZ, RZ, R3 ;  /* 0x000000ffff0c9224 */ /* 0x000fe200078e0003 */
[----:B-1----:R-:W-:-:S10]  /*0ee0*/  DMUL R6, R10, UR4 ;  /* 0x000000040a067c28 */ /* 0x002fd40008000000 */
[----:B------:R-:W1:Y:S02]  /*0ef0*/  F2F.F32.F64 R6, R6 ;  /* 0x0000000600067310 */ /* 0x000e640000301000 */
[----:B01----:R-:W-:-:S07]  /*0f00*/  FSEL R3, -R6, R6, !P0 ;  /* 0x0000000606037208 */ /* 0x003fce0004000100 */
.L_x_7:
[----:B------:R-:W-:Y:S05]  /*0f10*/  BSYNC.RECONVERGENT B0 ;  /* 0x0000000000007941 */ /* 0x000fea0003800200 */
.L_x_6:
[----:B------:R-:W0:Y:S01]  /*0f20*/  LDC.64 R6, c[0x0][0x388] ;  /* 0x0000e200ff067b82 */ /* 0x000e220000000a00 */
[----:B------:R-:W-:-:S07]  /*0f30*/  IMAD.IADD R9, R98, 0x1, R99 ;  /* 0x0000000162097824 */ /* 0x000fce00078e0263 */
[----:B------:R-:W1:Y:S01]  /*0f40*/  LDC.64 R4, c[0x0][0x380] ;  /* 0x0000e000ff047b82 */ /* 0x000e620000000a00 */
[----:B0-----:R-:W-:-:S06]  /*0f50*/  IMAD.WIDE R6, R9, 0x2, R6 ;  /* 0x0000000209067825 */ /* 0x001fcc00078e0206 */
[----:B------:R-:W2:Y:S01]  /*0f60*/  LDG.E.U16 R6, desc[UR6][R6.64] ;  /* 0x0000000606067981 */ /* 0x000ea2000c1e1500 */
[----:B-1----:R-:W-:-:S05]  /*0f70*/  IMAD.WIDE R4, R9, 0x2, R4 ;  /* 0x0000000209047825 */ /* 0x002fca00078e0204 */
[----:B------:R0:W3:Y:S01]  /*0f80*/  LDG.E.U16 R16, desc[UR6][R4.64] ;  /* 0x0000000604107981 */ /* 0x0000e2000c1e1500 */
[----:B------:R-:W1:Y:S01]  /*0f90*/  MUFU.RCP64H R9, R51 ;  /* 0x0000003300097308 */ /* 0x000e620000001800 */
[----:B------:R-:W-:Y:S01]  /*0fa0*/  IMAD.MOV.U32 R8, RZ, RZ, 0x1 ;  /* 0x00000001ff087424 */ /* 0x000fe200078e00ff */
[----:B------:R-:W-:Y:S01]  /*0fb0*/  LOP3.LUT R13, R12, 0x1, RZ, 0xc0, !PT ;  /* 0x000000010c0d7812 */ /* 0x000fe200078ec0ff */
[----:B------:R-:W-:-:S04]  /*0fc0*/  FMUL R14, R3, R3 ;  /* 0x00000003030e7220 */ /* 0x000fc80000400000 */
[----:B-1----:R-:W-:Y:S01]  /*0fd0*/  DFMA R10, -R50, R8, 1 ;  /* 0x3ff00000320a742b */ /* 0x002fe20000000108 */
[----:B------:R-:W-:Y:S01]  /*0fe0*/  ISETP.NE.U32.AND P0, PT, R13, 0x1, PT ;  /* 0x000000010d00780c */ /* 0x000fe20003f05070 */
[----:B------:R-:W-:Y:S01]  /*0ff0*/  FFMA R15, R14, R15, -0.0013887860113754868507 ;  /* 0xbab607ed0e0f7423 */ /* 0x000fe2000000000f */
[----:B------:R-:W-:-:S05]  /*1000*/  IMAD.MOV.U32 R13, RZ, RZ, 0x3d2aaabb ;  /* 0x3d2aaabbff0d7424 */ /* 0x000fca00078e00ff */
[----:B------:R-:W-:Y:S01]  /*1010*/  DFMA R10, R10, R10, R10 ;  /* 0x0000000a0a0a722b */ /* 0x000fe2000000000a */
[----:B------:R-:W-:Y:S02]  /*1020*/  FSEL R15, R15, -0.00019574658654164522886, !P0 ;  /* 0xb94d41530f0f7808 */ /* 0x000fe40004000000 */
[----:B0-----:R-:W-:-:S05]  /*1030*/  FSEL R5, R13, 0.0083327032625675201416, !P0 ;  /* 0x3c0885e40d057808 */ /* 0x001fca0004000000 */
[----:B------:R-:W-:Y:S01]  /*1040*/  DFMA R10, R8, R10, R8 ;  /* 0x0000000a080a722b */ /* 0x000fe20000000008 */
[----:B------:R-:W-:Y:S02]  /*1050*/  IMAD.MOV.U32 R7, RZ, RZ, 0x3effffff ;  /* 0x3effffffff077424 */ /* 0x000fe400078e00ff */
[----:B------:R-:W-:Y:S01]  /*1060*/  FFMA R15, R14, R15, R5 ;  /* 0x0000000f0e0f7223 */ /* 0x000fe20000000005 */
[----:B------:R-:W-:-:S04]  /*1070*/  FSEL R3, R3, 1, P0 ;  /* 0x3f80000003037808 */ /* 0x000fc80000000000 */
[----:B------:R-:W-:Y:S01]  /*1080*/  DFMA R4, -R50, R10, 1 ;  /* 0x3ff000003204742b */ /* 0x000fe2000000010a */
[----:B------:R-:W-:Y:S02]  /*1090*/  FSEL R7, -R7, -0.16666662693023681641, !P0 ;  /* 0xbe2aaaa807077808 */ /* 0x000fe40004000100 */
[----:B------:R-:W-:Y:S01]  /*10a0*/  LOP3.LUT P0, RZ, R12, 0x2, RZ, 0xc0, !PT ;  /* 0x000000020cff7812 */ /* 0x000fe2000780c0ff */
[----:B------:R-:W-:Y:S01]  /*10b0*/  UMOV UR4, 0x54442d18 ;  /* 0x54442d1800047882 */ /* 0x000fe20000000000 */
[----:B------:R-:W-:Y:S01]  /*10c0*/  UMOV UR5, 0x401921fb ;  /* 0x401921fb00057882 */ /* 0x000fe20000000000 */
[C---:B------:R-:W-:Y:S01]  /*10d0*/  FFMA R7, R14.reuse, R15, R7 ;  /* 0x0000000f0e077223 */ /* 0x040fe20000000007 */
[----:B------:R-:W-:Y:S01]  /*10e0*/  DMUL R72, R52, -UR4 ;  /* 0x8000000434487c28 */ /* 0x000fe20008000000 */
[----:B------:R-:W-:Y:S01]  /*10f0*/  FFMA R14, R14, R3, RZ ;  /* 0x000000030e0e7223 */ /* 0x000fe200000000ff */
[----:B------:R-:W-:-:S03]  /*1100*/  DFMA R10, R10, R4, R10 ;  /* 0x000000040a0a722b */ /* 0x000fc6000000000a */
[----:B------:R-:W-:-:S04]  /*1110*/  FFMA R3, R14, R7, R3 ;  /* 0x000000070e037223 */ /* 0x000fc80000000003 */
[----:B------:R-:W-:Y:S01]  /*1120*/  @P0 FADD R3, RZ, -R3 ;  /* 0x80000003ff030221 */ /* 0x000fe20000000000 */
[----:B------:R-:W-:-:S04]  /*1130*/  DMUL R76, R10, R72 ;  /* 0x000000480a4c7228 */ /* 0x000fc80000000000 */
[----:B------:R-:W-:-:S04]  /*1140*/  F2FP.F16.F32.PACK_AB R3, RZ, R3 ;  /* 0x00000003ff03723e */ /* 0x000fc800000000ff */
[----:B------:R-:W-:Y:S01]  /*1150*/  DFMA R4, -R50, R76, R72 ;  /* 0x0000004c3204722b */ /* 0x000fe20000000148 */
[----:B------:R-:W-:-:S07]  /*1160*/  PRMT R3, R3, 0x5410, R17 ;  /* 0x0000541003037816 */ /* 0x000fce0000000011 */
[----:B------:R-:W-:Y:S01]  /*1170*/  DFMA R76, R10, R4, R76 ;  /* 0x000000040a4c722b */ /* 0x000fe2000000004c */
[----:B------:R-:W-:-:S09]  /*1180*/  FSETP.GEU.AND P1, PT, |R73|, 6.5827683646048100446e-37, PT ;  /* 0x036000004900780b */ /* 0x000fd20003f2e200 */
[----:B------:R-:W-:-:S05]  /*1190*/  FFMA R4, RZ, R51, R77 ;  /* 0x00000033ff047223 */ /* 0x000fca000000004d */
[----:B------:R-:W-:Y:S01]  /*11a0*/  FSETP.GT.AND P0, PT, |R4|, 1.469367938527859385e-39, PT ;  /* 0x001000000400780b */ /* 0x000fe20003f04200 */
[----:B------:R-:W-:Y:S01]  /*11b0*/  BSSY.RECONVERGENT B1, `(.L_x_9) ;  /* 0x000000c000017945 */ /* 0x000fe20003800200 */
[----:B--2---:R-:W-:-:S04]  /*11c0*/  HMUL2 R8, R6.H0_H0, R3 ;  /* 0x0000000306087232 */ /* 0x004fc80000000800 */
[C-C-:B---3--:R-:W-:Y:S02]  /*11d0*/  HFMA2 R6, R16.reuse.H0_H0, R17.H0_H0, -R8.reuse.H0_H0 ;  /* 0x2000001110067231 */ /* 0x148fe40000140808 */
[----:B------:R-:W-:Y:S02]  /*11e0*/  HFMA2 R16, R16.H0_H0, R3.H0_H0, R8.H1_H1 ;  /* 0x2000000310107231 */ /* 0x000fe40000060808 */
[----:B------:R-:W-:-:S05]  /*11f0*/  IMAD R3, R99, 0x2, R101 ;  /* 0x0000000263037824 */ /* 0x000fca00078e0265 */
[----:B------:R0:W-:Y:S04]  /*1200*/  STS.U16 [R3], R6 ;  /* 0x0000000603007388 */ /* 0x0001e80000000400 */
[----:B------:R0:W-:Y:S01]  /*1210*/  STS.U16 [R3+0x2000], R16 ;  /* 0x0020001003007388 */ /* 0x0001e20000000400 */
[----:B------:R-:W-:Y:S05]  /*1220*/  @P0 BRA P1, `(.L_x_10) ;  /* 0x0000000000100947 */ /* 0x000fea0000800000 */
[----:B------:R-:W-:Y:S01]  /*1230*/  IMAD.MOV.U32 R70, RZ, RZ, R50 ;  /* 0x000000ffff467224 */ /* 0x000fe200078e0032 */
[----:B------:R-:W-:Y:S01]  /*1240*/  MOV R102, 0x1270 ;  /* 0x0000127000667802 */ /* 0x000fe20000000f00 */
[----:B------:R-:W-:-:S07]  /*1250*/  IMAD.MOV.U32 R71, RZ, RZ, R51 ;  /* 0x000000ffff477224 */ /* 0x000fce00078e0033 */
[----:B0-----:R-:W-:Y:S05]  /*1260*/  CALL.REL.NOINC `($__internal_0_$__cuda_sm20_div_rn_f64_full) ;  /* 0x00000af000047944 */ /* 0x001fea0003c00000 */
.L_x_10:
[----:B------:R-:W-:Y:S05]  /*1270*/  BSYNC.RECONVERGENT B1 ;  /* 0x0000000000017941 */ /* 0x000fea0003800200 */
.L_x_9:
[----:B------:R-:W1:Y:S01]  /*1280*/  F2F.F32.F64 R4, R76 ;  /* 0x0000004c00047310 */ /* 0x000e620000301000 */
[----:B------:R-:W-:Y:S01]  /*1290*/  BSSY.RECONVERGENT B0, `(.L_x_11) ;  /* 0x0000043000007945 */ /* 0x000fe20003800200 */
[C---:B-1----:R-:W-:Y:S01]  /*12a0*/  FMUL R7, R4.reuse, 0.63661974668502807617 ;  /* 0x3f22f98304077820 */ /* 0x042fe20000400000 */
[----:B------:R-:W-:-:S05]  /*12b0*/  FSETP.GE.AND P0, PT, |R4|, 105615, PT ;  /* 0x47ce47800400780b */ /* 0x000fca0003f06200 */
[----:B------:R-:W1:Y:S02]  /*12c0*/  F2I.NTZ R7, R7 ;  /* 0x0000000700077305 */ /* 0x000e640000203100 */
[----:B-1----:R-:W-:-:S05]  /*12d0*/  I2FP.F32.S32 R5, R7 ;  /* 0x0000000700057245 */ /* 0x002fca0000201400 */
[----:B0-----:R-:W-:-:S04]  /*12e0*/  FFMA R6, R5, -1.5707962512969970703, R4 ;  /* 0xbfc90fda05067823 */ /* 0x001fc80000000004 */
[----:B------:R-:W-:-:S04]  /*12f0*/  FFMA R6, R5, -7.5497894158615963534e-08, R6 ;  /* 0xb3a2216805067823 */ /* 0x000fc80000000006 */
[----:B------:R-:W-:Y:S01]  /*1300*/  FFMA R5, R5, -5.3903029534742383927e-15, R6 ;  /* 0xa7c234c505057823 */ /* 0x000fe20000000006 */
[----:B------:R-:W-:-:S03]  /*1310*/  IMAD.MOV.U32 R6, RZ, RZ, R7 ;  /* 0x000000ffff067224 */ /* 0x000fc600078e0007 */
[----:B------:R-:W-:Y:S01]  /*1320*/  IMAD.MOV.U32 R8, RZ, RZ, R5 ;  /* 0x000000ffff087224 */ /* 0x000fe200078e0005 */
[----:B------:R-:W-:Y:S06]  /*1330*/  @!P0 BRA `(.L_x_12) ;  /* 0x0000000000e08947 */ /* 0x000fec0003800000 */
[----:B------:R-:W-:-:S13]  /*1340*/  FSETP.NEU.AND P0, PT, |R4|, +INF , PT ;  /* 0x7f8000000400780b */ /* 0x000fda0003f0d200 */
[----:B------:R-:W-:Y:S05]  /*1350*/  @!P0 BRA `(.L_x_13) ;  /* 0x0000000000d08947 */ /* 0x000fea0003800000 */
[----:B------:R-:W-:Y:S01]  /*1360*/  IMAD.SHL.U32 R8, R4, 0x100, RZ ;  /* 0x0000010004087824 */ /* 0x000fe200078e00ff */
[----:B------:R-:W0:Y:S01]  /*1370*/  LDCU.64 UR8, c[0x4][URZ] ;  /* 0x01000000ff0877ac */ /* 0x000e220008000a00 */
[----:B------:R-:W-:Y:S02]  /*1380*/  IMAD.MOV.U32 R12, RZ, RZ, RZ ;  /* 0x000000ffff0c7224 */ /* 0x000fe400078e00ff */
[----:B------:R-:W-:Y:S01]  /*1390*/  IMAD.MOV.U32 R7, RZ, RZ, R1 ;  /* 0x000000ffff077224 */ /* 0x000fe200078e0001 */
[----:B------:R-:W-:Y:S01]  /*13a0*/  LOP3.LUT R13, R8, 0x80000000, RZ, 0xfc, !PT ;  /* 0x80000000080d7812 */ /* 0x000fe200078efcff */
[----:B------:R-:W-:Y:S01]  /*13b0*/  UMOV UR5, URZ ;  /* 0x000000ff00057c82 */ /* 0x000fe20008000000 */
[----:B------:R-:W-:-:S05]  /*13c0*/  UMOV UR4, URZ ;  /* 0x000000ff00047c82 */ /* 0x000fca0008000000 */
.L_x_14:
        /* <DEDUP_REMOVED lines=43> */
[----:B0-----:R-:W-:Y:S01]  /*1680*/  FSEL R8, -R10, R10, !P1 ;  /* 0x0000000a0a087208 */ /* 0x001fe20004800100 */
[----:B------:R-:W-:Y:S06]  /*1690*/  BRA `(.L_x_12) ;  /* 0x0000000000087947 */ /* 0x000fec0003800000 */
.L_x_13:
[----:B------:R-:W-:Y:S01]  /*16a0*/  FMUL R8, RZ, R4 ;  /* 0x00000004ff087220 */ /* 0x000fe20000400000 */
[----:B------:R-:W-:-:S07]  /*16b0*/  IMAD.MOV.U32 R7, RZ, RZ, RZ ;  /* 0x000000ffff077224 */ /* 0x000fce00078e00ff */
.L_x_12:
[----:B------:R-:W-:Y:S05]  /*16c0*/  BSYNC.RECONVERGENT B0 ;  /* 0x0000000000007941 */ /* 0x000fea0003800200 */
.L_x_11:
        /* <DEDUP_REMOVED lines=18> */
[----:B------:R-:W-:Y:S01]  /*17f0*/  FFMA R9, R10, R9, R12 ;  /* 0x000000090a097223 */ /* 0x000fe2000000000c */
[----:B------:R-:W-:-:S03]  /*1800*/  IMAD.MOV.U32 R12, RZ, RZ, R6 ;  /* 0x000000ffff0c7224 */ /* 0x000fc600078e0006 */
[----:B------:R-:W-:-:S04]  /*1810*/  FFMA R7, R8, R9, R7 ;  /* 0x0000000908077223 */ /* 0x000fc80000000007 */
[----:B------:R-:W-:-:S05]  /*1820*/  @P1 FADD R7, RZ, -R7 ;  /* 0x80000007ff071221 */ /* 0x000fca0000000000 */
[----:B------:R-:W-:Y:S01]  /*1830*/  F2FP.F16.F32.PACK_AB R19, RZ, R7 ;  /* 0x00000007ff13723e */ /* 0x000fe200000000ff */
        /* <DEDUP_REMOVED lines=10> */
.L_x_18:
        /* <DEDUP_REMOVED lines=29> */
[--C-:B0-----:R-:W-:Y:S02]  /*1ab0*/  SHF.R.U32.HI R12, RZ, 0x1e, R7.reuse ;  /* 0x0000001eff0c7819 */ /* 0x101fe40000011607 */
        /* <DEDUP_REMOVED lines=8> */
[----:B------:R-:W0:Y:S01]  /*1b40*/  I2F.F64.S64 R14, R14 ;  /* 0x0000000e000e7312 */ /* 0x000e220000301c00 */
[----:B------:R-:W-:-:S04]  /*1b50*/  IMAD.MOV R7, RZ, RZ, -R12 ;  /* 0x000000ffff077224 */ /* 0x000fc800078e0a0c */
[----:B------:R-:W-:Y:S01]  /*1b60*/  @!P1 IMAD.MOV.U32 R12, RZ, RZ, R7 ;  /* 0x000000ffff0c9224 */ /* 0x000fe200078e0007 */
[----:B0-----:R-:W-:-:S10]  /*1b70*/  DMUL R10, R14, UR4 ;  /* 0x000000040e0a7c28 */ /* 0x001fd40008000000 */
[----:B------:R-:W0:Y:S02]  /*1b80*/  F2F.F32.F64 R10, R10 ;  /* 0x0000000a000a7310 */ /* 0x000e240000301000 */
[----:B0-----:R-:W-:Y:S01]  /*1b90*/  FSEL R13, -R10, R10, !P0 ;  /* 0x0000000a0a0d7208 */ /* 0x001fe20004000100 */
[----:B------:R-:W-:Y:S06]  /*1ba0*/  BRA `(.L_x_16) ;  /* 0x0000000000087947 */ /* 0x000fec0003800000 */
.L_x_17:
[----:B------:R-:W-:Y:S01]  /*1bb0*/  FMUL R13, RZ, R4 ;  /* 0x00000004ff0d7220 */ /* 0x000fe20000400000 */
[----:B------:R-:W-:-:S07]  /*1bc0*/  IMAD.MOV.U32 R12, RZ, RZ, RZ ;  /* 0x000000ffff0c7224 */ /* 0x000fce00078e00ff */
.L_x_16:
[----:B------:R-:W-:Y:S05]  /*1bd0*/  BSYNC.RECONVERGENT B0 ;  /* 0x0000000000007941 */ /* 0x000fea0003800200 */
.L_x_15:
[----:B------:R-:W0:Y:S01]  /*1be0*/  LDCU.128 UR8, c[0x0][0x380] ;  /* 0x00007000ff0877ac */ /* 0x000e220008000c00 */
[----:B------:R-:W-:Y:S02]  /*1bf0*/  IADD3 R8, P0, PT, R98, R99, RZ ;  /* 0x0000006362087210 */ /* 0x000fe40007f1e0ff */
[----:B------:R-:W-:-:S03]  /*1c00*/  SHF.R.S32.HI R7, RZ, 0x1f, R98 ;  /* 0x0000001fff077819 */ /* 0x000fc60000011462 */
[----:B------:R-:W-:Y:S01]  /*1c10*/  IMAD.SHL.U32 R56, R8, 0x2, RZ ;  /* 0x0000000208387824 */ /* 0x000fe200078e00ff */
[----:B------:R-:W-:-:S04]  /*1c20*/  LEA.HI.X.SX32 R99, R99, R7, 0x1, P0 ;  /* 0x0000000763637211 */ /* 0x000fc800000f0eff */
[----:B------:R-:W-:Y:S02]  /*1c30*/  SHF.L.U64.HI R8, R8, 0x1, R99 ;  /* 0x0000000108087819 */ /* 0x000fe40000010263 */
[C---:B0-----:R-:W-:Y:S02]  /*1c40*/  IADD3 R54, P1, PT, R56.reuse, UR10, RZ ;  /* 0x0000000a38367c10 */ /* 0x041fe4000ff3e0ff */
[----:B------:R-:W-:Y:S02]  /*1c50*/  IADD3 R56, P0, PT, R56, UR8, RZ ;  /* 0x0000000838387c10 */ /* 0x000fe4000ff1e0ff */
[C---:B------:R-:W-:Y:S02]  /*1c60*/  IADD3.X R55, PT, PT, R8.reuse, UR11, RZ, P1, !PT ;  /* 0x0000000b08377c10 */ /* 0x040fe40008ffe4ff */
[----:B------:R-:W-:-:S03]  /*1c70*/  IADD3.X R57, PT, PT, R8, UR9, RZ, P0, !PT ;  /* 0x0000000908397c10 */ /* 0x000fc600087fe4ff */
[----:B------:R-:W2:Y:S04]  /*1c80*/  LDG.E.U16 R18, desc[UR6][R54.64+0x20] ;  /* 0x0000200636127981 */ /* 0x000ea8000c1e1500 */
[----:B------:R-:W3:Y:S01]  /*1c90*/  LDG.E.U16 R17, desc[UR6][R56.64+0x20] ;  /* 0x0000200638117981 */ /* 0x000ee2000c1e1500 */
[----:B------:R-:W0:Y:S01]  /*1ca0*/  MUFU.RCP64H R9, R51 ;  /* 0x0000003300097308 */ /* 0x000e220000001800 */
[----:B------:R-:W-:Y:S01]  /*1cb0*/  IMAD.MOV.U32 R8, RZ, RZ, 0x1 ;  /* 0x00000001ff087424 */ /* 0x000fe200078e00ff */
[----:B------:R-:W-:Y:S01]  /*1cc0*/  LOP3.LUT R14, R12, 0x1, RZ, 0xc0, !PT ;  /* 0x000000010c0e7812 */ /* 0x000fe200078ec0ff */
[----:B------:R-:W-:Y:S01]  /*1cd0*/  FMUL R15, R13, R13 ;  /* 0x0000000d0d0f7220 */ /* 0x000fe20000400000 */
[----:B------:R-:W-:Y:S01]  /*1ce0*/  UMOV UR4, 0x54442d18 ;  /* 0x54442d1800047882 */ /* 0x000fe20000000000 */
[----:B------:R-:W-:Y:S01]  /*1cf0*/  UMOV UR5, 0x402921fb ;  /* 0x402921fb00057882 */ /* 0x000fe20000000000 */
[----:B------:R-:W-:Y:S01]  /*1d00*/  ISETP.NE.U32.AND P0, PT, R14, 0x1, PT ;  /* 0x000000010e00780c */ /* 0x000fe20003f05070 */
[----:B------:R-:W-:Y:S01]  /*1d10*/  FFMA R16, R15, R16, -0.0013887860113754868507 ;  /* 0xbab607ed0f107423 */ /* 0x000fe20000000010 */
[----:B------:R-:W-:Y:S01]  /*1d20*/  IMAD.MOV.U32 R14, RZ, RZ, 0x3d2aaabb ;  /* 0x3d2aaabbff0e7424 */ /* 0x000fe200078e00ff */
[----:B------:R-:W-:Y:S01]  /*1d30*/  DMUL R72, R52, -UR4 ;  /* 0x8000000434487c28 */ /* 0x000fe20008000000 */
[----:B------:R-:W-:Y:S02]  /*1d40*/  BSSY.RECONVERGENT B1, `(.L_x_19) ;  /* 0x0000023000017945 */ /* 0x000fe40003800200 */
[----:B------:R-:W-:-:S02]  /*1d50*/  FSEL R16, R16, -0.00019574658654164522886, !P0 ;  /* 0xb94d415310107808 */ /* 0x000fc40004000000 */
[----:B------:R-:W-:Y:S01]  /*1d60*/  FSEL R14, R14, 0.0083327032625675201416, !P0 ;  /* 0x3c0885e40e0e7808 */ /* 0x000fe20004000000 */
[----:B0-----:R-:W-:-:S04]  /*1d70*/  DFMA R10, -R50, R8, 1 ;  /* 0x3ff00000320a742b */ /* 0x001fc80000000108 */
[----:B------:R-:W-:Y:S01]  /*1d80*/  FFMA R14, R15, R16, R14 ;  /* 0x000000100f0e7223 */ /* 0x000fe2000000000e */
[----:B------:R-:W-:-:S03]  /*1d90*/  FSETP.GEU.AND P1, PT, |R73|, 6.5827683646048100446e-37, PT ;  /* 0x036000004900780b */ /* 0x000fc60003f2e200 */
[----:B------:R-:W-:-:S08]  /*1da0*/  DFMA R10, R10, R10, R10 ;  /* 0x0000000a0a0a722b */ /* 0x000fd0000000000a */
[----:B------:R-:W-:Y:S01]  /*1db0*/  DFMA R10, R8, R10, R8 ;  /* 0x0000000a080a722b */ /* 0x000fe20000000008 */
[----:B------:R-:W-:-:S05]  /*1dc0*/  IMAD.MOV.U32 R8, RZ, RZ, 0x3effffff ;  /* 0x3effffffff087424 */ /* 0x000fca00078e00ff */
[----:B------:R-:W-:Y:S02]  /*1dd0*/  FSEL R16, -R8, -0.16666662693023681641, !P0 ;  /* 0xbe2aaaa808107808 */ /* 0x000fe40004000100 */
[----:B------:R-:W-:Y:S02]  /*1de0*/  FSEL R8, R13, 1, P0 ;  /* 0x3f8000000d087808 */ /* 0x000fe40000000000 */
[----:B------:R-:W-:Y:S01]  /*1df0*/  LOP3.LUT P0, RZ, R12, 0x2, RZ, 0xc0, !PT ;  /* 0x000000020cff7812 */ /* 0x000fe2000780c0ff */
[----:B------:R-:W-:Y:S01]  /*1e00*/  DFMA R12, -R50, R10, 1 ;  /* 0x3ff00000320c742b */ /* 0x000fe2000000010a */
[C---:B------:R-:W-:Y:S01]  /*1e10*/  FFMA R14, R15.reuse, R14, R16 ;  /* 0x0000000e0f0e7223 */ /* 0x040fe20000000010 */
[----:B------:R-:W-:-:S04]  /*1e20*/  FFMA R15, R15, R8, RZ ;  /* 0x000000080f0f7223 */ /* 0x000fc800000000ff */
[----:B------:R-:W-:Y:S02]  /*1e30*/  FFMA R8, R15, R14, R8 ;  /* 0x0000000e0f087223 */ /* 0x000fe40000000008 */
[----:B------:R-:W-:-:S04]  /*1e40*/  DFMA R12, R10, R12, R10 ;  /* 0x0000000c0a0c722b */ /* 0x000fc8000000000a */
[----:B------:R-:W-:-:S04]  /*1e50*/  @P0 FADD R8, RZ, -R8 ;  /* 0x80000008ff080221 */ /* 0x000fc80000000000 */
[----:B------:R-:W-:Y:S01]  /*1e60*/  DMUL R76, R12, R72 ;  /* 0x000000480c4c7228 */ /* 0x000fe20000000000 */
[----:B------:R-:W-:-:S04]  /*1e70*/  F2FP.F16.F32.PACK_AB R10, RZ, R8 ;  /* 0x00000008ff0a723e */ /* 0x000fc800000000ff */
[----:B------:R-:W-:-:S03]  /*1e80*/  PRMT R10, R10, 0x5410, R19 ;  /* 0x000054100a0a7816 */ /* 0x000fc60000000013 */
[----:B------:R-:W-:-:S08]  /*1e90*/  DFMA R8, -R50, R76, R72 ;  /* 0x0000004c3208722b */ /* 0x000fd00000000148 */
[----:B------:R-:W-:-:S10]  /*1ea0*/  DFMA R76, R12, R8, R76 ;  /* 0x000000080c4c722b */ /* 0x000fd4000000004c */
[----:B------:R-:W-:-:S05]  /*1eb0*/  FFMA R8, RZ, R51, R77 ;  /* 0x00000033ff087223 */ /* 0x000fca000000004d */
[----:B------:R-:W-:Y:S01]  /*1ec0*/  FSETP.GT.AND P0, PT, |R8|, 1.469367938527859385e-39, PT ;  /* 0x001000000800780b */ /* 0x000fe20003f04200 */
[----:B--2---:R-:W-:-:S04]  /*1ed0*/  HMUL2 R18, R18.H0_H0, R10 ;  /* 0x0000000a12127232 */ /* 0x004fc80000000800 */
[C-C-:B---3--:R-:W-:Y:S02]  /*1ee0*/  HFMA2 R11, R17.reuse.H0_H0, R19.H0_H0, -R18.reuse.H0_H0 ;  /* 0x20000013110b7231 */ /* 0x148fe40000140812 */
[----:B------:R-:W-:-:S03]  /*1ef0*/  HFMA2 R10, R17.H0_H0, R10.H0_H0, R18.H1_H1 ;  /* 0x2000000a110a7231 */ /* 0x000fc60000060812 */
[----:B------:R0:W-:Y:S04]  /*1f00*/  STS.U16 [R3+0x20], R11 ;  /* 0x0000200b03007388 */ /* 0x0001e80000000400 */
[----:B------:R0:W-:Y:S01]  /*1f10*/  STS.U16 [R3+0x2020], R10 ;  /* 0x0020200a03007388 */ /* 0x0001e20000000400 */
[----:B------:R-:W-:Y:S05]  /*1f20*/  @P0 BRA P1, `(.L_x_20) ;  /* 0x0000000000100947 */ /* 0x000fea0000800000 */
[----:B------:R-:W-:Y:S01]  /*1f30*/  IMAD.MOV.U32 R70, RZ, RZ, R50 ;  /* 0x000000ffff467224 */ /* 0x000fe200078e0032 */
[----:B------:R-:W-:Y:S01]  /*1f40*/  MOV R102, 0x1f70 ;  /* 0x00001f7000667802 */ /* 0x000fe20000000f00 */
[----:B------:R-:W-:-:S07]  /*1f50*/  IMAD.MOV.U32 R71, RZ, RZ, R51 ;  /* 0x000000ffff477224 */ /* 0x000fce00078e0033 */
[----:B0-----:R-:W-:Y:S05]  /*1f60*/  CALL.REL.NOINC `($__internal_0_$__cuda_sm20_div_rn_f64_full) ;  /* 0x00000ae000c47944 */ /* 0x001fea0003c00000 */
.L_x_20:
[----:B------:R-:W-:Y:S05]  /*1f70*/  BSYNC.RECONVERGENT B1 ;  /* 0x0000000000017941 */ /* 0x000fea0003800200 */
.L_x_19:
[----:B------:R-:W0:Y:S01]  /*1f80*/  F2F.F32.F64 R8, R76 ;  /* 0x0000004c00087310 */ /* 0x000e220000301000 */
[----:B------:R-:W-:Y:S01]  /*1f90*/  BSSY.RECONVERGENT B0, `(.L_x_21) ;  /* 0x0000043000007945 */ /* 0x000fe20003800200 */
[C---:B0-----:R-:W-:Y:S01]  /*1fa0*/  FMUL R11, R8.reuse, 0.63661974668502807617 ;  /* 0x3f22f983080b7820 */ /* 0x041fe20000400000 */
[----:B------:R-:W-:-:S05]  /*1fb0*/  FSETP.GE.AND P0, PT, |R8|, 105615, PT ;  /* 0x47ce47800800780b */ /* 0x000fca0003f06200 */
[----:B------:R-:W0:Y:S02]  /*1fc0*/  F2I.NTZ R11, R11 ;  /* 0x0000000b000b7305 */ /* 0x000e240000203100 */
[----:B0-----:R-:W-:-:S05]  /*1fd0*/  I2FP.F32.S32 R9, R11 ;  /* 0x0000000b00097245 */ /* 0x001fca0000201400 */
[----:B------:R-:W-:-:S04]  /*1fe0*/  FFMA R10, R9, -1.5707962512969970703, R8 ;  /* 0xbfc90fda090a7823 */ /* 0x000fc80000000008 */
        /* <DEDUP_REMOVED lines=14> */
.L_x_24:
        /* <DEDUP_REMOVED lines=45> */
.L_x_23:
[----:B------:R-:W-:Y:S01]  /*23a0*/  FMUL R12, RZ, R8 ;  /* 0x00000008ff0c7220 */ /* 0x000fe20000400000 */
[----:B------:R-:W-:-:S07]  /*23b0*/  IMAD.MOV.U32 R11, RZ, RZ, RZ ;  /* 0x000000ffff0b7224 */ /* 0x000fce00078e00ff */
.L_x_22:
[----:B------:R-:W-:Y:S05]  /*23c0*/  BSYNC.RECONVERGENT B0 ;  /* 0x0000000000007941 */ /* 0x000fea0003800200 */
.L_x_21:
        /* <DEDUP_REMOVED lines=10> */
[----:B------:R-:W-:-:S02]  /*2470*/  FSEL R15, R15, 0.041666727513074874878, !P0 ;  /* 0x3d2aaabb0f0f7808 */ /* 0x000fc40004000000 */
[----:B------:R-:W-:Y:S02]  /*2480*/  FSEL R13, R13, -0.00019574658654164522886, P0 ;  /* 0xb94d41530d0d7808 */ /* 0x000fe40000000000 */
        /* <DEDUP_REMOVED lines=21> */
.L_x_28:
        /* <DEDUP_REMOVED lines=45> */
.L_x_27:
[----:B------:R-:W-:Y:S01]  /*28b0*/  FMUL R11, RZ, R8 ;  /* 0x00000008ff0b7220 */ /* 0x000fe20000400000 */
[----:B------:R-:W-:-:S07]  /*28c0*/  IMAD.MOV.U32 R16, RZ, RZ, RZ ;  /* 0x000000ffff107224 */ /* 0x000fce00078e00ff */
.L_x_26:
[----:B------:R-:W-:Y:S05]  /*28d0*/  BSYNC.RECONVERGENT B0 ;  /* 0x0000000000007941 */ /* 0x000fea0003800200 */
.L_x_25:
        /* <DEDUP_REMOVED lines=12> */
[----:B------:R-:W-:Y:S01]  /*29a0*/  FSEL R11, R11, 1, P0 ;  /* 0x3f8000000b0b7808 */ /* 0x000fe20000000000 */
[----:B------:R-:W-:Y:S01]  /*29b0*/  BSSY.RECONVERGENT B1, `(.L_x_29) ;  /* 0x0000023000017945 */ /* 0x000fe20003800200 */
        /* <DEDUP_REMOVED lines=9> */
[----:B------:R-:W-:Y:S01]  /*2a50*/  DFMA R12, -R50, R14, 1 ;  /* 0x3ff00000320c742b */ /* 0x000fe2000000010e */
[----:B------:R-:W-:Y:S02]  /*2a60*/  LOP3.LUT P0, RZ, R16, 0x2, RZ, 0xc0, !PT ;  /* 0x0000000210ff7812 */ /* 0x000fe4000780c0ff */
[C---:B------:R-:W-:Y:S01]  /*2a70*/  FFMA R17, R18.reuse, R17, R19 ;  /* 0x0000001112117223 */ /* 0x040fe20000000013 */
[----:B------:R-:W-:-:S04]  /*2a80*/  FFMA R18, R18, R11, RZ ;  /* 0x0000000b12127223 */ /* 0x000fc800000000ff */
[----:B------:R-:W-:Y:S01]  /*2a90*/  DFMA R14, R14, R12, R14 ;  /* 0x0000000c0e0e722b */ /* 0x000fe2000000000e */
[----:B------:R-:W-:-:S05]  /*2aa0*/  FFMA R11, R18, R17, R11 ;  /* 0x00000011120b7223 */ /* 0x000fca000000000b */
[----:B------:R-:W-:Y:S02]  /*2ab0*/  @P0 FADD R11, RZ, -R11 ;  /* 0x8000000bff0b0221 */ /* 0x000fe40000000000 */
[----:B------:R-:W-:-:S03]  /*2ac0*/  DMUL R76, R14, R72 ;  /* 0x000000480e4c7228 */ /* 0x000fc60000000000 */
[----:B------:R-:W-:-:S04]  /*2ad0*/  F2FP.F16.F32.PACK_AB R11, RZ, R11 ;  /* 0x0000000bff0b723e */ /* 0x000fc800000000ff */
[----:B------:R-:W-:Y:S01]  /*2ae0*/  PRMT R11, R11, 0x5410, R22 ;  /* 0x000054100b0b7816 */ /* 0x000fe20000000016 */
[----:B------:R-:W-:-:S08]  /*2af0*/  DFMA R12, -R50, R76, R72 ;  /* 0x0000004c320c722b */ /* 0x000fd00000000148 */
[----:B------:R-:W-:Y:S01]  /*2b00*/  DFMA R76, R14, R12, R76 ;  /* 0x0000000c0e4c722b */ /* 0x000fe2000000004c */
[----:B--2---:R-:W-:-:S04]  /*2b10*/  HMUL2 R21, R21.H0_H0, R11 ;  /* 0x0000000b15157232 */ /* 0x004fc80000000800 */
[C-C-:B---3--:R-:W-:Y:S02]  /*2b20*/  HFMA2 R11, R20.reuse.H0_H0, R11.H0_H0, R21.reuse.H1_H1 ;  /* 0x2000000b140b7231 */ /* 0x148fe40000060815 */
[----:B------:R-:W-:-:S03]  /*2b30*/  HFMA2 R16, R20.H0_H0, R22.H0_H0, -R21.H0_H0 ;  /* 0x2000001614107231 */ /* 0x000fc60000140815 */
[----:B------:R-:W-:Y:S01]  /*2b40*/  PRMT R12, R11, 0x7610, R12 ;  /* 0x000076100b0c7816 */ /* 0x000fe2000000000c */
[----:B------:R-:W-:Y:S01]  /*2b50*/  FFMA R11, RZ, R51, R77 ;  /* 0x00000033ff0b7223 */ /* 0x000fe2000000004d */
[----:B------:R0:W-:Y:S04]  /*2b60*/  STS.U16 [R3+0x40], R16 ;  /* 0x0000401003007388 */ /* 0x0001e80000000400 */
[----:B------:R0:W-:Y:S01]  /*2b70*/  STS.U16 [R3+0x2040], R12 ;  /* 0x0020400c03007388 */ /* 0x0001e20000000400 */
[----:B------:R-:W-:-:S13]  /*2b80*/  FSETP.GT.AND P0, PT, |R11|, 1.469367938527859385e-39, PT ;  /* 0x001000000b00780b */ /* 0x000fda0003f04200 */
[----:B0-----:R-:W-:Y:S05]  /*2b90*/  @P0 BRA P1, `(.L_x_30) ;  /* 0x0000000000100947 */ /* 0x001fea0000800000 */
[----:B------:R-:W-:Y:S01]  /*2ba0*/  IMAD.MOV.U32 R70, RZ, RZ, R50 ;  /* 0x000000ffff467224 */ /* 0x000fe200078e0032 */
[----:B------:R-:W-:Y:S01]  /*2bb0*/  MOV R102, 0x2be0 ;  /* 0x00002be000667802 */ /* 0x000fe20000000f00 */
[----:B------:R-:W-:-:S07]  /*2bc0*/  IMAD.MOV.U32 R71, RZ, RZ, R51 ;  /* 0x000000ffff477224 */ /* 0x000fce00078e0033 */
[----:B------:R-:W-:Y:S05]  /*2bd0*/  CALL.REL.NOINC `($__internal_0_$__cuda_sm20_div_rn_f64_full) ;  /* 0x00000ad400a87944 */ /* 0x000fea0003c00000 */
.L_x_30:
[----:B------:R-:W-:Y:S05]  /*2be0*/  BSYNC.RECONVERGENT B1 ;  /* 0x0000000000017941 */ /* 0x000fea0003800200 */
.L_x_29:
        /* <DEDUP_REMOVED lines=21> */
.L_x_34:
        /* <DEDUP_REMOVED lines=31> */
[----:B------:R-:W-:-:S04]  /*2f30*/  SHF.R.S32.HI R17, RZ, 0x1f, R16 ;  /* 0x0000001fff117819 */ /* 0x000fc80000011410 */
[C---:B------:R-:W-:Y:S02]  /*2f40*/  LOP3.LUT R20, R17.reuse, R15, RZ, 0x3c, !PT ;  /* 0x0000000f11147212 */ /* 0x040fe400078e3cff */
[----:B------:R-:W-:Y:S02]  /*2f50*/  LOP3.LUT R21, R17, R16, RZ, 0x3c, !PT ;  /* 0x0000001011157212 */ /* 0x000fe400078e3cff */
[----:B------:R-:W-:Y:S02]  /*2f60*/  SHF.R.U32.HI R15, RZ, 0x1e, R14 ;  /* 0x0000001eff0f7819 */ /* 0x000fe4000001160e */
[C---:B------:R-:W-:Y:S02]  /*2f70*/  LOP3.LUT R17, R16.reuse, R11, RZ, 0x3c, !PT ;  /* 0x0000000b10117212 */ /* 0x040fe400078e3cff */
[----:B------:R-:W0:Y:S01]  /*2f80*/  I2F.F64.S64 R20, R20 ;  /* 0x0000001400147312 */ /* 0x000e220000301c00 */
[----:B------:R-:W-:Y:S02]  /*2f90*/  LEA.HI R14, R16, R15, RZ, 0x1 ;  /* 0x0000000f100e7211 */ /* 0x000fe400078f08ff */
[----:B------:R-:W-:-:S03]  /*2fa0*/  ISETP.GE.AND P1, PT, R17, RZ, PT ;  /* 0x000000ff1100720c */ /* 0x000fc60003f26270 */
[----:B------:R-:W-:-:S04]  /*2fb0*/  IMAD.MOV R15, RZ, RZ, -R14 ;  /* 0x000000ffff0f7224 */ /* 0x000fc800078e0a0e */
[----:B------:R-:W-:Y:S01]  /*2fc0*/  @!P0 IMAD.MOV.U32 R14, RZ, RZ, R15 ;  /* 0x000000ffff0e8224 */ /* 0x000fe200078e000f */
[----:B0-----:R-:W-:-:S10]  /*2fd0*/  DMUL R18, R20, UR4 ;  /* 0x0000000414127c28 */ /* 0x001fd40008000000 */
[----:B------:R-:W0:Y:S02]  /*2fe0*/  F2F.F32.F64 R18, R18 ;  /* 0x0000001200127310 */ /* 0x000e240000301000 */
[----:B0-----:R-:W-:Y:S01]  /*2ff0*/  FSEL R15, -R18, R18, !P1 ;  /* 0x00000012120f7208 */ /* 0x001fe20004800100 */
[----:B------:R-:W-:Y:S06]  /*3000*/  BRA `(.L_x_32) ;  /* 0x0000000000087947 */ /* 0x000fec0003800000 */
.L_x_33:
[----:B------:R-:W-:Y:S01]  /*3010*/  FMUL R15, RZ, R11 ;  /* 0x0000000bff0f7220 */ /* 0x000fe20000400000 */
[----:B------:R-:W-:-:S07]  /*3020*/  IMAD.MOV.U32 R14, RZ, RZ, RZ ;  /* 0x000000ffff0e7224 */ /* 0x000fce00078e00ff */
.L_x_32:
[----:B------:R-:W-:Y:S05]  /*3030*/  BSYNC.RECONVERGENT B0 ;  /* 0x0000000000007941 */ /* 0x000fea0003800200 */
.L_x_31:
        /* <DEDUP_REMOVED lines=12> */
[----:B------:R-:W-:Y:S01]  /*3100*/  FSEL R16, R16, -0.00019574658654164522886, P0 ;  /* 0xb94d415310107808 */ /* 0x000fe20000000000 */
[----:B------:R-:W-:Y:S01]  /*3110*/  IMAD.MOV.U32 R20, RZ, RZ, R12 ;  /* 0x000000ffff147224 */ /* 0x000fe200078e000c */
[----:B------:R-:W-:-:S02]  /*3120*/  FSEL R14, R15, 1, !P0 ;  /* 0x3f8000000f0e7808 */ /* 0x000fc40004000000 */
        /* <DEDUP_REMOVED lines=18> */
.L_x_38:
        /* <DEDUP_REMOVED lines=28> */
[----:B---3--:R-:W-:-:S04]  /*3410*/  @P0 SHF.L.W.U32.HI R15, R16, R17, R15 ;  /* 0x00000011100f0219 */ /* 0x008fc80000010e0f */
        /* <DEDUP_REMOVED lines=16> */
.L_x_37:
[----:B------:R-:W-:Y:S01]  /*3520*/  FMUL R20, RZ, R11 ;  /* 0x0000000bff147220 */ /* 0x000fe20000400000 */
[----:B------:R-:W-:-:S07]  /*3530*/  IMAD.MOV.U32 R22, RZ, RZ, RZ ;  /* 0x000000ffff167224 */ /* 0x000fce00078e00ff */
.L_x_36:
[----:B------:R-:W-:Y:S05]  /*3540*/  BSYNC.RECONVERGENT B0 ;  /* 0x0000000000007941 */ /* 0x000fea0003800200 */
.L_x_35:
[----:B------:R-:W2:Y:S04]  /*3550*/  LDG.E.U16 R25, desc[UR6][R54.64+0x60] ;  /* 0x0000600636197981 */ /* 0x000ea8000c1e1500 */
[----:B------:R-:W3:Y:S01]  /*3560*/  LDG.E.U16 R23, desc[UR6][R56.64+0x60] ;  /* 0x0000600638177981 */ /* 0x000ee2000c1e1500 */
[----:B------:R-:W0:Y:S01]  /*3570*/  MUFU.RCP64H R15, R51 ;  /* 0x00000033000f7308 */ /* 0x000e220000001800 */
[----:B------:R-:W-:Y:S02]  /*3580*/  IMAD.MOV.U32 R14, RZ, RZ, 0x1 ;  /* 0x00000001ff0e7424 */ /* 0x000fe400078e00ff */
[----:B------:R-:W-:Y:S01]  /*3590*/  FMUL R21, R20, R20 ;  /* 0x0000001414157220 */ /* 0x000fe20000400000 */
[----:B------:R-:W-:Y:S01]  /*35a0*/  LOP3.LUT R18, R22, 0x1, RZ, 0xc0, !PT ;  /* 0x0000000116127812 */ /* 0x000fe200078ec0ff */
[----:B------:R-:W-:Y:S01]  /*35b0*/  IMAD.MOV.U32 R26, RZ, RZ, 0x3effffff ;  /* 0x3effffffff1a7424 */ /* 0x000fe200078e00ff */
[----:B------:R-:W-:Y:S01]  /*35c0*/  UMOV UR4, 0x54442d18 ;  /* 0x54442d1800047882 */ /* 0x000fe20000000000 */
[----:B------:R-:W-:Y:S01]  /*35d0*/  FFMA R19, R21, R24, -0.0013887860113754868507 ;  /* 0xbab607ed15137423 */ /* 0x000fe20000000018 */
[----:B------:R-:W-:Y:S01]  /*35e0*/  IMAD.MOV.U32 R24, RZ, RZ, 0x3d2aaabb ;  /* 0x3d2aaabbff187424 */ /* 0x000fe200078e00ff */
[----:B------:R-:W-:Y:S01]  /*35f0*/  ISETP.NE.U32.AND P0, PT, R18, 0x1, PT ;  /* 0x000000011200780c */ /* 0x000fe20003f05070 */
[----:B------:R-:W-:Y:S01]  /*3600*/  UMOV UR5, 0x403921fb ;  /* 0x403921fb00057882 */ /* 0x000fe20000000000 */
[----:B------:R-:W-:Y:S01]  /*3610*/  BSSY.RECONVERGENT B1, `(.L_x_39) ;  /* 0x0000023000017945 */ /* 0x000fe20003800200 */
[----:B------:R-:W-:Y:S01]  /*3620*/  DMUL R72, R52, -UR4 ;  /* 0x8000000434487c28 */ /* 0x000fe20008000000 */
[----:B------:R-:W-:-:S02]  /*3630*/  FSEL R18, R19, -0.00019574658654164522886, !P0 ;  /* 0xb94d415313127808 */ /* 0x000fc40004000000 */
[----:B------:R-:W-:Y:S02]  /*3640*/  FSEL R24, R24, 0.0083327032625675201416, !P0 ;  /* 0x3c0885e418187808 */ /* 0x000fe40004000000 */
[----:B------:R-:W-:Y:S01]  /*3650*/  FSEL R26, -R26, -0.16666662693023681641, !P0 ;  /* 0xbe2aaaa81a1a7808 */ /* 0x000fe20004000100 */
[----:B0-----:R-:W-:Y:S02]  /*3660*/  DFMA R16, -R50, R14, 1 ;  /* 0x3ff000003210742b */ /* 0x001fe4000000010e */
[----:B------:R-:W-:Y:S02]  /*3670*/  FFMA R24, R21, R18, R24 ;  /* 0x0000001215187223 */ /* 0x000fe40000000018 */
[----:B------:R-:W-:Y:S02]  /*3680*/  FSETP.GEU.AND P1, PT, |R73|, 6.5827683646048100446e-37, PT ;  /* 0x036000004900780b */ /* 0x000fe40003f2e200 */
[----:B------:R-:W-:Y:S02]  /*3690*/  FFMA R24, R21, R24, R26 ;  /* 0x0000001815187223 */ /* 0x000fe4000000001a */
[----:B------:R-:W-:-:S08]  /*36a0*/  DFMA R16, R16, R16, R16 ;  /* 0x000000101010722b */ /* 0x000fd00000000010 */
[----:B------:R-:W-:Y:S01]  /*36b0*/  DFMA R16, R14, R16, R14 ;  /* 0x000000100e10722b */ /* 0x000fe2000000000e */
[----:B------:R-:W-:Y:S02]  /*36c0*/  FSEL R14, R20, 1, P0 ;  /* 0x3f800000140e7808 */ /* 0x000fe40000000000 */
[----:B------:R-:W-:-:S03]  /*36d0*/  LOP3.LUT P0, RZ, R22, 0x2, RZ, 0xc0, !PT ;  /* 0x0000000216ff7812 */ /* 0x000fc6000780c0ff */
[----:B------:R-:W-:Y:S02]  /*36e0*/  FFMA R21, R21, R14, RZ ;  /* 0x0000000e15157223 */ /* 0x000fe400000000ff */
[----:B------:R-:W-:Y:S02]  /*36f0*/  DFMA R18, -R50, R16, 1 ;  /* 0x3ff000003212742b */ /* 0x000fe40000000110 */
[----:B------:R-:W-:-:S06]  /*3700*/  FFMA R14, R21, R24, R14 ;  /* 0x00000018150e7223 */ /* 0x000fcc000000000e */
[----:B------:R-:W-:Y:S01]  /*3710*/  DFMA R18, R16, R18, R16 ;  /* 0x000000121012722b */ /* 0x000fe20000000010 */
[----:B------:R-:W-:-:S05]  /*3720*/  @P0 FADD R14, RZ, -R14 ;  /* 0x8000000eff0e0221 */ /* 0x000fca0000000000 */
[----:B------:R-:W-:Y:S02]  /*3730*/  F2FP.F16.F32.PACK_AB R16, RZ, R14 ;  /* 0x0000000eff10723e */ /* 0x000fe400000000ff */
[----:B------:R-:W-:Y:S02]  /*3740*/  DMUL R76, R18, R72 ;  /* 0x00000048124c7228 */ /* 0x000fe40000000000 */
[----:B------:R-:W-:-:S06]  /*3750*/  PRMT R16, R16, 0x5410, R27 ;  /* 0x0000541010107816 */ /* 0x000fcc000000001b */
        /* <DEDUP_REMOVED lines=14> */
.L_x_40:
[----:B------:R-:W-:Y:S05]  /*3840*/  BSYNC.RECONVERGENT B1 ;  /* 0x0000000000017941 */ /* 0x000fea0003800200 */
.L_x_39:
        /* <DEDUP_REMOVED lines=21> */
.L_x_44:
        /* <DEDUP_REMOVED lines=45> */
.L_x_43:
[----:B------:R-:W-:Y:S01]  /*3c70*/  FMUL R18, RZ, R14 ;  /* 0x0000000eff127220 */ /* 0x000fe20000400000 */
[----:B------:R-:W-:-:S07]  /*3c80*/  IMAD.MOV.U32 R17, RZ, RZ, RZ ;  /* 0x000000ffff117224 */ /* 0x000fce00078e00ff */
.L_x_42:
[----:B------:R-:W-:Y:S05]  /*3c90*/  BSYNC.RECONVERGENT B0 ;  /* 0x0000000000007941 */ /* 0x000fea0003800200 */
.L_x_41:
        /* <DEDUP_REMOVED lines=33> */
.L_x_48:
        /* <DEDUP_REMOVED lines=45> */
.L_x_47:
[----:B------:R-:W-:Y:S01]  /*4180*/  FMUL R17, RZ, R14 ;  /* 0x0000000eff117220 */ /* 0x000fe20000400000 */
[----:B------:R-:W-:-:S07]  /*4190*/  IMAD.MOV.U32 R22, RZ, RZ, RZ ;  /* 0x000000ffff167224 */ /* 0x000fce00078e00ff */
.L_x_46:
[----:B------:R-:W-:Y:S05]  /*41a0*/  BSYNC.RECONVERGENT B0 ;  /* 0x0000000000007941 */ /* 0x000fea0003800200 */
.L_x_45:
        /* <DEDUP_REMOVED lines=48> */
.L_x_50:
[----:B------:R-:W-:Y:S05]  /*44b0*/  BSYNC.RECONVERGENT B1 ;  /* 0x0000000000017941 */ /* 0x000fea0003800200 */
.L_x_49:
        /* <DEDUP_REMOVED lines=21> */
.L_x_54:
        /* <DEDUP_REMOVED lines=45> */
.L_x_53:
[----:B------:R-:W-:Y:S01]  /*48e0*/  FMUL R21, RZ, R17 ;  /* 0x00000011ff157220 */ /* 0x000fe20000400000 */
[----:B------:R-:W-:-:S07]  /*48f0*/  IMAD.MOV.U32 R20, RZ, RZ, RZ ;  /* 0x000000ffff147224 */ /* 0x000fce00078e00ff */
.L_x_52:
[----:B------:R-:W-:Y:S05]  /*4900*/  BSYNC.RECONVERGENT B0 ;  /* 0x0000000000007941 */ /* 0x000fea0003800200 */
.L_x_51:
        /* <DEDUP_REMOVED lines=33> */
.L_x_58:
        /* <DEDUP_REMOVED lines=45> */
.L_x_57:
[----:B------:R-:W-:Y:S01]  /*4df0*/  FMUL R26, RZ, R17 ;  /* 0x00000011ff1a7220 */ /* 0x000fe20000400000 */
[----:B------:R-:W-:-:S07]  /*4e00*/  IMAD.MOV.U32 R28, RZ, RZ, RZ ;  /* 0x000000ffff1c7224 */ /* 0x000fce00078e00ff */
.L_x_56:
[----:B------:R-:W-:Y:S05]  /*4e10*/  BSYNC.RECONVERGENT B0 ;  /* 0x0000000000007941 */ /* 0x000fea0003800200 */
.L_x_55:
        /* <DEDUP_REMOVED lines=47> */
.L_x_60:
[----:B------:R-:W-:Y:S05]  /*5110*/  BSYNC.RECONVERGENT B1 ;  /* 0x0000000000017941 */ /* 0x000fea0003800200 */
.L_x_59:
        /* <DEDUP_REMOVED lines=21> */
.L_x_64:
        /* <DEDUP_REMOVED lines=45> */
.L_x_63:
[----:B------:R-:W-:Y:S01]  /*5540*/  FMUL R24, RZ, R20 ;  /* 0x00000014ff187220 */ /* 0x000fe20000400000 */
[----:B------:R-:W-:-:S07]  /*5550*/  IMAD.MOV.U32 R23, RZ, RZ, RZ ;  /* 0x000000ffff177224 */ /* 0x000fce00078e00ff */
.L_x_62:
[----:B------:R-:W-:Y:S05]  /*5560*/  BSYNC.RECONVERGENT B0 ;  /* 0x0000000000007941 */ /* 0x000fea0003800200 */
.L_x_61:
        /* <DEDUP_REMOVED lines=33> */
.L_x_68:
        /* <DEDUP_REMOVED lines=45> */
.L_x_67:
[----:B------:R-:W-:Y:S01]  /*5a50*/  FMUL R23, RZ, R20 ;  /* 0x00000014ff177220 */ /* 0x000fe20000400000 */
[----:B------:R-:W-:-:S07]  /*5a60*/  IMAD.MOV.U32 R28, RZ, RZ, RZ ;  /* 0x000000ffff1c7224 */ /* 0x000fce00078e00ff */
.L_x_66:
[----:B------:R-:W-:Y:S05]  /*5a70*/  BSYNC.RECONVERGENT B0 ;  /* 0x0000000000007941 */ /* 0x000fea0003800200 */
.L_x_65:
        /* <DEDUP_REMOVED lines=48> */
.L_x_70:
[----:B------:R-:W-:Y:S05]  /*5d80*/  BSYNC.RECONVERGENT B1 ;  /* 0x0000000000017941 */ /* 0x000fea0003800200 */
.L_x_69:
        /* <DEDUP_REMOVED lines=21> */
.L_x_74:
        /* <DEDUP_REMOVED lines=45> */
.L_x_73:
[----:B------:R-:W-:Y:S01]  /*61b0*/  FMUL R27, RZ, R23 ;  /* 0x00000017ff1b7220 */ /* 0x000fe20000400000 */
[----:B------:R-:W-:-:S07]  /*61c0*/  IMAD.MOV.U32 R26, RZ, RZ, RZ ;  /* 0x000000ffff1a7224 */ /* 0x000fce00078e00ff */
.L_x_72:
[----:B------:R-:W-:Y:S05]  /*61d0*/  BSYNC.RECONVERGENT B0 ;  /* 0x0000000000007941 */ /* 0x000fea0003800200 */
.L_x_71:
        /* <DEDUP_REMOVED lines=33> */
.L_x_78:
        /* <DEDUP_REMOVED lines=45> */
.L_x_77:
[----:B------:R-:W-:Y:S01]  /*66c0*/  FMUL R32, RZ, R23 ;  /* 0x00000017ff207220 */ /* 0x000fe20000400000 */
[----:B------:R-:W-:-:S07]  /*66d0*/  IMAD.MOV.U32 R34, RZ, RZ, RZ ;  /* 0x000000ffff227224 */ /* 0x000fce00078e00ff */
.L_x_76:
[----:B------:R-:W-:Y:S05]  /*66e0*/  BSYNC.RECONVERGENT B0 ;  /* 0x0000000000007941 */ /* 0x000fea0003800200 */
.L_x_75:
        /* <DEDUP_REMOVED lines=47> */
.L_x_80:
[----:B------:R-:W-:Y:S05]  /*69e0*/  BSYNC.RECONVERGENT B1 ;  /* 0x0000000000017941 */ /* 0x000fea0003800200 */
.L_x_79:
        /* <DEDUP_REMOVED lines=21> */
.L_x_84:
        /* <DEDUP_REMOVED lines=45> */
.L_x_83:
[----:B------:R-:W-:Y:S01]  /*6e10*/  FMUL R30, RZ, R26 ;  /* 0x0000001aff1e7220 */ /* 0x000fe20000400000 */
[----:B------:R-:W-:-:S07]  /*6e20*/  IMAD.MOV.U32 R29, RZ, RZ, RZ ;  /* 0x000000ffff1d7224 */ /* 0x000fce00078e00ff */
.L_x_82:
[----:B------:R-:W-:Y:S05]  /*6e30*/  BSYNC.RECONVERGENT B0 ;  /* 0x0000000000007941 */ /* 0x000fea0003800200 */
.L_x_81:
        /* <DEDUP_REMOVED lines=15> */
[C---:B------:R-:W-:Y:S02]  /*6f30*/  FFMA R31, R32.reuse, R31, R33 ;  /* 0x0000001f201f7223 */ /* 0x040fe40000000021 */
        /* <DEDUP_REMOVED lines=16> */
.L_x_88:
        /* <DEDUP_REMOVED lines=45> */
.L_x_87:
[----:B------:R-:W-:Y:S01]  /*7310*/  FMUL R35, RZ, R26 ;  /* 0x0000001aff237220 */ /* 0x000fe20000400000 */
[----:B------:R-:W-:-:S07]  /*7320*/  IMAD.MOV.U32 R34, RZ, RZ, RZ ;  /* 0x000000ffff227224 */ /* 0x000fce00078e00ff */
.L_x_86:
[----:B------:R-:W-:Y:S05]  /*7330*/  BSYNC.RECONVERGENT B0 ;  /* 0x0000000000007941 */ /* 0x000fea0003800200 */
.L_x_85:
        /* <DEDUP_REMOVED lines=12> */
[----:B------:R-:W-:Y:S01]  /*7400*/  IMAD.MOV.U32 R39, RZ, RZ, 0x3effffff ;  /* 0x3effffffff277424 */ /* 0x000fe200078e00ff */
[----:B------:R-:W-:Y:S01]  /*7410*/  BSSY.RECONVERGENT B1, `(.L_x_89) ;  /* 0x0000023000017945 */ /* 0x000fe20003800200 */
[----:B------:R-:W-:-:S02]  /*7420*/  FSEL R37, R37, -0.00019574658654164522886, !P0 ;  /* 0xb94d415325257808 */ /* 0x000fc40004000000 */
[----:B------:R-:W-:Y:S02]  /*7430*/  FSEL R29, R29, 0.0083327032625675201416, !P0 ;  /* 0x3c0885e41d1d7808 */ /* 0x000fe40004000000 */
[----:B------:R-:W-:Y:S01]  /*7440*/  FSEL R39, -R39, -0.16666662693023681641, !P0 ;  /* 0xbe2aaaa827277808 */ /* 0x000fe20004000100 */
[----:B0-----:R-:W-:Y:S02]  /*7450*/  DFMA R32, -R50, R30, 1 ;  /* 0x3ff000003220742b */ /* 0x001fe4000000011e */
[----:B------:R-:W-:Y:S01]  /*7460*/  FFMA R37, R36, R37, R29 ;  /* 0x0000002524257223 */ /* 0x000fe2000000001d */
[----:B------:R-:W-:Y:S02]  /*7470*/  FSEL R29, R35, 1, P0 ;  /* 0x3f800000231d7808 */ /* 0x000fe40000000000 */
[----:B------:R-:W-:Y:S01]  /*7480*/  LOP3.LUT P0, RZ, R34, 0x2, RZ, 0xc0, !PT ;  /* 0x0000000222ff7812 */ /* 0x000fe2000780c0ff */
[C---:B------:R-:W-:Y:S01]  /*7490*/  FFMA R37, R36.reuse, R37, R39 ;  /* 0x0000002524257223 */ /* 0x040fe20000000027 */
[----:B------:R-:W-:Y:S01]  /*74a0*/  FSETP.GEU.AND P2, PT, |R73|, 6.5827683646048100446e-37, PT ;  /* 0x036000004900780b */ /* 0x000fe20003f4e200 */
[----:B------:R-:W-:Y:S01]  /*74b0*/  DFMA R32, R32, R32, R32 ;  /* 0x000000202020722b */ /* 0x000fe20000000020 */
[----:B------:R-:W-:-:S04]  /*74c0*/  FFMA R36, R36, R29, RZ ;  /* 0x0000001d24247223 */ /* 0x000fc800000000ff */
[----:B------:R-:W-:-:S03]  /*74d0*/  FFMA R29, R36, R37, R29 ;  /* 0x00000025241d7223 */ /* 0x000fc6000000001d */
[----:B------:R-:W-:Y:S02]  /*74e0*/  DFMA R32, R30, R32, R30 ;  /* 0x000000201e20722b */ /* 0x000fe4000000001e */
[----:B------:R-:W-:-:S05]  /*74f0*/  @P0 FADD R29, RZ, -R29 ;  /* 0x8000001dff1d0221 */ /* 0x000fca0000000000 */
[----:B------:R-:W-:Y:S01]  /*7500*/  F2FP.F16.F32.PACK_AB R29, RZ, R29 ;  /* 0x0000001dff1d723e */ /* 0x000fe200000000ff */
[----:B------:R-:W-:-:S03]  /*7510*/  DFMA R30, -R50, R32, 1 ;  /* 0x3ff00000321e742b */ /* 0x000fc60000000120 */
[----:B------:R-:W-:-:S05]  /*7520*/  PRMT R29, R29, 0x5410, R41 ;  /* 0x000054101d1d7816 */ /* 0x000fca0000000029 */
[----:B------:R-:W-:-:S08]  /*7530*/  DFMA R32, R32, R30, R32 ;  /* 0x0000001e2020722b */ /* 0x000fd00000000020 */
[----:B------:R-:W-:-:S08]  /*7540*/  DMUL R76, R32, R72 ;  /* 0x00000048204c7228 */ /* 0x000fd00000000000 */
        /* <DEDUP_REMOVED lines=15> */
.L_x_90:
[----:B------:R-:W-:Y:S05]  /*7640*/  BSYNC.RECONVERGENT B1 ;  /* 0x0000000000017941 */ /* 0x000fea0003800200 */
.L_x_89:
        /* <DEDUP_REMOVED lines=21> */
.L_x_94:
        /* <DEDUP_REMOVED lines=45> */
.L_x_93:
[----:B------:R-:W-:Y:S01]  /*7a70*/  FMUL R33, RZ, R29 ;  /* 0x0000001dff217220 */ /* 0x000fe20000400000 */
[----:B------:R-:W-:-:S07]  /*7a80*/  IMAD.MOV.U32 R32, RZ, RZ, RZ ;  /* 0x000000ffff207224 */ /* 0x000fce00078e00ff */
.L_x_92:
[----:B------:R-:W-:Y:S05]  /*7a90*/  BSYNC.RECONVERGENT B0 ;  /* 0x0000000000007941 */ /* 0x000fea0003800200 */
.L_x_91:
        /* <DEDUP_REMOVED lines=16> */
[C---:B------:R-:W-:Y:S02]  /*7ba0*/  FFMA R34, R35.reuse, R34, R36 ;  /* 0x0000002223227223 */ /* 0x040fe40000000024 */
        /* <DEDUP_REMOVED lines=15> */
.L_x_98:
        /* <DEDUP_REMOVED lines=45> */
.L_x_97:
[----:B------:R-:W-:Y:S01]  /*7f70*/  FMUL R38, RZ, R29 ;  /* 0x0000001dff267220 */ /* 0x000fe20000400000 */
[----:B------:R-:W-:-:S07]  /*7f80*/  IMAD.MOV.U32 R40, RZ, RZ, RZ ;  /* 0x000000ffff287224 */ /* 0x000fce00078e00ff */
.L_x_96:
[----:B------:R-:W-:Y:S05]  /*7f90*/  BSYNC.RECONVERGENT B0 ;  /* 0x0000000000007941 */ /* 0x000fea0003800200 */
.L_x_95:
        /* <DEDUP_REMOVED lines=47> */
.L_x_100:
[----:B------:R-:W-:Y:S05]  /*8290*/  BSYNC.RECONVERGENT B1 ;  /* 0x0000000000017941 */ /* 0x000fea0003800200 */
.L_x_99:
        /* <DEDUP_REMOVED lines=21> */
.L_x_104:
        /* <DEDUP_REMOVED lines=45> */
.L_x_103:
[----:B------:R-:W-:Y:S01]  /*86c0*/  FMUL R36, RZ, R32 ;  /* 0x00000020ff247220 */ /* 0x000fe20000400000 */
[----:B------:R-:W-:-:S07]  /*86d0*/  IMAD.MOV.U32 R35, RZ, RZ, RZ ;  /* 0x000000ffff237224 */ /* 0x000fce00078e00ff */
.L_x_102:
[----:B------:R-:W-:Y:S05]  /*86e0*/  BSYNC.RECONVERGENT B0 ;  /* 0x0000000000007941 */ /* 0x000fea0003800200 */
.L_x_101:
        /* <DEDUP_REMOVED lines=32> */
.L_x_108:
        /* <DEDUP_REMOVED lines=45> */
.L_x_107:
[----:B------:R-:W-:Y:S01]  /*8bc0*/  FMUL R41, RZ, R32 ;  /* 0x00000020ff297220 */ /* 0x000fe20000400000 */
[----:B------:R-:W-:-:S07]  /*8bd0*/  IMAD.MOV.U32 R40, RZ, RZ, RZ ;  /* 0x000000ffff287224 */ /* 0x000fce00078e00ff */
.L_x_106:
[----:B------:R-:W-:Y:S05]  /*8be0*/  BSYNC.RECONVERGENT B0 ;  /* 0x0000000000007941 */ /* 0x000fea0003800200 */
.L_x_105:
        /* <DEDUP_REMOVED lines=48> */
.L_x_110:
[----:B------:R-:W-:Y:S05]  /*8ef0*/  BSYNC.RECONVERGENT B1 ;  /* 0x0000000000017941 */ /* 0x000fea0003800200 */
.L_x_109:
        /* <DEDUP_REMOVED lines=21> */
.L_x_114:
        /* <DEDUP_REMOVED lines=45> */
.L_x_113:
[----:B------:R-:W-:Y:S01]  /*9320*/  FMUL R39, RZ, R35 ;  /* 0x00000023ff277220 */ /* 0x000fe20000400000 */
[----:B------:R-:W-:-:S07]  /*9330*/  IMAD.MOV.U32 R38, RZ, RZ, RZ ;  /* 0x000000ffff267224 */ /* 0x000fce00078e00ff */
.L_x_112:
[----:B------:R-:W-:Y:S05]  /*9340*/  BSYNC.RECONVERGENT B0 ;  /* 0x0000000000007941 */ /* 0x000fea0003800200 */
.L_x_111:
        /* <DEDUP_REMOVED lines=32> */
.L_x_118:
        /* <DEDUP_REMOVED lines=45> */
.L_x_117:
[----:B------:R-:W-:Y:S01]  /*9820*/  FMUL R44, RZ, R35 ;  /* 0x00000023ff2c7220 */ /* 0x000fe20000400000 */
[----:B------:R-:W-:-:S07]  /*9830*/  IMAD.MOV.U32 R46, RZ, RZ, RZ ;  /* 0x000000ffff2e7224 */ /* 0x000fce00078e00ff */
.L_x_116:
[----:B------:R-:W-:Y:S05]  /*9840*/  BSYNC.RECONVERGENT B0 ;  /* 0x0000000000007941 */ /* 0x000fea0003800200 */
.L_x_115:
        /* <DEDUP_REMOVED lines=47> */
.L_x_120:
[----:B------:R-:W-:Y:S05]  /*9b40*/  BSYNC.RECONVERGENT B1 ;  /* 0x0000000000017941 */ /* 0x000fea0003800200 */
.L_x_119:
        /* <DEDUP_REMOVED lines=21> */
.L_x_124:
        /* <DEDUP_REMOVED lines=45> */
.L_x_123:
[----:B------:R-:W-:Y:S01]  /*9f70*/  FMUL R42, RZ, R38 ;  /* 0x00000026ff2a7220 */ /* 0x000fe20000400000 */
[----:B------:R-:W-:-:S07]  /*9f80*/  IMAD.MOV.U32 R41, RZ, RZ, RZ ;  /* 0x000000ffff297224 */ /* 0x000fce00078e00ff */
.L_x_122:
[----:B------:R-:W-:Y:S05]  /*9f90*/  BSYNC.RECONVERGENT B0 ;  /* 0x0000000000007941 */ /* 0x000fea0003800200 */
.L_x_121:
        /* <DEDUP_REMOVED lines=32> */
.L_x_128:
        /* <DEDUP_REMOVED lines=45> */
.L_x_127:
[----:B------:R-:W-:Y:S01]  /*a470*/  FMUL R58, RZ, R38 ;  /* 0x00000026ff3a7220 */ /* 0x000fe20000400000 */
[----:B------:R-:W-:-:S07]  /*a480*/  IMAD.MOV.U32 R46, RZ, RZ, RZ ;  /* 0x000000ffff2e7224 */ /* 0x000fce00078e00ff */
.L_x_126:
[----:B------:R-:W-:Y:S05]  /*a490*/  BSYNC.RECONVERGENT B0 ;  /* 0x0000000000007941 */ /* 0x000fea0003800200 */
.L_x_125:
        /* <DEDUP_REMOVED lines=48> */
.L_x_130:
[----:B------:R-:W-:Y:S05]  /*a7a0*/  BSYNC.RECONVERGENT B1 ;  /* 0x0000000000017941 */ /* 0x000fea0003800200 */
.L_x_129:
        /* <DEDUP_REMOVED lines=21> */
.L_x_134:
        /* <DEDUP_REMOVED lines=45> */
.L_x_133:
[----:B------:R-:W-:Y:S01]  /*abd0*/  FMUL R45, RZ, R41 ;  /* 0x00000029ff2d7220 */ /* 0x000fe20000400000 */
[----:B------:R-:W-:-:S07]  /*abe0*/  IMAD.MOV.U32 R44, RZ, RZ, RZ ;  /* 0x000000ffff2c7224 */ /* 0x000fce00078e00ff */
.L_x_132:
[----:B------:R-:W-:Y:S05]  /*abf0*/  BSYNC.RECONVERGENT B0 ;  /* 0x0000000000007941 */ /* 0x000fea0003800200 */
.L_x_131:
        /* <DEDUP_REMOVED lines=17> */
[----:B------:R-:W-:-:S04]  /*ad10*/  FFMA R46, R59, R46, R61 ;  /* 0x0000002e3b2e7223 */ /* 0x000fc8000000003d */
[----:B------:R-:W-:Y:S01]  /*ad20*/  FFMA R64, R45, R46, R44 ;  /* 0x0000002e2d407223 */ /* 0x000fe2000000002c */
[----:B------:R-:W-:-:S03]  /*ad30*/  IMAD.MOV.U32 R46, RZ, RZ, R43 ;  /* 0x000000ffff2e7224 */ /* 0x000fc600078e002b */
        /* <DEDUP_REMOVED lines=12> */
.L_x_138:
        /* <DEDUP_REMOVED lines=36> */
[----:B------:R-:W1:Y:S01]  /*b040*/  I2F.F64.S64 R62, R62 ;  /* 0x0000003e003e7312 */ /* 0x000e620000301c00 */
[----:B------:R-:W-:Y:S02]  /*b050*/  LEA.HI R46, R46, R45, RZ, 0x1 ;  /* 0x0000002d2e2e7211 */ /* 0x000fe400078f08ff */
[----:B------:R-:W-:-:S03]  /*b060*/  ISETP.GE.AND P0, PT, R44, RZ, PT ;  /* 0x000000ff2c00720c */ /* 0x000fc60003f06270 */
[----:B------:R-:W-:-:S04]  /*b070*/  IMAD.MOV R44, RZ, RZ, -R46 ;  /* 0x000000ffff2c7224 */ /* 0x000fc800078e0a2e */
[----:B------:R-:W-:Y:S01]  /*b080*/  @!P5 IMAD.MOV.U32 R46, RZ, RZ, R44 ;  /* 0x000000ffff2ed224 */ /* 0x000fe200078e002c */
[----:B-1----:R-:W-:-:S10]  /*b090*/  DMUL R58, R62, UR4 ;  /* 0x000000043e3a7c28 */ /* 0x002fd40008000000 */
[----:B------:R-:W0:Y:S02]  /*b0a0*/  F2F.F32.F64 R58, R58 ;  /* 0x0000003a003a7310 */ /* 0x000e240000301000 */
[----:B0-----:R-:W-:Y:S01]  /*b0b0*/  FSEL R60, -R58, R58, !P0 ;  /* 0x0000003a3a3c7208 */ /* 0x001fe20004000100 */
[----:B------:R-:W-:Y:S06]  /*b0c0*/  BRA `(.L_x_136) ;  /* 0x0000000000087947 */ /* 0x000fec0003800000 */
.L_x_137:
[----:B------:R-:W-:Y:S01]  /*b0d0*/  FMUL R60, RZ, R41 ;  /* 0x00000029ff3c7220 */ /* 0x000fe20000400000 */
[----:B------:R-:W-:-:S07]  /*b0e0*/  IMAD.MOV.U32 R46, RZ, RZ, RZ ;  /* 0x000000ffff2e7224 */ /* 0x000fce00078e00ff */
.L_x_136:
[----:B------:R-:W-:Y:S05]  /*b0f0*/  BSYNC.RECONVERGENT B0 ;  /* 0x0000000000007941 */ /* 0x000fea0003800200 */
.L_x_135:
[----:B------:R-:W2:Y:S04]  /*b100*/  LDG.E.U16 R67, desc[UR6][R54.64+0x1a0] ;  /* 0x0001a00636437981 */ /* 0x000ea8000c1e1500 */
[----:B------:R-:W3:Y:S01]  /*b110*/  LDG.E.U16 R65, desc[UR6][R56.64+0x1a0] ;  /* 0x0001a00638417981 */ /* 0x000ee2000c1e1500 */
[----:B------:R-:W0:Y:S01]  /*b120*/  MUFU.RCP64H R45, R51 ;  /* 0x00000033002d7308 */ /* 0x000e220000001800 */
[----:B------:R-:W-:Y:S02]  /*b130*/  IMAD.MOV.U32 R44, RZ, RZ, 0x1 ;  /* 0x00000001ff2c7424 */ /* 0x000fe400078e00ff */
[----:B------:R-:W-:Y:S01]  /*b140*/  FMUL R63, R60, R60 ;  /* 0x0000003c3c3f7220 */ /* 0x000fe20000400000 */
[----:B------:R-:W-:Y:S01]  /*b150*/  LOP3.LUT R61, R46, 0x1, RZ, 0xc0, !PT ;  /* 0x000000012e3d7812 */ /* 0x000fe200078ec0ff */
[----:B------:R-:W-:Y:S01]  /*b160*/  UMOV UR4, 0xe9bba775 ;  /* 0xe9bba77500047882 */ /* 0x000fe20000000000 */
[----:B------:R-:W-:Y:S01]  /*b170*/  UMOV UR5, 0x4055fdbb ;  /* 0x4055fdbb00057882 */ /* 0x000fe20000000000 */
[----:B------:R-:W-:Y:S01]  /*b180*/  FFMA R62, R63, R66, -0.0013887860113754868507 ;  /* 0xbab607ed3f3e7423 */ /* 0x000fe20000000042 */
[----:B------:R-:W-:Y:S01]  /*b190*/  IMAD.MOV.U32 R66, RZ, RZ, 0x3d2aaabb ;  /* 0x3d2aaabbff427424 */ /* 0x000fe200078e00ff */
[----:B------:R-:W-:Y:S01]  /*b1a0*/  ISETP.NE.U32.AND P0, PT, R61, 0x1, PT ;  /* 0x000000013d00780c */ /* 0x000fe20003f05070 */
        /* <DEDUP_REMOVED lines=11> */
[----:B------:R-:W-:Y:S01]  /*b260*/  FSEL R44, R60, 1, P0 ;  /* 0x3f8000003c2c7808 */ /* 0x000fe20000000000 */
[----:B------:R-:W-:Y:S01]  /*b270*/  DFMA R60, -R50, R58, 1 ;  /* 0x3ff00000323c742b */ /* 0x000fe2000000013a */
[----:B------:R-:W-:Y:S01]  /*b280*/  LOP3.LUT P0, RZ, R46, 0x2, RZ, 0xc0, !PT ;  /* 0x000000022eff7812 */ /* 0x000fe2000780c0ff */
[C---:B------:R-:W-:Y:S02]  /*b290*/  FFMA R62, R63.reuse, R62, R66 ;  /* 0x0000003e3f3e7223 */ /* 0x040fe40000000042 */
[----:B------:R-:W-:-:S04]  /*b2a0*/  FFMA R63, R63, R44, RZ ;  /* 0x0000002c3f3f7223 */ /* 0x000fc800000000ff */
[----:B------:R-:W-:Y:S01]  /*b2b0*/  FFMA R44, R63, R62, R44 ;  /* 0x0000003e3f2c7223 */ /* 0x000fe2000000002c */
[----:B------:R-:W-:-:S05]  /*b2c0*/  DFMA R60, R58, R60, R58 ;  /* 0x0000003c3a3c722b */ /* 0x000fca000000003a */
[----:B------:R-:W-:-:S05]  /*b2d0*/  @P0 FADD R44, RZ, -R44 ;  /* 0x8000002cff2c0221 */ /* 0x000fca0000000000 */
[----:B------:R-:W-:Y:S01]  /*b2e0*/  F2FP.F16.F32.PACK_AB R46, RZ, R44 ;  /* 0x0000002cff2e723e */ /* 0x000fe200000000ff */
[----:B------:R-:W-:-:S03]  /*b2f0*/  DMUL R44, R60, R72 ;  /* 0x000000483c2c7228 */ /* 0x000fc60000000000 */
[----:B------:R-:W-:-:S05]  /*b300*/  PRMT R46, R46, 0x5410, R64 ;  /* 0x000054102e2e7816 */ /* 0x000fca0000000040 */
        /* <DEDUP_REMOVED lines=14> */
.L_x_140:
[----:B------:R-:W-:Y:S05]  /*b3f0*/  BSYNC.RECONVERGENT B1 ;  /* 0x0000000000017941 */ /* 0x000fea0003800200 */
.L_x_139:
        /* <DEDUP_REMOVED lines=21> */
.L_x_144:
        /* <DEDUP_REMOVED lines=29> */
[C-C-:B------:R-:W-:Y:S01]  /*b720*/  SHF.L.W.U32.HI R61, R59.reuse, 0x2, R58.reuse ;  /* 0x000000023b3d7819 */ /* 0x140fe20000010e3a */
[----:B------:R-:W-:Y:S01]  /*b730*/  IMAD.SHL.U32 R59, R59, 0x4, RZ ;  /* 0x000000043b3b7824 */ /* 0x000fe200078e00ff */
[----:B------:R-:W-:Y:S02]  /*b740*/  SHF.R.U32.HI R58, RZ, 0x1e, R58 ;  /* 0x0000001eff3a7819 */ /* 0x000fe4000001163a */
[----:B------:R-:W-:-:S02]  /*b750*/  SHF.R.S32.HI R60, RZ, 0x1f, R61 ;  /* 0x0000001fff3c7819 */ /* 0x000fc4000001143d */
[C---:B------:R-:W-:Y:S02]  /*b760*/  LEA.HI R58, R61.reuse, R58, RZ, 0x1 ;  /* 0x0000003a3d3a7211 */ /* 0x040fe400078f08ff */
[C---:B------:R-:W-:Y:S02]  /*b770*/  LOP3.LUT R64, R60.reuse, R59, RZ, 0x3c, !PT ;  /* 0x0000003b3c407212 */ /* 0x040fe400078e3cff */
[----:B------:R-:W-:Y:S02]  /*b780*/  LOP3.LUT R65, R60, R61, RZ, 0x3c, !PT ;  /* 0x0000003d3c417212 */ /* 0x000fe400078e3cff */
[----:B------:R-:W-:-:S04]  /*b790*/  LOP3.LUT R59, R61, R44, RZ, 0x3c, !PT ;  /* 0x0000002c3d3b7212 */ /* 0x000fc800078e3cff */
[----:B------:R-:W0:Y:S01]  /*b7a0*/  I2F.F64.S64 R64, R64 ;  /* 0x0000004000407312 */ /* 0x000e220000301c00 */
[----:B------:R-:W-:Y:S01]  /*b7b0*/  ISETP.GE.AND P6, PT, R59, RZ, PT ;  /* 0x000000ff3b00720c */ /* 0x000fe20003fc6270 */
[----:B------:R-:W-:-:S04]  /*b7c0*/  IMAD.MOV R59, RZ, RZ, -R58 ;  /* 0x000000ffff3b7224 */ /* 0x000fc800078e0a3a */
[----:B------:R-:W-:Y:S01]  /*b7d0*/  @!P5 IMAD.MOV.U32 R58, RZ, RZ, R59 ;  /* 0x000000ffff3ad224 */ /* 0x000fe200078e003b */
[----:B0-----:R-:W-:-:S10]  /*b7e0*/  DMUL R62, R64, UR4 ;  /* 0x00000004403e7c28 */ /* 0x001fd40008000000 */
[----:B------:R-:W0:Y:S02]  /*b7f0*/  F2F.F32.F64 R62, R62 ;  /* 0x0000003e003e7310 */ /* 0x000e240000301000 */
[----:B0-----:R-:W-:Y:S01]  /*b800*/  FSEL R59, -R62, R62, !P6 ;  /* 0x0000003e3e3b7208 */ /* 0x001fe20007000100 */
[----:B------:R-:W-:Y:S06]  /*b810*/  BRA `(.L_x_142) ;  /* 0x0000000000087947 */ /* 0x000fec0003800000 */
.L_x_143:
[----:B------:R-:W-:Y:S01]  /*b820*/  FMUL R59, RZ, R44 ;  /* 0x0000002cff3b7220 */ /* 0x000fe20000400000 */
[----:B------:R-:W-:-:S07]  /*b830*/  IMAD.MOV.U32 R58, RZ, RZ, RZ ;  /* 0x000000ffff3a7224 */ /* 0x000fce00078e00ff */
.L_x_142:
[----:B------:R-:W-:Y:S05]  /*b840*/  BSYNC.RECONVERGENT B0 ;  /* 0x0000000000007941 */ /* 0x000fea0003800200 */
.L_x_141:
        /* <DEDUP_REMOVED lines=32> */
.L_x_148:
        /* <DEDUP_REMOVED lines=29> */
[C-C-:B------:R-:W-:Y:S01]  /*bc20*/  SHF.L.W.U32.HI R61, R59.reuse, 0x2, R58.reuse ;  /* 0x000000023b3d7819 */ /* 0x140fe20000010e3a */
[----:B------:R-:W-:Y:S01]  /*bc30*/  IMAD.SHL.U32 R59, R59, 0x4, RZ ;  /* 0x000000043b3b7824 */ /* 0x000fe200078e00ff */
[----:B------:R-:W-:Y:S02]  /*bc40*/  SHF.R.U32.HI R58, RZ, 0x1e, R58 ;  /* 0x0000001eff3a7819 */ /* 0x000fe4000001163a */
[----:B------:R-:W-:Y:S02]  /*bc50*/  SHF.R.S32.HI R60, RZ, 0x1f, R61 ;  /* 0x0000001fff3c7819 */ /* 0x000fe4000001143d */
[C---:B------:R-:W-:Y:S02]  /*bc60*/  LEA.HI R67, R61.reuse, R58, RZ, 0x1 ;  /* 0x0000003a3d437211 */ /* 0x040fe400078f08ff */
[C---:B------:R-:W-:Y:S02]  /*bc70*/  LOP3.LUT R64, R60.reuse, R59, RZ, 0x3c, !PT ;  /* 0x0000003b3c407212 */ /* 0x040fe400078e3cff */
[----:B------:R-:W-:Y:S01]  /*bc80*/  LOP3.LUT R65, R60, R61, RZ, 0x3c, !PT ;  /* 0x0000003d3c417212 */ /* 0x000fe200078e3cff */
[----:B------:R-:W-:Y:S01]  /*bc90*/  IMAD.MOV R58, RZ, RZ, -R67 ;  /* 0x000000ffff3a7224 */ /* 0x000fe200078e0a43 */
[----:B------:R-:W-:-:S03]  /*bca0*/  LOP3.LUT R59, R61, R44, RZ, 0x3c, !PT ;  /* 0x0000002c3d3b7212 */ /* 0x000fc600078e3cff */
[----:B------:R-:W-:Y:S01]  /*bcb0*/  @!P5 IMAD.MOV.U32 R67, RZ, RZ, R58 ;  /* 0x000000ffff43d224 */ /* 0x000fe200078e003a */
[----:B------:R-:W0:Y:S01]  /*bcc0*/  I2F.F64.S64 R64, R64 ;  /* 0x0000004000407312 */ /* 0x000e220000301c00 */
[----:B------:R-:W-:Y:S01]  /*bcd0*/  ISETP.GE.AND P0, PT, R59, RZ, PT ;  /* 0x000000ff3b00720c */ /* 0x000fe20003f06270 */
[----:B0-----:R-:W-:-:S10]  /*bce0*/  DMUL R62, R64, UR4 ;  /* 0x00000004403e7c28 */ /* 0x001fd40008000000 */
[----:B------:R-:W0:Y:S02]  /*bcf0*/  F2F.F32.F64 R62, R62 ;  /* 0x0000003e003e7310 */ /* 0x000e240000301000 */
[----:B0-----:R-:W-:Y:S01]  /*bd00*/  FSEL R64, -R62, R62, !P0 ;  /* 0x0000003e3e407208 */ /* 0x001fe20004000100 */
[----:B------:R-:W-:Y:S06]  /*bd10*/  BRA `(.L_x_146) ;  /* 0x0000000000087947 */ /* 0x000fec0003800000 */
.L_x_147:
[----:B------:R-:W-:Y:S01]  /*bd20*/  FMUL R64, RZ, R44 ;  /* 0x0000002cff407220 */ /* 0x000fe20000400000 */
[----:B------:R-:W-:-:S07]  /*bd30*/  IMAD.MOV.U32 R67, RZ, RZ, RZ ;  /* 0x000000ffff437224 */ /* 0x000fce00078e00ff */
.L_x_146:
[----:B------:R-:W-:Y:S05]  /*bd40*/  BSYNC.RECONVERGENT B0 ;  /* 0x0000000000007941 */ /* 0x000fea0003800200 */
.L_x_145:
        /* <DEDUP_REMOVED lines=47> */
.L_x_150:
[----:B------:R-:W-:Y:S05]  /*c040*/  BSYNC.RECONVERGENT B1 ;  /* 0x0000000000017941 */ /* 0x000fea0003800200 */
.L_x_149:
[----:B------:R-:W1:Y:S01]  /*c050*/  F2F.F32.F64 R61, R76 ;  /* 0x0000004c003d7310 */ /* 0x000e620000301000 */
[----:B------:R-:W-:Y:S01]  /*c060*/  BSSY.RECONVERGENT B0, `(.L_x_151) ;  /* 0x0000043000007945 */ /* 0x000fe20003800200 */
[C---:B-1----:R-:W-:Y:S01]  /*c070*/  FMUL R50, R61.reuse, 0.63661974668502807617 ;  /* 0x3f22f9833d327820 */ /* 0x042fe20000400000 */
[----:B------:R-:W-:-:S05]  /*c080*/  FSETP.GE.AND P0, PT, |R61|, 105615, PT ;  /* 0x47ce47803d00780b */ /* 0x000fca0003f06200 */
[----:B------:R-:W1:Y:S02]  /*c090*/  F2I.NTZ R50, R50 ;  /* 0x0000003200327305 */ /* 0x000e640000203100 */
[----:B-1----:R-:W-:Y:S01]  /*c0a0*/  I2FP.F32.S32 R60, R50 ;  /* 0x00000032003c7245 */ /* 0x002fe20000201400 */
[----:B------:R-:W-:-:S04]  /*c0b0*/  IMAD.MOV.U32 R59, RZ, RZ, R50 ;  /* 0x000000ffff3b7224 */ /* 0x000fc800078e0032 */
[----:B------:R-:W-:-:S04]  /*c0c0*/  FFMA R51, R60, -1.5707962512969970703, R61 ;  /* 0xbfc90fda3c337823 */ /* 0x000fc8000000003d */
[----:B------:R-:W-:-:S04]  /*c0d0*/  FFMA R51, R60, -7.5497894158615963534e-08, R51 ;  /* 0xb3a221683c337823 */ /* 0x000fc80000000033 */
[----:B------:R-:W-:-:S04]  /*c0e0*/  FFMA R60, R60, -5.3903029534742383927e-15, R51 ;  /* 0xa7c234c53c3c7823 */ /* 0x000fc80000000033 */
[----:B------:R-:W-:Y:S01]  /*c0f0*/  IMAD.MOV.U32 R51, RZ, RZ, R60 ;  /* 0x000000ffff337224 */ /* 0x000fe200078e003c */
[----:B------:R-:W-:Y:S06]  /*c100*/  @!P0 BRA `(.L_x_152) ;  /* 0x0000000000e08947 */ /* 0x000fec0003800000 */
[----:B------:R-:W-:-:S13]  /*c110*/  FSETP.NEU.AND P5, PT, |R61|, +INF , PT ;  /* 0x7f8000003d00780b */ /* 0x000fda0003fad200 */
[----:B------:R-:W-:Y:S05]  /*c120*/  @!P5 BRA `(.L_x_153) ;  /* 0x0000000000d0d947 */ /* 0x000fea0003800000 */
[----:B------:R-:W-:Y:S01]  /*c130*/  IMAD.SHL.U32 R51, R61, 0x100, RZ ;  /* 0x000001003d337824 */ /* 0x000fe200078e00ff */
[----:B------:R-:W1:Y:S01]  /*c140*/  LDCU.64 UR8, c[0x4][URZ] ;  /* 0x01000000ff0877ac */ /* 0x000e620008000a00 */
[----:B0-----:R-:W-:Y:S02]  /*c150*/  IMAD.MOV.U32 R58, RZ, RZ, RZ ;  /* 0x000000ffff3a7224 */ /* 0x001fe400078e00ff */
[----:B------:R-:W-:Y:S01]  /*c160*/  IMAD.MOV.U32 R50, RZ, RZ, R1 ;  /* 0x000000ffff327224 */ /* 0x000fe200078e0001 */
[----:B------:R-:W-:Y:S01]  /*c170*/  LOP3.LUT R65, R51, 0x80000000, RZ, 0xfc, !PT ;  /* 0x8000000033417812 */ /* 0x000fe200078efcff */
[----:B------:R-:W-:Y:S01]  /*c180*/  UMOV UR5, URZ ;  /* 0x000000ff00057c82 */ /* 0x000fe20008000000 */
[----:B------:R-:W-:-:S05]  /*c190*/  UMOV UR4, URZ ;  /* 0x000000ff00047c82 */ /* 0x000fca0008000000 */
.L_x_154:
[----:B-1----:R-:W-:Y:S02]  /*c1a0*/  IMAD.U32 R62, RZ, RZ, UR8 ;  /* 0x00000008ff3e7e24 */ /* 0x002fe4000f8e00ff */
        /* <DEDUP_REMOVED lines=43> */
[----:B-1----:R-:W-:Y:S06]  /*c460*/  BRA `(.L_x_152) ;  /* 0x0000000000087947 */ /* 0x002fec0003800000 */
.L_x_153:
[----:B------:R-:W-:Y:S01]  /*c470*/  FMUL R51, RZ, R61 ;  /* 0x0000003dff337220 */ /* 0x000fe20000400000 */
[----:B------:R-:W-:-:S07]  /*c480*/  IMAD.MOV.U32 R50, RZ, RZ, RZ ;  /* 0x000000ffff327224 */ /* 0x000fce00078e00ff */
.L_x_152:
[----:B------:R-:W-:Y:S05]  /*c490*/  BSYNC.RECONVERGENT B0 ;  /* 0x0000000000007941 */ /* 0x000fea0003800200 */
.L_x_151:
[----:B0-----:R-:W-:Y:S02]  /*c4a0*/  IMAD.MOV.U32 R58, RZ, RZ, 0x37cbac00 ;  /* 0x37cbac00ff3a7424 */ /* 0x001fe400078e00ff */
[----:B------:R-:W-:Y:S01]  /*c4b0*/  FMUL R63, R51, R51 ;  /* 0x00000033333f7220 */ /* 0x000fe20000400000 */
[----:B------:R-:W-:Y:S01]  /*c4c0*/  LOP3.LUT R52, R50, 0x1, RZ, 0xc0, !PT ;  /* 0x0000000132347812 */ /* 0x000fe200078ec0ff */
[----:B------:R-:W-:Y:S01]  /*c4d0*/  IMAD.MOV.U32 R53, RZ, RZ, 0x3c0885e4 ;  /* 0x3c0885e4ff357424 */ /* 0x000fe200078e00ff */
[----:B------:R-:W-:Y:S01]  /*c4e0*/  BSSY.RECONVERGENT B0, `(.L_x_155) ;  /* 0x000004b000007945 */ /* 0x000fe20003800200 */
[----:B------:R-:W-:Y:S01]  /*c4f0*/  FFMA R62, R63, R58, -0.0013887860113754868507 ;  /* 0xbab607ed3f3e7423 */ /* 0x000fe2000000003a */
[----:B------:R-:W-:Y:S01]  /*c500*/  ISETP.NE.U32.AND P5, PT, R52, 0x1, PT ;  /* 0x000000013400780c */ /* 0x000fe20003fa5070 */
[----:B------:R-:W-:Y:S02]  /*c510*/  VIADD R50, R50, 0x1 ;  /* 0x0000000132327836 */ /* 0x000fe40000000000 */
[----:B------:R-:W-:Y:S01]  /*c520*/  IMAD.MOV.U32 R52, RZ, RZ, 0x3e2aaaa8 ;  /* 0x3e2aaaa8ff347424 */ /* 0x000fe200078e00ff */
[----:B------:R-:W-:-:S02]  /*c530*/  FSEL R62, R62, -0.00019574658654164522886, P5 ;  /* 0xb94d41533e3e7808 */ /* 0x000fc40002800000 */
[----:B------:R-:W-:Y:S02]  /*c540*/  FSEL R64, R53, 0.041666727513074874878, !P5 ;  /* 0x3d2aaabb35407808 */ /* 0x000fe40006800000 */
[----:B------:R-:W-:Y:S02]  /*c550*/  LOP3.LUT P6, RZ, R50, 0x2, RZ, 0xc0, !PT ;  /* 0x0000000232ff7812 */ /* 0x000fe400078cc0ff */
[----:B------:R-:W-:Y:S01]  /*c560*/  FSEL R50, R51, 1, !P5 ;  /* 0x3f80000033327808 */ /* 0x000fe20006800000 */
[C---:B------:R-:W-:Y:S01]  /*c570*/  FFMA R62, R63.reuse, R62, R64 ;  /* 0x0000003e3f3e7223 */ /* 0x040fe20000000040 */
[----:B------:R-:W-:Y:S01]  /*c580*/  FSEL R65, -R52, -0.4999999701976776123, !P5 ;  /* 0xbeffffff34417808 */ /* 0x000fe20006800100 */
[----:B------:R-:W-:Y:S02]  /*c590*/  IMAD.MOV.U32 R64, RZ, RZ, R59 ;  /* 0x000000ffff407224 */ /* 0x000fe400078e003b */
        /* <DEDUP_REMOVED lines=16> */
.L_x_158:
        /* <DEDUP_REMOVED lines=45> */
.L_x_157:
[----:B------:R-:W-:Y:S01]  /*c970*/  FMUL R51, RZ, R61 ;  /* 0x0000003dff337220 */ /* 0x000fe20000400000 */
[----:B------:R-:W-:-:S07]  /*c980*/  IMAD.MOV.U32 R64, RZ, RZ, RZ ;  /* 0x000000ffff407224 */ /* 0x000fce00078e00ff */
.L_x_156:
[----:B------:R-:W-:Y:S05]  /*c990*/  BSYNC.RECONVERGENT B0 ;  /* 0x0000000000007941 */ /* 0x000fea0003800200 */
.L_x_155:
[----:B------:R-:W2:Y:S04]  /*c9a0*/  LDG.E.U16 R68, desc[UR6][R54.64+0x1e0] ;  /* 0x0001e00636447981 */ /* 0x000ea8000c1e1500 */
[----:B------:R-:W3:Y:S01]  /*c9b0*/  LDG.E.U16 R69, desc[UR6][R56.64+0x1e0] ;  /* 0x0001e00638457981 */ /* 0x000ee2000c1e1500 */
[----:B------:R-:W-:Y:S01]  /*c9c0*/  FMUL R65, R51, R51 ;  /* 0x0000003333417220 */ /* 0x000fe20000400000 */
[C---:B------:R-:W-:Y:S01]  /*c9d0*/  LOP3.LUT R50, R64.reuse, 0x1, RZ, 0xc0, !PT ;  /* 0x0000000140327812 */ /* 0x040fe200078ec0ff */
[----:B------:R-:W-:Y:S01]  /*c9e0*/  IMAD.MOV.U32 R62, RZ, RZ, 0x3d2aaabb ;  /* 0x3d2aaabbff3e7424 */ /* 0x000fe200078e00ff */
[----:B------:R-:W-:Y:S01]  /*c9f0*/  LOP3.LUT P5, RZ, R64, 0x2, RZ, 0xc0, !PT ;  /* 0x0000000240ff7812 */ /* 0x000fe200078ac0ff */
[----:B------:R-:W-:Y:S01]  /*ca00*/  FFMA R63, R65, R58, -0.0013887860113754868507 ;  /* 0xbab607ed413f7423 */ /* 0x000fe2000000003a */
[----:B------:R-:W-:Y:S01]  /*ca10*/  ISETP.NE.U32.AND P0, PT, R50, 0x1, PT ;  /* 0x000000013200780c */ /* 0x000fe20003f05070 */
[----:B------:R-:W-:Y:S03]  /*ca20*/  BSSY.RECONVERGENT B0, `(.L_x_159) ;  /* 0x000004f000007945 */ /* 0x000fe60003800200 */
[----:B------:R-:W-:Y:S01]  /*ca30*/  FSEL R50, R63, -0.00019574658654164522886, !P0 ;  /* 0xb94d41533f327808 */ /* 0x000fe20004000000 */
[----:B------:R-:W-:Y:S01]  /*ca40*/  IMAD.MOV.U32 R63, RZ, RZ, 0x3effffff ;  /* 0x3effffffff3f7424 */ /* 0x000fe200078e00ff */
[----:B------:R-:W-:-:S04]  /*ca50*/  FSEL R66, R62, 0.0083327032625675201416, !P0 ;  /* 0x3c0885e43e427808 */ /* 0x000fc80004000000 */
[----:B------:R-:W-:Y:S01]  /*ca60*/  FSEL R67, -R63, -0.16666662693023681641, !P0 ;  /* 0xbe2aaaa83f437808 */ /* 0x000fe20004000100 */
[----:B------:R-:W-:Y:S01]  /*ca70*/  FFMA R66, R65, R50, R66 ;  /* 0x0000003241427223 */ /* 0x000fe20000000042 */
[----:B------:R-:W-:Y:S02]  /*ca80*/  FSEL R50, R51, 1, P0 ;  /* 0x3f80000033327808 */ /* 0x000fe40000000000 */
[----:B------:R-:W-:Y:S01]  /*ca90*/  FSETP.GE.AND P0, PT, |R2|, 105615, PT ;  /* 0x47ce47800200780b */ /* 0x000fe20003f06200 */
[C---:B------:R-:W-:Y:S01]  /*caa0*/  FFMA R66, R65.reuse, R66, R67 ;  /* 0x0000004241427223 */ /* 0x040fe20000000043 */
[----:B------:R-:W-:Y:S02]  /*cab0*/  IMAD.MOV.U32 R67, RZ, RZ, R48 ;  /* 0x000000ffff437224 */ /* 0x000fe400078e0030 */
[----:B------:R-:W-:-:S04]  /*cac0*/  FFMA R65, R65, R50, RZ ;  /* 0x0000003241417223 */ /* 0x000fc800000000ff */
[----:B------:R-:W-:-:S04]  /*cad0*/  FFMA R50, R65, R66, R50 ;  /* 0x0000004241327223 */ /* 0x000fc80000000032 */
[----:B------:R-:W-:-:S05]  /*cae0*/  @P5 FADD R50, RZ, -R50 ;  /* 0x80000032ff325221 */ /* 0x000fca0000000000 */
[----:B------:R-:W-:-:S04]  /*caf0*/  F2FP.F16.F32.PACK_AB R50, RZ, R50 ;  /* 0x00000032ff32723e */ /* 0x000fc800000000ff */
[----:B------:R-:W-:-:S05]  /*cb00*/  PRMT R50, R50, 0x5410, R70 ;  /* 0x0000541032327816 */ /* 0x000fca0000000046 */
[----:B--2---:R-:W-:-:S04]  /*cb10*/  HMUL2 R68, R68.H0_H0, R50 ;  /* 0x0000003244447232 */ /* 0x004fc80000000800 */
[C-C-:B---3--:R-:W-:Y:S02]  /*cb20*/  HFMA2 R50, R69.reuse.H0_H0, R50.H0_H0, R68.reuse.H1_H1 ;  /* 0x2000003245327231 */ /* 0x148fe40000060844 */
[----:B------:R-:W-:-:S03]  /*cb30*/  HFMA2 R51, R69.H0_H0, R70.H0_H0, -R68.H0_H0 ;  /* 0x2000004645337231 */ /* 0x000fc60000140844 */
[----:B------:R-:W-:Y:S01]  /*cb40*/  PRMT R64, R50, 0x7610, R64 ;  /* 0x0000761032407816 */ /* 0x000fe20000000040 */
[----:B------:R-:W-:Y:S01]  /*cb50*/  IMAD.MOV.U32 R50, RZ, RZ, R47 ;  /* 0x000000ffff327224 */ /* 0x000fe200078e002f */
[----:B------:R0:W-:Y:S04]  /*cb60*/  STS.U16 [R3+0x1e0], R51 ;  /* 0x0001e03303007388 */ /* 0x0001e80000000400 */
[----:B------:R0:W-:Y:S01]  /*cb70*/  STS.U16 [R3+0x21e0], R64 ;  /* 0x0021e04003007388 */ /* 0x0001e20000000400 */
[----:B------:R-:W-:Y:S05]  /*cb80*/  @!P0 BRA `(.L_x_160) ;  /* 0x0000000000e08947 */ /* 0x000fea0003800000 */
[----:B------:R-:W-:-:S13]  /*cb90*/  FSETP.NEU.AND P5, PT, |R2|, +INF , PT ;  /* 0x7f8000000200780b */ /* 0x000fda0003fad200 */
[----:B------:R-:W-:Y:S05]  /*cba0*/  @!P5 BRA `(.L_x_161) ;  /* 0x0000000000d0d947 */ /* 0x000fea0003800000 */
[----:B------:R-:W-:Y:S01]  /*cbb0*/  IMAD.SHL.U32 R50, R2, 0x100, RZ ;  /* 0x0000010002327824 */ /* 0x000fe200078e00ff */
[----:B------:R-:W1:Y:S01]  /*cbc0*/  LDCU.64 UR8, c[0x4][URZ] ;  /* 0x01000000ff0877ac */ /* 0x000e620008000a00 */
[----:B------:R-:W-:Y:S02]  /*cbd0*/  IMAD.MOV.U32 R68, RZ, RZ, RZ ;  /* 0x000000ffff447224 */ /* 0x000fe400078e00ff */
[----:B------:R-:W-:Y:S01]  /*cbe0*/  IMAD.MOV.U32 R66, RZ, RZ, R1 ;  /* 0x000000ffff427224 */ /* 0x000fe200078e0001 */
[----:B------:R-:W-:Y:S01]  /*cbf0*/  LOP3.LUT R69, R50, 0x80000000, RZ, 0xfc, !PT ;  /* 0x8000000032457812 */ /* 0x000fe200078efcff */
[----:B------:R-:W-:Y:S01]  /*cc00*/  UMOV UR5, URZ ;  /* 0x000000ff00057c82 */ /* 0x000fe20008000000 */
[----:B------:R-:W-:-:S05]  /*cc10*/  UMOV UR4, URZ ;  /* 0x000000ff00047c82 */ /* 0x000fca0008000000 */
.L_x_162:
[----:B-1----:R-:W-:Y:S02]  /*cc20*/  IMAD.U32 R50, RZ, RZ, UR8 ;  /* 0x00000008ff327e24 */ /* 0x002fe4000f8e00ff */
[----:B0-----:R-:W-:-:S05]  /*cc30*/  IMAD.U32 R51, RZ, RZ, UR9 ;  /* 0x00000009ff337e24 */ /* 0x001fca000f8e00ff */
        /* <DEDUP_REMOVED lines=31> */
[----:B0-----:R-:W-:Y:S02]  /*ce30*/  LOP3.LUT R68, R67, R2, RZ, 0x3c, !PT ;  /* 0x0000000243447212 */ /* 0x001fe400078e3cff */
[C---:B------:R-:W-:Y:S02]  /*ce40*/  LOP3.LUT R50, R64.reuse, R51, RZ, 0x3c, !PT ;  /* 0x0000003340327212 */ /* 0x040fe400078e3cff */
[----:B------:R-:W-:-:S02]  /*ce50*/  LOP3.LUT R51, R64, R67, RZ, 0x3c, !PT ;  /* 0x0000004340337212 */ /* 0x000fc400078e3cff */
[----:B------:R-:W-:Y:S02]  /*ce60*/  LEA.HI R67, R67, R66, RZ, 0x1 ;  /* 0x0000004243437211 */ /* 0x000fe400078f08ff */
[----:B------:R-:W-:Y:S02]  /*ce70*/  ISETP.GE.AND P5, PT, R68, RZ, PT ;  /* 0x000000ff4400720c */ /* 0x000fe40003fa6270 */
[----:B------:R-:W0:Y:S01]  /*ce80*/  I2F.F64.S64 R50, R50 ;  /* 0x0000003200327312 */ /* 0x000e220000301c00 */
[----:B------:R-:W-:-:S04]  /*ce90*/  IMAD.MOV R66, RZ, RZ, -R67 ;  /* 0x000000ffff427224 */ /* 0x000fc800078e0a43 */
[----:B------:R-:W-:Y:S01]  /*cea0*/  @!P6 IMAD.MOV.U32 R67, RZ, RZ, R66 ;  /* 0x000000ffff43e224 */ /* 0x000fe200078e0042 */
[----:B0-----:R-:W-:-:S10]  /*ceb0*/  DMUL R64, R50, UR4 ;  /* 0x0000000432407c28 */ /* 0x001fd40008000000 */
[----:B------:R-:W0:Y:S02]  /*cec0*/  F2F.F32.F64 R64, R64 ;  /* 0x0000004000407310 */ /* 0x000e240000301000 */
[----:B0-----:R-:W-:Y:S01]  /*ced0*/  FSEL R50, -R64, R64, !P5 ;  /* 0x0000004040327208 */ /* 0x001fe20006800100 */
[----:B------:R-:W-:Y:S06]  /*cee0*/  BRA `(.L_x_160) ;  /* 0x0000000000087947 */ /* 0x000fec0003800000 */
.L_x_161:
[----:B------:R-:W-:Y:S01]  /*cef0*/  FMUL R50, RZ, R2 ;  /* 0x00000002ff327220 */ /* 0x000fe20000400000 */
[----:B------:R-:W-:-:S07]  /*cf00*/  IMAD.MOV.U32 R67, RZ, RZ, RZ ;  /* 0x000000ffff437224 */ /* 0x000fce00078e00ff */
.L_x_160:
[----:B------:R-:W-:Y:S05]  /*cf10*/  BSYNC.RECONVERGENT B0 ;  /* 0x0000000000007941 */ /* 0x000fea0003800200 */
.L_x_159:
[----:B0-----:R-:W-:Y:S01]  /*cf20*/  FMUL R51, R50, R50 ;  /* 0x0000003232337220 */ /* 0x001fe20000400000 */
[----:B------:R-:W-:Y:S01]  /*cf30*/  LOP3.LUT R65, R67, 0x1, RZ, 0xc0, !PT ;  /* 0x0000000143417812 */ /* 0x000fe200078ec0ff */
[----:B------:R-:W-:Y:S02]  /*cf40*/  BSSY.RECONVERGENT B0, `(.L_x_163) ;  /* 0x000004a000007945 */ /* 0x000fe40003800200 */
[----:B------:R-:W-:Y:S01]  /*cf50*/  FFMA R64, R51, R58, -0.0013887860113754868507 ;  /* 0xbab607ed33407423 */ /* 0x000fe2000000003a */
[----:B------:R-:W-:Y:S01]  /*cf60*/  ISETP.NE.U32.AND P5, PT, R65, 0x1, PT ;  /* 0x000000014100780c */ /* 0x000fe20003fa5070 */
[----:B------:R-:W-:-:S03]  /*cf70*/  VIADD R65, R67, 0x1 ;  /* 0x0000000143417836 */ /* 0x000fc60000000000 */
[----:B------:R-:W-:Y:S02]  /*cf80*/  FSEL R64, R64, -0.00019574658654164522886, P5 ;  /* 0xb94d415340407808 */ /* 0x000fe40002800000 */
[----:B------:R-:W-:Y:S02]  /*cf90*/  FSEL R66, R53, 0.041666727513074874878, !P5 ;  /* 0x3d2aaabb35427808 */ /* 0x000fe40006800000 */
[----:B------:R-:W-:Y:S02]  /*cfa0*/  LOP3.LUT P6, RZ, R65, 0x2, RZ, 0xc0, !PT ;  /* 0x0000000241ff7812 */ /* 0x000fe400078cc0ff */
[----:B------:R-:W-:Y:S01]  /*cfb0*/  FSEL R50, R50, 1, !P5 ;  /* 0x3f80000032327808 */ /* 0x000fe20006800000 */
[----:B------:R-:W-:Y:S01]  /*cfc0*/  FFMA R64, R51, R64, R66 ;  /* 0x0000004033407223 */ /* 0x000fe20000000042 */
[----:B------:R-:W-:-:S03]  /*cfd0*/  FSEL R67, -R52, -0.4999999701976776123, !P5 ;  /* 0xbeffffff34437808 */ /* 0x000fc60006800100 */
[C---:B------:R-:W-:Y:S02]  /*cfe0*/  FFMA R65, R51.reuse, R50, RZ ;  /* 0x0000003233417223 */ /* 0x040fe400000000ff */
[----:B------:R-:W-:Y:S01]  /*cff0*/  FFMA R64, R51, R64, R67 ;  /* 0x0000004033407223 */ /* 0x000fe20000000043 */
[----:B------:R-:W-:Y:S02]  /*d000*/  IMAD.MOV.U32 R67, RZ, RZ, R48 ;  /* 0x000000ffff437224 */ /* 0x000fe400078e0030 */
[----:B------:R-:W-:Y:S02]  /*d010*/  IMAD.MOV.U32 R51, RZ, RZ, R47 ;  /* 0x000000ffff337224 */ /* 0x000fe400078e002f */
        /* <DEDUP_REMOVED lines=13> */
.L_x_166:
        /* <DEDUP_REMOVED lines=45> */
.L_x_165:
[----:B------:R-:W-:Y:S01]  /*d3c0*/  FMUL R51, RZ, R2 ;  /* 0x00000002ff337220 */ /* 0x000fe20000400000 */
[----:B------:R-:W-:-:S07]  /*d3d0*/  IMAD.MOV.U32 R67, RZ, RZ, RZ ;  /* 0x000000ffff437224 */ /* 0x000fce00078e00ff */
.L_x_164:
[----:B------:R-:W-:Y:S05]  /*d3e0*/  BSYNC.RECONVERGENT B0 ;  /* 0x0000000000007941 */ /* 0x000fea0003800200 */
.L_x_163:
[----:B------:R-:W2:Y:S04]  /*d3f0*/  LDG.E.U16 R66, desc[UR6][R54.64+0x200] ;  /* 0x0002000636427981 */ /* 0x000ea8000c1e1500 */
[----:B------:R-:W3:Y:S01]  /*d400*/  LDG.E.U16 R69, desc[UR6][R56.64+0x200] ;  /* 0x0002000638457981 */ /* 0x000ee2000c1e1500 */
[----:B------:R-:W-:Y:S01]  /*d410*/  FMUL R65, R51, R51 ;  /* 0x0000003333417220 */ /* 0x000fe20000400000 */
[C---:B------:R-:W-:Y:S01]  /*d420*/  LOP3.LUT R50, R67.reuse, 0x1, RZ, 0xc0, !PT ;  /* 0x0000000143327812 */ /* 0x040fe200078ec0ff */
[----:B------:R-:W-:Y:S01]  /*d430*/  BSSY.RECONVERGENT B0, `(.L_x_167) ;  /* 0x0000051000007945 */ /* 0x000fe20003800200 */
[----:B------:R-:W-:Y:S01]  /*d440*/  LOP3.LUT P5, RZ, R67, 0x2, RZ, 0xc0, !PT ;  /* 0x0000000243ff7812 */ /* 0x000fe200078ac0ff */
[----:B------:R-:W-:Y:S01]  /*d450*/  FFMA R64, R65, R58, -0.0013887860113754868507 ;  /* 0xbab607ed41407423 */ /* 0x000fe2000000003a */
[----:B------:R-:W-:-:S04]  /*d460*/  ISETP.NE.U32.AND P0, PT, R50, 0x1, PT ;  /* 0x000000013200780c */ /* 0x000fc80003f05070 */
[----:B------:R-:W-:Y:S02]  /*d470*/  FSEL R64, R64, -0.00019574658654164522886, !P0 ;  /* 0xb94d415340407808 */ /* 0x000fe40004000000 */
[----:B------:R-:W-:Y:S02]  /*d480*/  FSEL R50, R62, 0.0083327032625675201416, !P0 ;  /* 0x3c0885e43e327808 */ /* 0x000fe40004000000 */
[----:B------:R-:W-:-:S03]  /*d490*/  FSEL R67, -R63, -0.16666662693023681641, !P0 ;  /* 0xbe2aaaa83f437808 */ /* 0x000fc60004000100 */
        /* <DEDUP_REMOVED lines=27> */
.L_x_170:
        /* <DEDUP_REMOVED lines=45> */
.L_x_169:
[----:B------:R-:W-:Y:S01]  /*d920*/  FMUL R50, RZ, R4 ;  /* 0x00000004ff327220 */ /* 0x000fe20000400000 */
[----:B------:R-:W-:-:S07]  /*d930*/  IMAD.MOV.U32 R67, RZ, RZ, RZ ;  /* 0x000000ffff437224 */ /* 0x000fce00078e00ff */
.L_x_168:
[----:B------:R-:W-:Y:S05]  /*d940*/  BSYNC.RECONVERGENT B0 ;  /* 0x0000000000007941 */ /* 0x000fea0003800200 */
.L_x_167:
        /* <DEDUP_REMOVED lines=29> */
.L_x_174:
        /* <DEDUP_REMOVED lines=45> */
.L_x_173:
[----:B------:R-:W-:Y:S01]  /*ddf0*/  FMUL R51, RZ, R4 ;  /* 0x00000004ff337220 */ /* 0x000fe20000400000 */
[----:B------:R-:W-:-:S07]  /*de00*/  IMAD.MOV.U32 R67, RZ, RZ, RZ ;  /* 0x000000ffff437224 */ /* 0x000fce00078e00ff */
.L_x_172:
[----:B------:R-:W-:Y:S05]  /*de10*/  BSYNC.RECONVERGENT B0 ;  /* 0x0000000000007941 */ /* 0x000fea0003800200 */
.L_x_171:
        /* <DEDUP_REMOVED lines=38> */
.L_x_178:
        /* <DEDUP_REMOVED lines=45> */
.L_x_177:
[----:B------:R-:W-:Y:S01]  /*e350*/  FMUL R50, RZ, R8 ;  /* 0x00000008ff327220 */ /* 0x000fe20000400000 */
[----:B------:R-:W-:-:S07]  /*e360*/  IMAD.MOV.U32 R67, RZ, RZ, RZ ;  /* 0x000000ffff437224 */ /* 0x000fce00078e00ff */
.L_x_176:
[----:B------:R-:W-:Y:S05]  /*e370*/  BSYNC.RECONVERGENT B0 ;  /* 0x0000000000007941 */ /* 0x000fea0003800200 */
.L_x_175:
        /* <DEDUP_REMOVED lines=29> */
.L_x_182:
        /* <DEDUP_REMOVED lines=45> */
.L_x_181:
[----:B------:R-:W-:Y:S01]  /*e820*/  FMUL R51, RZ, R8 ;  /* 0x00000008ff337220 */ /* 0x000fe20000400000 */
[----:B------:R-:W-:-:S07]  /*e830*/  IMAD.MOV.U32 R67, RZ, RZ, RZ ;  /* 0x000000ffff437224 */ /* 0x000fce00078e00ff */
.L_x_180:
[----:B------:R-:W-:Y:S05]  /*e840*/  BSYNC.RECONVERGENT B0 ;  /* 0x0000000000007941 */ /* 0x000fea0003800200 */
.L_x_179:
[----:B------:R-:W2:Y:S04]  /*e850*/  LDG.E.U16 R66, desc[UR6][R54.64+0x240] ;  /* 0x0002400636427981 */ /* 0x000ea8000c1e1500 */
[----:B------:R-:W3:Y:S01]  /*e860*/  LDG.E.U16 R69, desc[UR6][R56.64+0x240] ;  /* 0x0002400638457981 */ /* 0x000ee2000c1e1500 */
[----:B------:R-:W-:Y:S01]  /*e870*/  FMUL R65, R51, R51 ;  /* 0x0000003333417220 */ /* 0x000fe20000400000 */
[C---:B------:R-:W-:Y:S01]  /*e880*/  LOP3.LUT R50, R67.reuse, 0x1, RZ, 0xc0, !PT ;  /* 0x0000000143327812 */ /* 0x040fe200078ec0ff */
[----:B------:R-:W-:Y:S01]  /*e890*/  BSSY.RECONVERGENT B0, `(.L_x_183) ;  /* 0x0000051000007945 */ /* 0x000fe20003800200 */
[----:B------:R-:W-:Y:S01]  /*e8a0*/  LOP3.LUT P5, RZ, R67, 0x2, RZ, 0xc0, !PT ;  /* 0x0000000243ff7812 */ /* 0x000fe200078ac0ff */
[----:B------:R-:W-:Y:S01]  /*e8b0*/  FFMA R64, R65, R58, -0.0013887860113754868507 ;  /* 0xbab607ed41407423 */ /* 0x000fe2000000003a */
[----:B------:R-:W-:Y:S01]  /*e8c0*/  ISETP.NE.U32.AND P0, PT, R50, 0x1, PT ;  /* 0x000000013200780c */ /* 0x000fe20003f05070 */
[----:B------:R-:W-:-:S03]  /*e8d0*/  IMAD.MOV.U32 R68, RZ, RZ, R13 ;  /* 0x000000ffff447224 */ /* 0x000fc600078e000d */
[----:B------:R-:W-:Y:S02]  /*e8e0*/  FSEL R64, R64, -0.00019574658654164522886, !P0 ;  /* 0xb94d415340407808 */ /* 0x000fe40004000000 */
[----:B------:R-:W-:Y:S02]  /*e8f0*/  FSEL R50, R62, 0.0083327032625675201416, !P0 ;  /* 0x3c0885e43e327808 */ /* 0x000fe40004000000 */
[----:B------:R-:W-:-:S03]  /*e900*/  FSEL R67, -R63, -0.16666662693023681641, !P0 ;  /* 0xbe2aaaa83f437808 */ /* 0x000fc60004000100 */
[----:B------:R-:W-:Y:S01]  /*e910*/  FFMA R64, R65, R64, R50 ;  /* 0x0000004041407223 */ /* 0x000fe20000000032 */
[----:B------:R-:W-:Y:S02]  /*e920*/  FSEL R50, R51, 1, P0 ;  /* 0x3f80000033327808 */ /* 0x000fe40000000000 */
[----:B------:R-:W-:Y:S01]  /*e930*/  FSETP.GE.AND P0, PT, |R11|, 105615, PT ;  /* 0x47ce47800b00780b */ /* 0x000fe20003f06200 */
[C---:B------:R-:W-:Y:S02]  /*e940*/  FFMA R64, R65.reuse, R64, R67 ;  /* 0x0000004041407223 */ /* 0x040fe40000000043 */
        /* <DEDUP_REMOVED lines=22> */
.L_x_186:
        /* <DEDUP_REMOVED lines=33> */
[----:B------:R-:W-:Y:S02]  /*ecc0*/  LOP3.LUT R66, R68, R11, RZ, 0x3c, !PT ;  /* 0x0000000b44427212 */ /* 0x000fe400078e3cff */
        /* <DEDUP_REMOVED lines=11> */
.L_x_185:
[----:B------:R-:W-:Y:S01]  /*ed80*/  FMUL R50, RZ, R11 ;  /* 0x0000000bff327220 */ /* 0x000fe20000400000 */
[----:B------:R-:W-:-:S07]  /*ed90*/  IMAD.MOV.U32 R68, RZ, RZ, RZ ;  /* 0x000000ffff447224 */ /* 0x000fce00078e00ff */
.L_x_184:
[----:B------:R-:W-:Y:S05]  /*eda0*/  BSYNC.RECONVERGENT B0 ;  /* 0x0000000000007941 */ /* 0x000fea0003800200 */
.L_x_183:
[----:B0-----:R-:W-:Y:S01]  /*edb0*/  FMUL R51, R50, R50 ;  /* 0x0000003232337220 */ /* 0x001fe20000400000 */
[C---:B------:R-:W-:Y:S01]  /*edc0*/  LOP3.LUT R65, R68.reuse, 0x1, RZ, 0xc0, !PT ;  /* 0x0000000144417812 */ /* 0x040fe200078ec0ff */
[----:B------:R-:W-:Y:S02]  /*edd0*/  BSSY.RECONVERGENT B0, `(.L_x_187) ;  /* 0x000004a000007945 */ /* 0x000fe40003800200 */
[----:B------:R-:W-:Y:S01]  /*ede0*/  FFMA R64, R51, R58, -0.0013887860113754868507 ;  /* 0xbab607ed33407423 */ /* 0x000fe2000000003a */
[----:B------:R-:W-:Y:S01]  /*edf0*/  ISETP.NE.U32.AND P5, PT, R65, 0x1, PT ;  /* 0x000000014100780c */ /* 0x000fe20003fa5070 */
[----:B------:R-:W-:Y:S02]  /*ee00*/  VIADD R65, R68, 0x1 ;  /* 0x0000000144417836 */ /* 0x000fe40000000000 */
[----:B------:R-:W-:Y:S01]  /*ee10*/  IMAD.MOV.U32 R68, RZ, RZ, R13 ;  /* 0x000000ffff447224 */ /* 0x000fe200078e000d */
[----:B------:R-:W-:Y:S02]  /*ee20*/  FSEL R64, R64, -0.00019574658654164522886, P5 ;  /* 0xb94d415340407808 */ /* 0x000fe40002800000 */
[----:B------:R-:W-:-:S02]  /*ee30*/  FSEL R66, R53, 0.041666727513074874878, !P5 ;  /* 0x3d2aaabb35427808 */ /* 0x000fc40006800000 */
[----:B------:R-:W-:Y:S02]  /*ee40*/  LOP3.LUT P6, RZ, R65, 0x2, RZ, 0xc0, !PT ;  /* 0x0000000241ff7812 */ /* 0x000fe400078cc0ff */
[----:B------:R-:W-:Y:S01]  /*ee50*/  FSEL R50, R50, 1, !P5 ;  /* 0x3f80000032327808 */ /* 0x000fe20006800000 */
[----:B------:R-:W-:Y:S01]  /*ee60*/  FFMA R64, R51, R64, R66 ;  /* 0x0000004033407223 */ /* 0x000fe20000000042 */
[----:B------:R-:W-:-:S03]  /*ee70*/  FSEL R67, -R52, -0.4999999701976776123, !P5 ;  /* 0xbeffffff34437808 */ /* 0x000fc60006800100 */
        /* <DEDUP_REMOVED lines=16> */
.L_x_190:
        /* <DEDUP_REMOVED lines=45> */
.L_x_189:
[----:B------:R-:W-:Y:S01]  /*f250*/  FMUL R51, RZ, R11 ;  /* 0x0000000bff337220 */ /* 0x000fe20000400000 */
[----:B------:R-:W-:-:S07]  /*f260*/  IMAD.MOV.U32 R68, RZ, RZ, RZ ;  /* 0x000000ffff447224 */ /* 0x000fce00078e00ff */
.L_x_188:
[----:B------:R-:W-:Y:S05]  /*f270*/  BSYNC.RECONVERGENT B0 ;  /* 0x0000000000007941 */ /* 0x000fea0003800200 */
.L_x_187:
        /* <DEDUP_REMOVED lines=38> */
.L_x_194:
        /* <DEDUP_REMOVED lines=45> */
.L_x_193:
[----:B------:R-:W-:Y:S01]  /*f7b0*/  FMUL R50, RZ, R14 ;  /* 0x0000000eff327220 */ /* 0x000fe20000400000 */
[----:B------:R-:W-:-:S07]  /*f7c0*/  IMAD.MOV.U32 R67, RZ, RZ, RZ ;  /* 0x000000ffff437224 */ /* 0x000fce00078e00ff */
.L_x_192:
[----:B------:R-:W-:Y:S05]  /*f7d0*/  BSYNC.RECONVERGENT B0 ;  /* 0x0000000000007941 */ /* 0x000fea0003800200 */
.L_x_191:
        /* <DEDUP_REMOVED lines=29> */
.L_x_198:
        /* <DEDUP_REMOVED lines=45> */
.L_x_197:
[----:B------:R-:W-:Y:S01]  /*fc80*/  FMUL R51, RZ, R14 ;  /* 0x0000000eff337220 */ /* 0x000fe20000400000 */
[----:B------:R-:W-:-:S07]  /*fc90*/  IMAD.MOV.U32 R67, RZ, RZ, RZ ;  /* 0x000000ffff437224 */ /* 0x000fce00078e00ff */
.L_x_196:
[----:B------:R-:W-:Y:S05]  /*fca0*/  BSYNC.RECONVERGENT B0 ;  /* 0x0000000000007941 */ /* 0x000fea0003800200 */
.L_x_195:
        /* <DEDUP_REMOVED lines=38> */
.L_x_202:
        /* <DEDUP_REMOVED lines=45> */
.L_x_201:
[----:B------:R-:W-:Y:S01]  /*101e0*/  FMUL R50, RZ, R17 ;  /* 0x00000011ff327220 */ /* 0x000fe20000400000 */
[----:B------:R-:W-:-:S07]  /*101f0*/  IMAD.MOV.U32 R68, RZ, RZ, RZ ;  /* 0x000000ffff447224 */ /* 0x000fce00078e00ff */
.L_x_200:
[----:B------:R-:W-:Y:S05]  /*10200*/  BSYNC.RECONVERGENT B0 ;  /* 0x0000000000007941 */ /* 0x000fea0003800200 */
.L_x_199:
        /* <DEDUP_REMOVED lines=29> */
.L_x_206:
        /* <DEDUP_REMOVED lines=45> */
.L_x_205:
[----:B------:R-:W-:Y:S01]  /*106b0*/  FMUL R51, RZ, R17 ;  /* 0x00000011ff337220 */ /* 0x000fe20000400000 */
[----:B------:R-:W-:-:S07]  /*106c0*/  IMAD.MOV.U32 R68, RZ, RZ, RZ ;  /* 0x000000ffff447224 */ /* 0x000fce00078e00ff */
.L_x_204:
[----:B------:R-:W-:Y:S05]  /*106d0*/  BSYNC.RECONVERGENT B0 ;  /* 0x0000000000007941 */ /* 0x000fea0003800200 */
.L_x_203:
        /* <DEDUP_REMOVED lines=38> */
.L_x_210:
        /* <DEDUP_REMOVED lines=45> */
.L_x_209:
[----:B------:R-:W-:Y:S01]  /*10c10*/  FMUL R50, RZ, R20 ;  /* 0x00000014ff327220 */ /* 0x000fe20000400000 */
[----:B------:R-:W-:-:S07]  /*10c20*/  IMAD.MOV.U32 R67, RZ, RZ, RZ ;  /* 0x000000ffff437224 */ /* 0x000fce00078e00ff */
.L_x_208:
[----:B------:R-:W-:Y:S05]  /*10c30*/  BSYNC.RECONVERGENT B0 ;  /* 0x0000000000007941 */ /* 0x000fea0003800200 */
.L_x_207:
        /* <DEDUP_REMOVED lines=29> */
.L_x_214:
        /* <DEDUP_REMOVED lines=45> */
.L_x_213:
[----:B------:R-:W-:Y:S01]  /*110e0*/  FMUL R51, RZ, R20 ;  /* 0x00000014ff337220 */ /* 0x000fe20000400000 */
[----:B------:R-:W-:-:S07]  /*110f0*/  IMAD.MOV.U32 R67, RZ, RZ, RZ ;  /* 0x000000ffff437224 */ /* 0x000fce00078e00ff */
.L_x_212:
[----:B------:R-:W-:Y:S05]  /*11100*/  BSYNC.RECONVERGENT B0 ;  /* 0x0000000000007941 */ /* 0x000fea0003800200 */
.L_x_211:
        /* <DEDUP_REMOVED lines=38> */
.L_x_218:
        /* <DEDUP_REMOVED lines=45> */
.L_x_217:
[----:B------:R-:W-:Y:S01]  /*11640*/  FMUL R50, RZ, R23 ;  /* 0x00000017ff327220 */ /* 0x000fe20000400000 */
[----:B------:R-:W-:-:S07]  /*11650*/  IMAD.MOV.U32 R68, RZ, RZ, RZ ;  /* 0x000000ffff447224 */ /* 0x000fce00078e00ff */
.L_x_216:
[----:B------:R-:W-:Y:S05]  /*11660*/  BSYNC.RECONVERGENT B0 ;  /* 0x0000000000007941 */ /* 0x000fea0003800200 */
.L_x_215:
        /* <DEDUP_REMOVED lines=29> */
.L_x_222:
        /* <DEDUP_REMOVED lines=45> */
.L_x_221:
[----:B------:R-:W-:Y:S01]  /*11b10*/  FMUL R51, RZ, R23 ;  /* 0x00000017ff337220 */ /* 0x000fe20000400000 */
[----:B------:R-:W-:-:S07]  /*11b20*/  IMAD.MOV.U32 R68, RZ, RZ, RZ ;  /* 0x000000ffff447224 */ /* 0x000fce00078e00ff */
.L_x_220:
[----:B------:R-:W-:Y:S05]  /*11b30*/  BSYNC.RECONVERGENT B0 ;  /* 0x0000000000007941 */ /* 0x000fea0003800200 */
.L_x_219:
        /* <DEDUP_REMOVED lines=12> */
[----:B------:R-:W-:-:S03]  /*11c00*/  FSEL R50, R51, 1, P0 ;  /* 0x3f80000033327808 */ /* 0x000fc60000000000 */
        /* <DEDUP_REMOVED lines=24> */
.L_x_226:
        /* <DEDUP_REMOVED lines=45> */
.L_x_225:
[----:B------:R-:W-:Y:S01]  /*12060*/  FMUL R50, RZ, R26 ;  /* 0x0000001aff327220 */ /* 0x000fe20000400000 */
[----:B------:R-:W-:-:S07]  /*12070*/  IMAD.MOV.U32 R67, RZ, RZ, RZ ;  /* 0x000000ffff437224 */ /* 0x000fce00078e00ff */
.L_x_224:
[----:B------:R-:W-:Y:S05]  /*12080*/  BSYNC.RECONVERGENT B0 ;  /* 0x0000000000007941 */ /* 0x000fea0003800200 */
.L_x_223:
        /* <DEDUP_REMOVED lines=29> */
.L_x_230:
        /* <DEDUP_REMOVED lines=45> */
.L_x_229:
[----:B------:R-:W-:Y:S01]  /*12530*/  FMUL R51, RZ, R26 ;  /* 0x0000001aff337220 */ /* 0x000fe20000400000 */
[----:B------:R-:W-:-:S07]  /*12540*/  IMAD.MOV.U32 R67, RZ, RZ, RZ ;  /* 0x000000ffff437224 */ /* 0x000fce00078e00ff */
.L_x_228:
[----:B------:R-:W-:Y:S05]  /*12550*/  BSYNC.RECONVERGENT B0 ;  /* 0x0000000000007941 */ /* 0x000fea0003800200 */
.L_x_227:
        /* <DEDUP_REMOVED lines=13> */
[----:B------:R-:W-:-:S03]  /*12630*/  FSEL R50, R51, 1, P0 ;  /* 0x3f80000033327808 */ /* 0x000fc60000000000 */
        /* <DEDUP_REMOVED lines=23> */
.L_x_234:
        /* <DEDUP_REMOVED lines=45> */
.L_x_233:
[----:B------:R-:W-:Y:S01]  /*12a80*/  FMUL R50, RZ, R29 ;  /* 0x0000001dff327220 */ /* 0x000fe20000400000 */
[----:B------:R-:W-:-:S07]  /*12a90*/  IMAD.MOV.U32 R68, RZ, RZ, RZ ;  /* 0x000000ffff447224 */ /* 0x000fce00078e00ff */
.L_x_232:
[----:B------:R-:W-:Y:S05]  /*12aa0*/  BSYNC.RECONVERGENT B0 ;  /* 0x0000000000007941 */ /* 0x000fea0003800200 */
.L_x_231:
        /* <DEDUP_REMOVED lines=29> */
.L_x_238:
        /* <DEDUP_REMOVED lines=45> */
.L_x_237:
[----:B------:R-:W-:Y:S01]  /*12f50*/  FMUL R51, RZ, R29 ;  /* 0x0000001dff337220 */ /* 0x000fe20000400000 */
[----:B------:R-:W-:-:S07]  /*12f60*/  IMAD.MOV.U32 R68, RZ, RZ, RZ ;  /* 0x000000ffff447224 */ /* 0x000fce00078e00ff */
.L_x_236:
[----:B------:R-:W-:Y:S05]  /*12f70*/  BSYNC.RECONVERGENT B0 ;  /* 0x0000000000007941 */ /* 0x000fea0003800200 */
.L_x_235:
        /* <DEDUP_REMOVED lines=37> */
.L_x_242:
        /* <DEDUP_REMOVED lines=45> */
.L_x_241:
[----:B------:R-:W-:Y:S01]  /*134a0*/  FMUL R50, RZ, R32 ;  /* 0x00000020ff327220 */ /* 0x000fe20000400000 */
[----:B------:R-:W-:-:S07]  /*134b0*/  IMAD.MOV.U32 R67, RZ, RZ, RZ ;  /* 0x000000ffff437224 */ /* 0x000fce00078e00ff */
.L_x_240:
[----:B------:R-:W-:Y:S05]  /*134c0*/  BSYNC.RECONVERGENT B0 ;  /* 0x0000000000007941 */ /* 0x000fea0003800200 */
.L_x_239:
        /* <DEDUP_REMOVED lines=29> */
.L_x_246:
        /* <DEDUP_REMOVED lines=45> */
.L_x_245:
[----:B------:R-:W-:Y:S01]  /*13970*/  FMUL R51, RZ, R32 ;  /* 0x00000020ff337220 */ /* 0x000fe20000400000 */
[----:B------:R-:W-:-:S07]  /*13980*/  IMAD.MOV.U32 R67, RZ, RZ, RZ ;  /* 0x000000ffff437224 */ /* 0x000fce00078e00ff */
.L_x_244:
[----:B------:R-:W-:Y:S05]  /*13990*/  BSYNC.RECONVERGENT B0 ;  /* 0x0000000000007941 */ /* 0x000fea0003800200 */
.L_x_243:
        /* <DEDUP_REMOVED lines=37> */
.L_x_250:
        /* <DEDUP_REMOVED lines=45> */
.L_x_249:
[----:B------:R-:W-:Y:S01]  /*13ec0*/  FMUL R50, RZ, R35 ;  /* 0x00000023ff327220 */ /* 0x000fe20000400000 */
[----:B------:R-:W-:-:S07]  /*13ed0*/  IMAD.MOV.U32 R68, RZ, RZ, RZ ;  /* 0x000000ffff447224 */ /* 0x000fce00078e00ff */
.L_x_248:
[----:B------:R-:W-:Y:S05]  /*13ee0*/  BSYNC.RECONVERGENT B0 ;  /* 0x0000000000007941 */ /* 0x000fea0003800200 */
.L_x_247:
[----:B0-----:R-:W-:Y:S01]  /*13ef0*/  FMUL R51, R50, R50 ;  /* 0x0000003232337220 */ /* 0x001fe20000400000 */
[C---:B------:R-:W-:Y:S01]  /*13f00*/  LOP3.LUT R65, R68.reuse, 0x1, RZ, 0xc0, !PT ;  /* 0x0000000144417812 */ /* 0x040fe200078ec0ff */
[----:B------:R-:W-:Y:S01]  /*13f10*/  BSSY.RECONVERGENT B0, `(.L_x_251) ;  /* 0x000004b000007945 */ /* 0x000fe20003800200 */
[----:B------:R-:W-:Y:S01]  /*13f20*/  FSETP.GE.AND P3, PT, |R35|, 105615, PT ;  /* 0x47ce47802300780b */ /* 0x000fe20003f66200 */
        /* <DEDUP_REMOVED lines=26> */
.L_x_254:
        /* <DEDUP_REMOVED lines=45> */
.L_x_253:
[----:B------:R-:W-:Y:S01]  /*143a0*/  FMUL R50, RZ, R35 ;  /* 0x00000023ff327220 */ /* 0x000fe20000400000 */
[----:B------:R-:W-:-:S07]  /*143b0*/  IMAD.MOV.U32 R68, RZ, RZ, RZ ;  /* 0x000000ffff447224 */ /* 0x000fce00078e00ff */
.L_x_252:
[----:B------:R-:W-:Y:S05]  /*143c0*/  BSYNC.RECONVERGENT B0 ;  /* 0x0000000000007941 */ /* 0x000fea0003800200 */
.L_x_251:
[----:B------:R-:W2:Y:S04]  /*143d0*/  LDG.E.U16 R69, desc[UR6][R54.64+0x360] ;  /* 0x0003600636457981 */ /* 0x000ea8000c1e1500 */
[----:B------:R-:W3:Y:S01]  /*143e0*/  LDG.E.U16 R67, desc[UR6][R56.64+0x360] ;  /* 0x0003600638437981 */ /* 0x000ee2000c1e1500 */
[----:B------:R-:W-:Y:S01]  /*143f0*/  FMUL R51, R50, R50 ;  /* 0x0000003232337220 */ /* 0x000fe20000400000 */
[C---:B------:R-:W-:Y:S01]  /*14400*/  LOP3.LUT R64, R68.reuse, 0x1, RZ, 0xc0, !PT ;  /* 0x0000000144407812 */ /* 0x040fe200078ec0ff */
[----:B------:R-:W-:Y:S01]  /*14410*/  BSSY.RECONVERGENT B0, `(.L_x_255) ;  /* 0x0000051000007945 */ /* 0x000fe20003800200 */
[----:B------:R-:W-:Y:S01]  /*14420*/  LOP3.LUT P1, RZ, R68, 0x2, RZ, 0xc0, !PT ;  /* 0x0000000244ff7812 */ /* 0x000fe2000782c0ff */
[----:B------:R-:W-:Y:S01]  /*14430*/  FFMA R65, R51, R58, -0.0013887860113754868507 ;  /* 0xbab607ed33417423 */ /* 0x000fe2000000003a */
[----:B------:R-:W-:-:S02]  /*14440*/  ISETP.NE.U32.AND P0, PT, R64, 0x1, PT ;  /* 0x000000014000780c */ /* 0x000fc40003f05070 */
[----:B------:R-:W-:Y:S02]  /*14450*/  FSETP.GE.AND P2, PT, |R38|, 105615, PT ;  /* 0x47ce47802600780b */ /* 0x000fe40003f46200 */
[----:B------:R-:W-:Y:S02]  /*14460*/  FSEL R64, R65, -0.00019574658654164522886, !P0 ;  /* 0xb94d415341407808 */ /* 0x000fe40004000000 */
[----:B------:R-:W-:Y:S02]  /*14470*/  FSEL R66, R62, 0.0083327032625675201416, !P0 ;  /* 0x3c0885e43e427808 */ /* 0x000fe40004000000 */
[----:B------:R-:W-:Y:S02]  /*14480*/  FSEL R65, -R63, -0.16666662693023681641, !P0 ;  /* 0xbe2aaaa83f417808 */ /* 0x000fe40004000100 */
[----:B------:R-:W-:Y:S01]  /*14490*/  FSEL R50, R50, 1, P0 ;  /* 0x3f80000032327808 */ /* 0x000fe20000000000 */
[----:B------:R-:W-:-:S04]  /*144a0*/  FFMA R64, R51, R64, R66 ;  /* 0x0000004033407223 */ /* 0x000fc80000000042 */
[C---:B------:R-:W-:Y:S01]  /*144b0*/  FFMA R64, R51.reuse, R64, R65 ;  /* 0x0000004033407223 */ /* 0x040fe20000000041 */
[----:B------:R-:W-:-:S04]  /*144c0*/  FFMA R51, R51, R50, RZ ;  /* 0x0000003233337223 */ /* 0x000fc800000000ff */
[----:B------:R-:W-:-:S04]  /*144d0*/  FFMA R50, R51, R64, R50 ;  /* 0x0000004033327223 */ /* 0x000fc80000000032 */
[----:B------:R-:W-:-:S05]  /*144e0*/  @P1 FADD R50, RZ, -R50 ;  /* 0x80000032ff321221 */ /* 0x000fca0000000000 */
[----:B------:R-:W-:-:S04]  /*144f0*/  F2FP.F16.F32.PACK_AB R50, RZ, R50 ;  /* 0x00000032ff32723e */ /* 0x000fc800000000ff */
[----:B------:R-:W-:-:S05]  /*14500*/  PRMT R50, R50, 0x5410, R70 ;  /* 0x0000541032327816 */ /* 0x000fca0000000046 */
[----:B--2---:R-:W-:-:S04]  /*14510*/  HMUL2 R69, R69.H0_H0, R50 ;  /* 0x0000003245457232 */ /* 0x004fc80000000800 */
[C-C-:B---3--:R-:W-:Y:S02]  /*14520*/  HFMA2 R50, R67.reuse.H0_H0, R50.H0_H0, R69.reuse.H1_H1 ;  /* 0x2000003243327231 */ /* 0x148fe40000060845 */
[----:B------:R-:W-:Y:S02]  /*14530*/  HFMA2 R51, R67.H0_H0, R70.H0_H0, -R69.H0_H0 ;  /* 0x2000004643337231 */ /* 0x000fe40000140845 */
[----:B------:R-:W-:Y:S01]  /*14540*/  IMAD.MOV.U32 R67, RZ, RZ, R40 ;  /* 0x000000ffff437224 */ /* 0x000fe200078e0028 */
        /* <DEDUP_REMOVED lines=14> */
.L_x_258:
        /* <DEDUP_REMOVED lines=45> */
.L_x_257:
[----:B------:R-:W-:Y:S01]  /*14900*/  FMUL R50, RZ, R38 ;  /* 0x00000026ff327220 */ /* 0x000fe20000400000 */
[----:B------:R-:W-:-:S07]  /*14910*/  IMAD.MOV.U32 R67, RZ, RZ, RZ ;  /* 0x000000ffff437224 */ /* 0x000fce00078e00ff */
.L_x_256:
[----:B------:R-:W-:Y:S05]  /*14920*/  BSYNC.RECONVERGENT B0 ;  /* 0x0000000000007941 */ /* 0x000fea0003800200 */
.L_x_255:
        /* <DEDUP_REMOVED lines=29> */
.L_x_262:
        /* <DEDUP_REMOVED lines=45> */
.L_x_261:
[----:B------:R-:W-:Y:S01]  /*14dd0*/  FMUL R51, RZ, R38 ;  /* 0x00000026ff337220 */ /* 0x000fe20000400000 */
[----:B------:R-:W-:-:S07]  /*14de0*/  IMAD.MOV.U32 R67, RZ, RZ, RZ ;  /* 0x000000ffff437224 */ /* 0x000fce00078e00ff */
.L_x_260:
[----:B------:R-:W-:Y:S05]  /*14df0*/  BSYNC.RECONVERGENT B0 ;  /* 0x0000000000007941 */ /* 0x000fea0003800200 */
.L_x_259:
        /* <DEDUP_REMOVED lines=17> */
[----:B------:R-:W-:Y:S01]  /*14f10*/  @P1 FADD R50, RZ, -R50 ;  /* 0x80000032ff321221 */ /* 0x000fe20000000000 */
[----:B------:R-:W-:-:S04]  /*14f20*/  FSETP.GE.AND P1, PT, |R41|, 105615, PT ;  /* 0x47ce47802900780b */ /* 0x000fc80003f26200 */
        /* <DEDUP_REMOVED lines=19> */
.L_x_266:
        /* <DEDUP_REMOVED lines=45> */
.L_x_265:
[----:B------:R-:W-:Y:S01]  /*15330*/  FMUL R50, RZ, R41 ;  /* 0x00000029ff327220 */ /* 0x000fe20000400000 */
[----:B------:R-:W-:-:S07]  /*15340*/  IMAD.MOV.U32 R68, RZ, RZ, RZ ;  /* 0x000000ffff447224 */ /* 0x000fce00078e00ff */
.L_x_264:
[----:B------:R-:W-:Y:S05]  /*15350*/  BSYNC.RECONVERGENT B0 ;  /* 0x0000000000007941 */ /* 0x000fea0003800200 */
.L_x_263:
        /* <DEDUP_REMOVED lines=29> */
.L_x_270:
        /* <DEDUP_REMOVED lines=45> */
.L_x_269:
[----:B------:R-:W-:Y:S01]  /*15800*/  FMUL R51, RZ, R41 ;  /* 0x00000029ff337220 */ /* 0x000fe20000400000 */
[----:B------:R-:W-:-:S07]  /*15810*/  IMAD.MOV.U32 R68, RZ, RZ, RZ ;  /* 0x000000ffff447224 */ /* 0x000fce00078e00ff */
.L_x_268:
[----:B------:R-:W-:Y:S05]  /*15820*/  BSYNC.RECONVERGENT B0 ;  /* 0x0000000000007941 */ /* 0x000fea0003800200 */
.L_x_267:
        /* <DEDUP_REMOVED lines=38> */
.L_x_274:
        /* <DEDUP_REMOVED lines=45> */
.L_x_273:
[----:B------:R-:W-:Y:S01]  /*15d60*/  FMUL R50, RZ, R44 ;  /* 0x0000002cff327220 */ /* 0x000fe20000400000 */
[----:B------:R-:W-:-:S07]  /*15d70*/  IMAD.MOV.U32 R67, RZ, RZ, RZ ;  /* 0x000000ffff437224 */ /* 0x000fce00078e00ff */
.L_x_272:
[----:B------:R-:W-:Y:S05]  /*15d80*/  BSYNC.RECONVERGENT B0 ;  /* 0x0000000000007941 */ /* 0x000fea0003800200 */
.L_x_271:
        /* <DEDUP_REMOVED lines=29> */
.L_x_278:
        /* <DEDUP_REMOVED lines=45> */
.L_x_277:
[----:B------:R-:W-:Y:S01]  /*16230*/  FMUL R51, RZ, R44 ;  /* 0x0000002cff337220 */ /* 0x000fe20000400000 */
[----:B------:R-:W-:-:S07]  /*16240*/  IMAD.MOV.U32 R67, RZ, RZ, RZ ;  /* 0x000000ffff437224 */ /* 0x000fce00078e00ff */
.L_x_276:
[----:B------:R-:W-:Y:S05]  /*16250*/  BSYNC.RECONVERGENT B0 ;  /* 0x0000000000007941 */ /* 0x000fea0003800200 */
.L_x_275:
        /* <DEDUP_REMOVED lines=38> */
.L_x_282:
        /* <DEDUP_REMOVED lines=45> */
.L_x_281:
[----:B------:R-:W-:Y:S01]  /*16790*/  FMUL R50, RZ, R61 ;  /* 0x0000003dff327220 */ /* 0x000fe20000400000 */
[----:B------:R-:W-:-:S07]  /*167a0*/  IMAD.MOV.U32 R68, RZ, RZ, RZ ;  /* 0x000000ffff447224 */ /* 0x000fce00078e00ff */
.L_x_280:
[----:B------:R-:W-:Y:S05]  /*167b0*/  BSYNC.RECONVERGENT B0 ;  /* 0x0000000000007941 */ /* 0x000fea0003800200 */
.L_x_279:
        /* <DEDUP_REMOVED lines=29> */
.L_x_286:
        /* <DEDUP_REMOVED lines=45> */
.L_x_285:
[----:B------:R-:W-:Y:S01]  /*16c60*/  FMUL R51, RZ, R61 ;  /* 0x0000003dff337220 */ /* 0x000fe20000400000 */
[----:B------:R-:W-:-:S07]  /*16c70*/  IMAD.MOV.U32 R68, RZ, RZ, RZ ;  /* 0x000000ffff447224 */ /* 0x000fce00078e00ff */
.L_x_284:
[----:B------:R-:W-:Y:S05]  /*16c80*/  BSYNC.RECONVERGENT B0 ;  /* 0x0000000000007941 */ /* 0x000fea0003800200 */
.L_x_283:
        /* <DEDUP_REMOVED lines=38> */
.L_x_290:
        /* <DEDUP_REMOVED lines=45> */
.L_x_289:
[----:B------:R-:W-:Y:S01]  /*171c0*/  FMUL R50, RZ, R2 ;  /* 0x00000002ff327220 */ /* 0x000fe20000400000 */
[----:B------:R-:W-:-:S07]  /*171d0*/  IMAD.MOV.U32 R67, RZ, RZ, RZ ;  /* 0x000000ffff437224 */ /* 0x000fce00078e00ff */
.L_x_288:
[----:B------:R-:W-:Y:S05]  /*171e0*/  BSYNC.RECONVERGENT B0 ;  /* 0x0000000000007941 */ /* 0x000fea0003800200 */
.L_x_287:
        /* <DEDUP_REMOVED lines=29> */
.L_x_294:
        /* <DEDUP_REMOVED lines=45> */
.L_x_293:
[----:B------:R-:W-:Y:S01]  /*17690*/  FMUL R51, RZ, R2 ;  /* 0x00000002ff337220 */ /* 0x000fe20000400000 */
[----:B------:R-:W-:-:S07]  /*176a0*/  IMAD.MOV.U32 R67, RZ, RZ, RZ ;  /* 0x000000ffff437224 */ /* 0x000fce00078e00ff */
.L_x_292:
[----:B------:R-:W-:Y:S05]  /*176b0*/  BSYNC.RECONVERGENT B0 ;  /* 0x0000000000007941 */ /* 0x000fea0003800200 */
.L_x_291:
        /* <DEDUP_REMOVED lines=38> */
.L_x_298:
        /* <DEDUP_REMOVED lines=45> */
.L_x_297:
[----:B------:R-:W-:Y:S01]  /*17bf0*/  FMUL R50, RZ, R4 ;  /* 0x00000004ff327220 */ /* 0x000fe20000400000 */
[----:B------:R-:W-:-:S07]  /*17c00*/  IMAD.MOV.U32 R67, RZ, RZ, RZ ;  /* 0x000000ffff437224 */ /* 0x000fce00078e00ff */
.L_x_296:
[----:B------:R-:W-:Y:S05]  /*17c10*/  BSYNC.RECONVERGENT B0 ;  /* 0x0000000000007941 */ /* 0x000fea0003800200 */
.L_x_295:
        /* <DEDUP_REMOVED lines=29> */
.L_x_302:
        /* <DEDUP_REMOVED lines=45> */
.L_x_301:
[----:B------:R-:W-:Y:S01]  /*180c0*/  FMUL R51, RZ, R4 ;  /* 0x00000004ff337220 */ /* 0x000fe20000400000 */
[----:B------:R-:W-:-:S07]  /*180d0*/  IMAD.MOV.U32 R67, RZ, RZ, RZ ;  /* 0x000000ffff437224 */ /* 0x000fce00078e00ff */
.L_x_300:
[----:B------:R-:W-:Y:S05]  /*180e0*/  BSYNC.RECONVERGENT B0 ;  /* 0x0000000000007941 */ /* 0x000fea0003800200 */
.L_x_299:
        /* <DEDUP_REMOVED lines=38> */
.L_x_306:
        /* <DEDUP_REMOVED lines=45> */
.L_x_305:
[----:B------:R-:W-:Y:S01]  /*18620*/  FMUL R50, RZ, R8 ;  /* 0x00000008ff327220 */ /* 0x000fe20000400000 */
[----:B------:R-:W-:-:S07]  /*18630*/  IMAD.MOV.U32 R67, RZ, RZ, RZ ;  /* 0x000000ffff437224 */ /* 0x000fce00078e00ff */
.L_x_304:
[----:B------:R-:W-:Y:S05]  /*18640*/  BSYNC.RECONVERGENT B0 ;  /* 0x0000000000007941 */ /* 0x000fea0003800200 */
.L_x_303:
        /* <DEDUP_REMOVED lines=29> */
.L_x_310:
        /* <DEDUP_REMOVED lines=45> */
.L_x_309:
[----:B------:R-:W-:Y:S01]  /*18af0*/  FMUL R51, RZ, R8 ;  /* 0x00000008ff337220 */ /* 0x000fe20000400000 */
[----:B------:R-:W-:-:S07]  /*18b00*/  IMAD.MOV.U32 R67, RZ, RZ, RZ ;  /* 0x000000ffff437224 */ /* 0x000fce00078e00ff */
.L_x_308:
[----:B------:R-:W-:Y:S05]  /*18b10*/  BSYNC.RECONVERGENT B0 ;  /* 0x0000000000007941 */ /* 0x000fea0003800200 */
.L_x_307:
        /* <DEDUP_REMOVED lines=38> */
.L_x_314:
        /* <DEDUP_REMOVED lines=45> */
.L_x_313:
[----:B------:R-:W-:Y:S01]  /*19050*/  FMUL R50, RZ, R11 ;  /* 0x0000000bff327220 */ /* 0x000fe20000400000 */
[----:B------:R-:W-:-:S07]  /*19060*/  IMAD.MOV.U32 R68, RZ, RZ, RZ ;  /* 0x000000ffff447224 */ /* 0x000fce00078e00ff */
.L_x_312:
[----:B------:R-:W-:Y:S05]  /*19070*/  BSYNC.RECONVERGENT B0 ;  /* 0x0000000000007941 */ /* 0x000fea0003800200 */
.L_x_311:
        /* <DEDUP_REMOVED lines=29> */
.L_x_318:
        /* <DEDUP_REMOVED lines=45> */
.L_x_317:
[----:B------:R-:W-:Y:S01]  /*19520*/  FMUL R51, RZ, R11 ;  /* 0x0000000bff337220 */ /* 0x000fe20000400000 */
[----:B------:R-:W-:-:S07]  /*19530*/  IMAD.MOV.U32 R68, RZ, RZ, RZ ;  /* 0x000000ffff447224 */ /* 0x000fce00078e00ff */
.L_x_316:
[----:B------:R-:W-:Y:S05]  /*19540*/  BSYNC.RECONVERGENT B0 ;  /* 0x0000000000007941 */ /* 0x000fea0003800200 */
.L_x_315:
        /* <DEDUP_REMOVED lines=38> */
.L_x_322:
        /* <DEDUP_REMOVED lines=45> */
.L_x_321:
[----:B------:R-:W-:Y:S01]  /*19a80*/  FMUL R50, RZ, R14 ;  /* 0x0000000eff327220 */ /* 0x000fe20000400000 */
[----:B------:R-:W-:-:S07]  /*19a90*/  IMAD.MOV.U32 R67, RZ, RZ, RZ ;  /* 0x000000ffff437224 */ /* 0x000fce00078e00ff */
.L_x_320:
[----:B------:R-:W-:Y:S05]  /*19aa0*/  BSYNC.RECONVERGENT B0 ;  /* 0x0000000000007941 */ /* 0x000fea0003800200 */
.L_x_319:
        /* <DEDUP_REMOVED lines=29> */
.L_x_326:
        /* <DEDUP_REMOVED lines=45> */
.L_x_325:
[----:B------:R-:W-:Y:S01]  /*19f50*/  FMUL R51, RZ, R14 ;  /* 0x0000000eff337220 */ /* 0x000fe20000400000 */
[----:B------:R-:W-:-:S07]  /*19f60*/  IMAD.MOV.U32 R67, RZ, RZ, RZ ;  /* 0x000000ffff437224 */ /* 0x000fce00078e00ff */
.L_x_324:
[----:B------:R-:W-:Y:S05]  /*19f70*/  BSYNC.RECONVERGENT B0 ;  /* 0x0000000000007941 */ /* 0x000fea0003800200 */
.L_x_323:
        /* <DEDUP_REMOVED lines=38> */
.L_x_330:
        /* <DEDUP_REMOVED lines=45> */
.L_x_329:
[----:B------:R-:W-:Y:S01]  /*1a4b0*/  FMUL R50, RZ, R17 ;  /* 0x00000011ff327220 */ /* 0x000fe20000400000 */
[----:B------:R-:W-:-:S07]  /*1a4c0*/  IMAD.MOV.U32 R68, RZ, RZ, RZ ;  /* 0x000000ffff447224 */ /* 0x000fce00078e00ff */
.L_x_328:
[----:B------:R-:W-:Y:S05]  /*1a4d0*/  BSYNC.RECONVERGENT B0 ;  /* 0x0000000000007941 */ /* 0x000fea0003800200 */
.L_x_327:
        /* <DEDUP_REMOVED lines=29> */
.L_x_334:
        /* <DEDUP_REMOVED lines=45> */
.L_x_333:
[----:B------:R-:W-:Y:S01]  /*1a980*/  FMUL R51, RZ, R17 ;  /* 0x00000011ff337220 */ /* 0x000fe20000400000 */
[----:B------:R-:W-:-:S07]  /*1a990*/  IMAD.MOV.U32 R68, RZ, RZ, RZ ;  /* 0x000000ffff447224 */ /* 0x000fce00078e00ff */
.L_x_332:
[----:B------:R-:W-:Y:S05]  /*1a9a0*/  BSYNC.RECONVERGENT B0 ;  /* 0x0000000000007941 */ /* 0x000fea0003800200 */
.L_x_331:
        /* <DEDUP_REMOVED lines=38> */
.L_x_338:
        /* <DEDUP_REMOVED lines=45> */
.L_x_337:
[----:B------:R-:W-:Y:S01]  /*1aee0*/  FMUL R50, RZ, R20 ;  /* 0x00000014ff327220 */ /* 0x000fe20000400000 */
[----:B------:R-:W-:-:S07]  /*1aef0*/  IMAD.MOV.U32 R67, RZ, RZ, RZ ;  /* 0x000000ffff437224 */ /* 0x000fce00078e00ff */
.L_x_336:
[----:B------:R-:W-:Y:S05]  /*1af00*/  BSYNC.RECONVERGENT B0 ;  /* 0x0000000000007941 */ /* 0x000fea0003800200 */
.L_x_335:
        /* <DEDUP_REMOVED lines=29> */
.L_x_342:
        /* <DEDUP_REMOVED lines=45> */
.L_x_341:
[----:B------:R-:W-:Y:S01]  /*1b3b0*/  FMUL R51, RZ, R20 ;  /* 0x00000014ff337220 */ /* 0x000fe20000400000 */
[----:B------:R-:W-:-:S07]  /*1b3c0*/  IMAD.MOV.U32 R67, RZ, RZ, RZ ;  /* 0x000000ffff437224 */ /* 0x000fce00078e00ff */
.L_x_340:
[----:B------:R-:W-:Y:S05]  /*1b3d0*/  BSYNC.RECONVERGENT B0 ;  /* 0x0000000000007941 */ /* 0x000fea0003800200 */
.L_x_339:
        /* <DEDUP_REMOVED lines=38> */
.L_x_346:
        /* <DEDUP_REMOVED lines=45> */
.L_x_345:
[----:B------:R-:W-:Y:S01]  /*1b910*/  FMUL R50, RZ, R23 ;  /* 0x00000017ff327220 */ /* 0x000fe20000400000 */
[----:B------:R-:W-:-:S07]  /*1b920*/  IMAD.MOV.U32 R68, RZ, RZ, RZ ;  /* 0x000000ffff447224 */ /* 0x000fce00078e00ff */
.L_x_344:
[----:B------:R-:W-:Y:S05]  /*1b930*/  BSYNC.RECONVERGENT B0 ;  /* 0x0000000000007941 */ /* 0x000fea0003800200 */
.L_x_343:
        /* <DEDUP_REMOVED lines=29> */
.L_x_350:
        /* <DEDUP_REMOVED lines=45> */
.L_x_349:
[----:B------:R-:W-:Y:S01]  /*1bde0*/  FMUL R51, RZ, R23 ;  /* 0x00000017ff337220 */ /* 0x000fe20000400000 */
[----:B------:R-:W-:-:S07]  /*1bdf0*/  IMAD.MOV.U32 R68, RZ, RZ, RZ ;  /* 0x000000ffff447224 */ /* 0x000fce00078e00ff */
.L_x_348:
[----:B------:R-:W-:Y:S05]  /*1be00*/  BSYNC.RECONVERGENT B0 ;  /* 0x0000000000007941 */ /* 0x000fea0003800200 */
.L_x_347:
        /* <DEDUP_REMOVED lines=38> */
.L_x_354:
        /* <DEDUP_REMOVED lines=45> */
.L_x_353:
[----:B------:R-:W-:Y:S01]  /*1c340*/  FMUL R50, RZ, R26 ;  /* 0x0000001aff327220 */ /* 0x000fe20000400000 */
[----:B------:R-:W-:-:S07]  /*1c350*/  IMAD.MOV.U32 R67, RZ, RZ, RZ ;  /* 0x000000ffff437224 */ /* 0x000fce00078e00ff */
.L_x_352:
[----:B------:R-:W-:Y:S05]  /*1c360*/  BSYNC.RECONVERGENT B0 ;  /* 0x0000000000007941 */ /* 0x000fea0003800200 */
.L_x_351:
        /* <DEDUP_REMOVED lines=29> */
.L_x_358:
        /* <DEDUP_REMOVED lines=45> */
.L_x_357:
[----:B------:R-:W-:Y:S01]  /*1c810*/  FMUL R51, RZ, R26 ;  /* 0x0000001aff337220 */ /* 0x000fe20000400000 */
[----:B------:R-:W-:-:S07]  /*1c820*/  IMAD.MOV.U32 R67, RZ, RZ, RZ ;  /* 0x000000ffff437224 */ /* 0x000fce00078e00ff */
.L_x_356:
[----:B------:R-:W-:Y:S05]  /*1c830*/  BSYNC.RECONVERGENT B0 ;  /* 0x0000000000007941 */ /* 0x000fea0003800200 */
.L_x_355:
        /* <DEDUP_REMOVED lines=38> */
.L_x_362:
        /* <DEDUP_REMOVED lines=45> */
.L_x_361:
[----:B------:R-:W-:Y:S01]  /*1cd70*/  FMUL R50, RZ, R29 ;  /* 0x0000001dff327220 */ /* 0x000fe20000400000 */
[----:B------:R-:W-:-:S07]  /*1cd80*/  IMAD.MOV.U32 R68, RZ, RZ, RZ ;  /* 0x000000ffff447224 */ /* 0x000fce00078e00ff */
.L_x_360:
[----:B------:R-:W-:Y:S05]  /*1cd90*/  BSYNC.RECONVERGENT B0 ;  /* 0x0000000000007941 */ /* 0x000fea0003800200 */
.L_x_359:
        /* <DEDUP_REMOVED lines=29> */
.L_x_366:
        /* <DEDUP_REMOVED lines=45> */
.L_x_365:
[----:B------:R-:W-:Y:S01]  /*1d240*/  FMUL R51, RZ, R29 ;  /* 0x0000001dff337220 */ /* 0x000fe20000400000 */
[----:B------:R-:W-:-:S07]  /*1d250*/  IMAD.MOV.U32 R68, RZ, RZ, RZ ;  /* 0x000000ffff447224 */ /* 0x000fce00078e00ff */
.L_x_364:
[----:B------:R-:W-:Y:S05]  /*1d260*/  BSYNC.RECONVERGENT B0 ;  /* 0x0000000000007941 */ /* 0x000fea0003800200 */
.L_x_363:
        /* <DEDUP_REMOVED lines=38> */
.L_x_370:
        /* <DEDUP_REMOVED lines=45> */
.L_x_369:
[----:B------:R-:W-:Y:S01]  /*1d7a0*/  FMUL R50, RZ, R32 ;  /* 0x00000020ff327220 */ /* 0x000fe20000400000 */
[----:B------:R-:W-:-:S07]  /*1d7b0*/  IMAD.MOV.U32 R67, RZ, RZ, RZ ;  /* 0x000000ffff437224 */ /* 0x000fce00078e00ff */
.L_x_368:
[----:B------:R-:W-:Y:S05]  /*1d7c0*/  BSYNC.RECONVERGENT B0 ;  /* 0x0000000000007941 */ /* 0x000fea0003800200 */
.L_x_367:
        /* <DEDUP_REMOVED lines=29> */
.L_x_374:
        /* <DEDUP_REMOVED lines=45> */
.L_x_373:
[----:B------:R-:W-:Y:S01]  /*1dc70*/  FMUL R51, RZ, R32 ;  /* 0x00000020ff337220 */ /* 0x000fe20000400000 */
[----:B------:R-:W-:-:S07]  /*1dc80*/  IMAD.MOV.U32 R67, RZ, RZ, RZ ;  /* 0x000000ffff437224 */ /* 0x000fce00078e00ff */
.L_x_372:
[----:B------:R-:W-:Y:S05]  /*1dc90*/  BSYNC.RECONVERGENT B0 ;  /* 0x0000000000007941 */ /* 0x000fea0003800200 */
.L_x_371:
        /* <DEDUP_REMOVED lines=37> */
.L_x_378:
        /* <DEDUP_REMOVED lines=45> */
.L_x_377:
[----:B------:R-:W-:Y:S01]  /*1e1c0*/  FMUL R50, RZ, R35 ;  /* 0x00000023ff327220 */ /* 0x000fe20000400000 */
[----:B------:R-:W-:-:S07]  /*1e1d0*/  IMAD.MOV.U32 R68, RZ, RZ, RZ ;  /* 0x000000ffff447224 */ /* 0x000fce00078e00ff */
.L_x_376:
[----:B------:R-:W-:Y:S05]  /*1e1e0*/  BSYNC.RECONVERGENT B0 ;  /* 0x0000000000007941 */ /* 0x000fea0003800200 */
.L_x_375:
        /* <DEDUP_REMOVED lines=29> */
.L_x_382:
        /* <DEDUP_REMOVED lines=45> */
.L_x_381:
[----:B------:R-:W-:Y:S01]  /*1e690*/  FMUL R51, RZ, R35 ;  /* 0x00000023ff337220 */ /* 0x000fe20000400000 */
[----:B------:R-:W-:-:S07]  /*1e6a0*/  IMAD.MOV.U32 R68, RZ, RZ, RZ ;  /* 0x000000ffff447224 */ /* 0x000fce00078e00ff */
.L_x_380:
[----:B------:R-:W-:Y:S05]  /*1e6b0*/  BSYNC.RECONVERGENT B0 ;  /* 0x0000000000007941 */ /* 0x000fea0003800200 */
.L_x_379:
        /* <DEDUP_REMOVED lines=37> */
.L_x_386:
        /* <DEDUP_REMOVED lines=45> */
.L_x_385:
[----:B------:R-:W-:Y:S01]  /*1ebe0*/  FMUL R50, RZ, R38 ;  /* 0x00000026ff327220 */ /* 0x000fe20000400000 */
[----:B------:R-:W-:-:S07]  /*1ebf0*/  IMAD.MOV.U32 R67, RZ, RZ, RZ ;  /* 0x000000ffff437224 */ /* 0x000fce00078e00ff */
.L_x_384:
[----:B------:R-:W-:Y:S05]  /*1ec00*/  BSYNC.RECONVERGENT B0 ;  /* 0x0000000000007941 */ /* 0x000fea0003800200 */
.L_x_383:
        /* <DEDUP_REMOVED lines=29> */
.L_x_390:
        /* <DEDUP_REMOVED lines=45> */
.L_x_389:
[----:B------:R-:W-:Y:S01]  /*1f0b0*/  FMUL R51, RZ, R38 ;  /* 0x00000026ff337220 */ /* 0x000fe20000400000 */
[----:B------:R-:W-:-:S07]  /*1f0c0*/  IMAD.MOV.U32 R67, RZ, RZ, RZ ;  /* 0x000000ffff437224 */ /* 0x000fce00078e00ff */
.L_x_388:
[----:B------:R-:W-:Y:S05]  /*1f0d0*/  BSYNC.RECONVERGENT B0 ;  /* 0x0000000000007941 */ /* 0x000fea0003800200 */
.L_x_387:
        /* <DEDUP_REMOVED lines=37> */
.L_x_394:
        /* <DEDUP_REMOVED lines=45> */
.L_x_393:
[----:B------:R-:W-:Y:S01]  /*1f600*/  FMUL R50, RZ, R41 ;  /* 0x00000029ff327220 */ /* 0x000fe20000400000 */
[----:B------:R-:W-:-:S07]  /*1f610*/  IMAD.MOV.U32 R68, RZ, RZ, RZ ;  /* 0x000000ffff447224 */ /* 0x000fce00078e00ff */
.L_x_392:
[----:B------:R-:W-:Y:S05]  /*1f620*/  BSYNC.RECONVERGENT B0 ;  /* 0x0000000000007941 */ /* 0x000fea0003800200 */
.L_x_391:
        /* <DEDUP_REMOVED lines=29> */
.L_x_398:
        /* <DEDUP_REMOVED lines=45> */
.L_x_397:
[----:B------:R-:W-:Y:S01]  /*1fad0*/  FMUL R51, RZ, R41 ;  /* 0x00000029ff337220 */ /* 0x000fe20000400000 */
[----:B------:R-:W-:-:S07]  /*1fae0*/  IMAD.MOV.U32 R68, RZ, RZ, RZ ;  /* 0x000000ffff447224 */ /* 0x000fce00078e00ff */
.L_x_396:
[----:B------:R-:W-:Y:S05]  /*1faf0*/  BSYNC.RECONVERGENT B0 ;  /* 0x0000000000007941 */ /* 0x000fea0003800200 */
.L_x_395:
        /* <DEDUP_REMOVED lines=37> */
.L_x_402:
        /* <DEDUP_REMOVED lines=45> */
.L_x_401:
[----:B------:R-:W-:Y:S01]  /*20020*/  FMUL R50, RZ, R44 ;  /* 0x0000002cff327220 */ /* 0x000fe20000400000 */
[----:B------:R-:W-:-:S07]  /*20030*/  IMAD.MOV.U32 R67, RZ, RZ, RZ ;  /* 0x000000ffff437224 */ /* 0x000fce00078e00ff */
.L_x_400:
[----:B------:R-:W-:Y:S05]  /*20040*/  BSYNC.RECONVERGENT B0 ;  /* 0x0000000000007941 */ /* 0x000fea0003800200 */
.L_x_399:
[----:B0-----:R-:W-:Y:S01]  /*20050*/  FMUL R51, R50, R50 ;  /* 0x0000003232337220 */ /* 0x001fe20000400000 */
[----:B------:R-:W-:Y:S01]  /*20060*/  LOP3.LUT R65, R67, 0x1, RZ, 0xc0, !PT ;  /* 0x0000000143417812 */ /* 0x000fe200078ec0ff */
[----:B------:R-:W-:Y:S01]  /*20070*/  BSSY.RECONVERGENT B0, `(.L_x_403) ;  /* 0x000004b000007945 */ /* 0x000fe20003800200 */
[----:B------:R-:W-:Y:S01]  /*20080*/  FSETP.GE.AND P3, PT, |R44|, 105615, PT ;  /* 0x47ce47802c00780b */ /* 0x000fe20003f66200 */
        /* <DEDUP_REMOVED lines=26> */
.L_x_406:
        /* <DEDUP_REMOVED lines=45> */
.L_x_405:
[----:B------:R-:W-:Y:S01]  /*20500*/  FMUL R50, RZ, R44 ;  /* 0x0000002cff327220 */ /* 0x000fe20000400000 */
[----:B------:R-:W-:-:S07]  /*20510*/  IMAD.MOV.U32 R67, RZ, RZ, RZ ;  /* 0x000000ffff437224 */ /* 0x000fce00078e00ff */
.L_x_404:
[----:B------:R-:W-:Y:S05]  /*20520*/  BSYNC.RECONVERGENT B0 ;  /* 0x0000000000007941 */ /* 0x000fea0003800200 */
.L_x_403:
        /* <DEDUP_REMOVED lines=38> */
.L_x_410:
        /* <DEDUP_REMOVED lines=45> */
.L_x_409:
[----:B------:R-:W-:Y:S01]  /*20a60*/  FMUL R50, RZ, R61 ;  /* 0x0000003dff327220 */ /* 0x000fe20000400000 */
[----:B------:R-:W-:-:S07]  /*20a70*/  IMAD.MOV.U32 R68, RZ, RZ, RZ ;  /* 0x000000ffff447224 */ /* 0x000fce00078e00ff */
.L_x_408:
[----:B------:R-:W-:Y:S05]  /*20a80*/  BSYNC.RECONVERGENT B0 ;  /* 0x0000000000007941 */ /* 0x000fea0003800200 */
.L_x_407:
        /* <DEDUP_REMOVED lines=29> */
.L_x_414:
        /* <DEDUP_REMOVED lines=45> */
.L_x_413:
[----:B------:R-:W-:Y:S01]  /*20f30*/  FMUL R51, RZ, R61 ;  /* 0x0000003dff337220 */ /* 0x000fe20000400000 */
[----:B------:R-:W-:-:S07]  /*20f40*/  IMAD.MOV.U32 R68, RZ, RZ, RZ ;  /* 0x000000ffff447224 */ /* 0x000fce00078e00ff */
.L_x_412:
[----:B------:R-:W-:Y:S05]  /*20f50*/  BSYNC.RECONVERGENT B0 ;  /* 0x0000000000007941 */ /* 0x000fea0003800200 */
.L_x_411:
        /* <DEDUP_REMOVED lines=38> */
.L_x_418:
        /* <DEDUP_REMOVED lines=45> */
.L_x_417:
[----:B------:R-:W-:Y:S01]  /*21490*/  FMUL R50, RZ, R2 ;  /* 0x00000002ff327220 */ /* 0x000fe20000400000 */
[----:B------:R-:W-:-:S07]  /*214a0*/  IMAD.MOV.U32 R67, RZ, RZ, RZ ;  /* 0x000000ffff437224 */ /* 0x000fce00078e00ff */
.L_x_416:
[----:B------:R-:W-:Y:S05]  /*214b0*/  BSYNC.RECONVERGENT B0 ;  /* 0x0000000000007941 */ /* 0x000fea0003800200 */
.L_x_415:
        /* <DEDUP_REMOVED lines=29> */
.L_x_422:
        /* <DEDUP_REMOVED lines=45> */
.L_x_421:
[----:B------:R-:W-:Y:S01]  /*21960*/  FMUL R51, RZ, R2 ;  /* 0x00000002ff337220 */ /* 0x000fe20000400000 */
[----:B------:R-:W-:-:S07]  /*21970*/  IMAD.MOV.U32 R67, RZ, RZ, RZ ;  /* 0x000000ffff437224 */ /* 0x000fce00078e00ff */
.L_x_420:
[----:B------:R-:W-:Y:S05]  /*21980*/  BSYNC.RECONVERGENT B0 ;  /* 0x0000000000007941 */ /* 0x000fea0003800200 */
.L_x_419:
        /* <DEDUP_REMOVED lines=38> */
.L_x_426:
        /* <DEDUP_REMOVED lines=45> */
.L_x_425:
[----:B------:R-:W-:Y:S01]  /*21ec0*/  FMUL R50, RZ, R4 ;  /* 0x00000004ff327220 */ /* 0x000fe20000400000 */
[----:B------:R-:W-:-:S07]  /*21ed0*/  IMAD.MOV.U32 R67, RZ, RZ, RZ ;  /* 0x000000ffff437224 */ /* 0x000fce00078e00ff */
.L_x_424:
[----:B------:R-:W-:Y:S05]  /*21ee0*/  BSYNC.RECONVERGENT B0 ;  /* 0x0000000000007941 */ /* 0x000fea0003800200 */
.L_x_423:
        /* <DEDUP_REMOVED lines=29> */
.L_x_430:
        /* <DEDUP_REMOVED lines=45> */
.L_x_429:
[----:B------:R-:W-:Y:S01]  /*22390*/  FMUL R51, RZ, R4 ;  /* 0x00000004ff337220 */ /* 0x000fe20000400000 */
[----:B------:R-:W-:-:S07]  /*223a0*/  IMAD.MOV.U32 R67, RZ, RZ, RZ ;  /* 0x000000ffff437224 */ /* 0x000fce00078e00ff */
.L_x_428:
[----:B------:R-:W-:Y:S05]  /*223b0*/  BSYNC.RECONVERGENT B0 ;  /* 0x0000000000007941 */ /* 0x000fea0003800200 */
.L_x_427:
        /* <DEDUP_REMOVED lines=38> */
.L_x_434:
        /* <DEDUP_REMOVED lines=45> */
.L_x_433:
[----:B------:R-:W-:Y:S01]  /*228f0*/  FMUL R50, RZ, R8 ;  /* 0x00000008ff327220 */ /* 0x000fe20000400000 */
[----:B------:R-:W-:-:S07]  /*22900*/  IMAD.MOV.U32 R67, RZ, RZ, RZ ;  /* 0x000000ffff437224 */ /* 0x000fce00078e00ff */
.L_x_432:
[----:B------:R-:W-:Y:S05]  /*22910*/  BSYNC.RECONVERGENT B0 ;  /* 0x0000000000007941 */ /* 0x000fea0003800200 */
.L_x_431:
        /* <DEDUP_REMOVED lines=29> */
.L_x_438:
        /* <DEDUP_REMOVED lines=45> */
.L_x_437:
[----:B------:R-:W-:Y:S01]  /*22dc0*/  FMUL R51, RZ, R8 ;  /* 0x00000008ff337220 */ /* 0x000fe20000400000 */
[----:B------:R-:W-:-:S07]  /*22dd0*/  IMAD.MOV.U32 R67, RZ, RZ, RZ ;  /* 0x000000ffff437224 */ /* 0x000fce00078e00ff */
.L_x_436:
[----:B------:R-:W-:Y:S05]  /*22de0*/  BSYNC.RECONVERGENT B0 ;  /* 0x0000000000007941 */ /* 0x000fea0003800200 */
.L_x_435:
        /* <DEDUP_REMOVED lines=38> */
.L_x_442:
        /* <DEDUP_REMOVED lines=45> */
.L_x_441:
[----:B------:R-:W-:Y:S01]  /*23320*/  FMUL R50, RZ, R11 ;  /* 0x0000000bff327220 */ /* 0x000fe20000400000 */
[----:B------:R-:W-:-:S07]  /*23330*/  IMAD.MOV.U32 R68, RZ, RZ, RZ ;  /* 0x000000ffff447224 */ /* 0x000fce00078e00ff */
.L_x_440:
[----:B------:R-:W-:Y:S05]  /*23340*/  BSYNC.RECONVERGENT B0 ;  /* 0x0000000000007941 */ /* 0x000fea0003800200 */
.L_x_439:
        /* <DEDUP_REMOVED lines=29> */
.L_x_446:
        /* <DEDUP_REMOVED lines=45> */
.L_x_445:
[----:B------:R-:W-:Y:S01]  /*237f0*/  FMUL R51, RZ, R11 ;  /* 0x0000000bff337220 */ /* 0x000fe20000400000 */
[----:B------:R-:W-:-:S07]  /*23800*/  IMAD.MOV.U32 R68, RZ, RZ, RZ ;  /* 0x000000ffff447224 */ /* 0x000fce00078e00ff */
.L_x_444:
[----:B------:R-:W-:Y:S05]  /*23810*/  BSYNC.RECONVERGENT B0 ;  /* 0x0000000000007941 */ /* 0x000fea0003800200 */
.L_x_443:
        /* <DEDUP_REMOVED lines=38> */
.L_x_450:
        /* <DEDUP_REMOVED lines=45> */
.L_x_449:
[----:B------:R-:W-:Y:S01]  /*23d50*/  FMUL R50, RZ, R14 ;  /* 0x0000000eff327220 */ /* 0x000fe20000400000 */
[----:B------:R-:W-:-:S07]  /*23d60*/  IMAD.MOV.U32 R67, RZ, RZ, RZ ;  /* 0x000000ffff437224 */ /* 0x000fce00078e00ff */
.L_x_448:
[----:B------:R-:W-:Y:S05]  /*23d70*/  BSYNC.RECONVERGENT B0 ;  /* 0x0000000000007941 */ /* 0x000fea0003800200 */
.L_x_447:
        /* <DEDUP_REMOVED lines=29> */
.L_x_454:
        /* <DEDUP_REMOVED lines=45> */
.L_x_453:
[----:B------:R-:W-:Y:S01]  /*24220*/  FMUL R51, RZ, R14 ;  /* 0x0000000eff337220 */ /* 0x000fe20000400000 */
[----:B------:R-:W-:-:S07]  /*24230*/  IMAD.MOV.U32 R67, RZ, RZ, RZ ;  /* 0x000000ffff437224 */ /* 0x000fce00078e00ff */
.L_x_452:
[----:B------:R-:W-:Y:S05]  /*24240*/  BSYNC.RECONVERGENT B0 ;  /* 0x0000000000007941 */ /* 0x000fea0003800200 */
.L_x_451:
        /* <DEDUP_REMOVED lines=38> */
.L_x_458:
        /* <DEDUP_REMOVED lines=45> */
.L_x_457:
[----:B------:R-:W-:Y:S01]  /*24780*/  FMUL R50, RZ, R17 ;  /* 0x00000011ff327220 */ /* 0x000fe20000400000 */
[----:B------:R-:W-:-:S07]  /*24790*/  IMAD.MOV.U32 R68, RZ, RZ, RZ ;  /* 0x000000ffff447224 */ /* 0x000fce00078e00ff */
.L_x_456:
[----:B------:R-:W-:Y:S05]  /*247a0*/  BSYNC.RECONVERGENT B0 ;  /* 0x0000000000007941 */ /* 0x000fea0003800200 */
.L_x_455:
        /* <DEDUP_REMOVED lines=29> */
.L_x_462:
        /* <DEDUP_REMOVED lines=45> */
.L_x_461:
[----:B------:R-:W-:Y:S01]  /*24c50*/  FMUL R51, RZ, R17 ;  /* 0x00000011ff337220 */ /* 0x000fe20000400000 */
[----:B------:R-:W-:-:S07]  /*24c60*/  IMAD.MOV.U32 R68, RZ, RZ, RZ ;  /* 0x000000ffff447224 */ /* 0x000fce00078e00ff */
.L_x_460:
[----:B------:R-:W-:Y:S05]  /*24c70*/  BSYNC.RECONVERGENT B0 ;  /* 0x0000000000007941 */ /* 0x000fea0003800200 */
.L_x_459:
        /* <DEDUP_REMOVED lines=38> */
.L_x_466:
        /* <DEDUP_REMOVED lines=45> */
.L_x_465:
[----:B------:R-:W-:Y:S01]  /*251b0*/  FMUL R50, RZ, R20 ;  /* 0x00000014ff327220 */ /* 0x000fe20000400000 */
[----:B------:R-:W-:-:S07]  /*251c0*/  IMAD.MOV.U32 R67, RZ, RZ, RZ ;  /* 0x000000ffff437224 */ /* 0x000fce00078e00ff */
.L_x_464:
[----:B------:R-:W-:Y:S05]  /*251d0*/  BSYNC.RECONVERGENT B0 ;  /* 0x0000000000007941 */ /* 0x000fea0003800200 */
.L_x_463:
        /* <DEDUP_REMOVED lines=29> */
.L_x_470:
        /* <DEDUP_REMOVED lines=45> */
.L_x_469:
[----:B------:R-:W-:Y:S01]  /*25680*/  FMUL R51, RZ, R20 ;  /* 0x00000014ff337220 */ /* 0x000fe20000400000 */
[----:B------:R-:W-:-:S07]  /*25690*/  IMAD.MOV.U32 R67, RZ, RZ, RZ ;  /* 0x000000ffff437224 */ /* 0x000fce00078e00ff */
.L_x_468:
[----:B------:R-:W-:Y:S05]  /*256a0*/  BSYNC.RECONVERGENT B0 ;  /* 0x0000000000007941 */ /* 0x000fea0003800200 */
.L_x_467:
        /* <DEDUP_REMOVED lines=38> */
.L_x_474:
        /* <DEDUP_REMOVED lines=45> */
.L_x_473:
[----:B------:R-:W-:Y:S01]  /*25be0*/  FMUL R50, RZ, R23 ;  /* 0x00000017ff327220 */ /* 0x000fe20000400000 */
[----:B------:R-:W-:-:S07]  /*25bf0*/  IMAD.MOV.U32 R68, RZ, RZ, RZ ;  /* 0x000000ffff447224 */ /* 0x000fce00078e00ff */
.L_x_472:
[----:B------:R-:W-:Y:S05]  /*25c00*/  BSYNC.RECONVERGENT B0 ;  /* 0x0000000000007941 */ /* 0x000fea0003800200 */
.L_x_471:
        /* <DEDUP_REMOVED lines=29> */
.L_x_478:
        /* <DEDUP_REMOVED lines=45> */
.L_x_477:
[----:B------:R-:W-:Y:S01]  /*260b0*/  FMUL R51, RZ, R23 ;  /* 0x00000017ff337220 */ /* 0x000fe20000400000 */
[----:B------:R-:W-:-:S07]  /*260c0*/  IMAD.MOV.U32 R68, RZ, RZ, RZ ;  /* 0x000000ffff447224 */ /* 0x000fce00078e00ff */
.L_x_476:
[----:B------:R-:W-:Y:S05]  /*260d0*/  BSYNC.RECONVERGENT B0 ;  /* 0x0000000000007941 */ /* 0x000fea0003800200 */
.L_x_475:
        /* <DEDUP_REMOVED lines=38> */
.L_x_482:
        /* <DEDUP_REMOVED lines=45> */
.L_x_481:
[----:B------:R-:W-:Y:S01]  /*26610*/  FMUL R50, RZ, R26 ;  /* 0x0000001aff327220 */ /* 0x000fe20000400000 */
[----:B------:R-:W-:-:S07]  /*26620*/  IMAD.MOV.U32 R67, RZ, RZ, RZ ;  /* 0x000000ffff437224 */ /* 0x000fce00078e00ff */
.L_x_480:
[----:B------:R-:W-:Y:S05]  /*26630*/  BSYNC.RECONVERGENT B0 ;  /* 0x0000000000007941 */ /* 0x000fea0003800200 */
.L_x_479:
        /* <DEDUP_REMOVED lines=29> */
.L_x_486:
        /* <DEDUP_REMOVED lines=45> */
.L_x_485:
[----:B------:R-:W-:Y:S01]  /*26ae0*/  FMUL R51, RZ, R26 ;  /* 0x0000001aff337220 */ /* 0x000fe20000400000 */
[----:B------:R-:W-:-:S07]  /*26af0*/  IMAD.MOV.U32 R67, RZ, RZ, RZ ;  /* 0x000000ffff437224 */ /* 0x000fce00078e00ff */
.L_x_484:
[----:B------:R-:W-:Y:S05]  /*26b00*/  BSYNC.RECONVERGENT B0 ;  /* 0x0000000000007941 */ /* 0x000fea0003800200 */
.L_x_483:
        /* <DEDUP_REMOVED lines=38> */
.L_x_490:
        /* <DEDUP_REMOVED lines=45> */
.L_x_489:
[----:B------:R-:W-:Y:S01]  /*27040*/  FMUL R50, RZ, R29 ;  /* 0x0000001dff327220 */ /* 0x000fe20000400000 */
[----:B------:R-:W-:-:S07]  /*27050*/  IMAD.MOV.U32 R68, RZ, RZ, RZ ;  /* 0x000000ffff447224 */ /* 0x000fce00078e00ff */
.L_x_488:
[----:B------:R-:W-:Y:S05]  /*27060*/  BSYNC.RECONVERGENT B0 ;  /* 0x0000000000007941 */ /* 0x000fea0003800200 */
.L_x_487:
        /* <DEDUP_REMOVED lines=29> */
.L_x_494:
        /* <DEDUP_REMOVED lines=45> */
.L_x_493:
[----:B------:R-:W-:Y:S01]  /*27510*/  FMUL R51, RZ, R29 ;  /* 0x0000001dff337220 */ /* 0x000fe20000400000 */
[----:B------:R-:W-:-:S07]  /*27520*/  IMAD.MOV.U32 R68, RZ, RZ, RZ ;  /* 0x000000ffff447224 */ /* 0x000fce00078e00ff */
.L_x_492:
[----:B------:R-:W-:Y:S05]  /*27530*/  BSYNC.RECONVERGENT B0 ;  /* 0x0000000000007941 */ /* 0x000fea0003800200 */
.L_x_491:
        /* <DEDUP_REMOVED lines=38> */
.L_x_498:
        /* <DEDUP_REMOVED lines=45> */
.L_x_497:
[----:B------:R-:W-:Y:S01]  /*27a70*/  FMUL R50, RZ, R32 ;  /* 0x00000020ff327220 */ /* 0x000fe20000400000 */
[----:B------:R-:W-:-:S07]  /*27a80*/  IMAD.MOV.U32 R67, RZ, RZ, RZ ;  /* 0x000000ffff437224 */ /* 0x000fce00078e00ff */
.L_x_496:
[----:B------:R-:W-:Y:S05]  /*27a90*/  BSYNC.RECONVERGENT B0 ;  /* 0x0000000000007941 */ /* 0x000fea0003800200 */
.L_x_495:
        /* <DEDUP_REMOVED lines=29> */
.L_x_502:
        /* <DEDUP_REMOVED lines=45> */
.L_x_501:
[----:B------:R-:W-:Y:S01]  /*27f40*/  FMUL R51, RZ, R32 ;  /* 0x00000020ff337220 */ /* 0x000fe20000400000 */
[----:B------:R-:W-:-:S07]  /*27f50*/  IMAD.MOV.U32 R67, RZ, RZ, RZ ;  /* 0x000000ffff437224 */ /* 0x000fce00078e00ff */
.L_x_500:
[----:B------:R-:W-:Y:S05]  /*27f60*/  BSYNC.RECONVERGENT B0 ;  /* 0x0000000000007941 */ /* 0x000fea0003800200 */
.L_x_499:
        /* <DEDUP_REMOVED lines=38> */
.L_x_506:
        /* <DEDUP_REMOVED lines=45> */
.L_x_505:
[----:B------:R-:W-:Y:S01]  /*284a0*/  FMUL R50, RZ, R35 ;  /* 0x00000023ff327220 */ /* 0x000fe20000400000 */
[----:B------:R-:W-:-:S07]  /*284b0*/  IMAD.MOV.U32 R68, RZ, RZ, RZ ;  /* 0x000000ffff447224 */ /* 0x000fce00078e00ff */
.L_x_504:
[----:B------:R-:W-:Y:S05]  /*284c0*/  BSYNC.RECONVERGENT B0 ;  /* 0x0000000000007941 */ /* 0x000fea0003800200 */
.L_x_503:
        /* <DEDUP_REMOVED lines=29> */
.L_x_510:
        /* <DEDUP_REMOVED lines=45> */
.L_x_509:
[----:B------:R-:W-:Y:S01]  /*28970*/  FMUL R51, RZ, R35 ;  /* 0x00000023ff337220 */ /* 0x000fe20000400000 */
[----:B------:R-:W-:-:S07]  /*28980*/  IMAD.MOV.U32 R68, RZ, RZ, RZ ;  /* 0x000000ffff447224 */ /* 0x000fce00078e00ff */
.L_x_508:
[----:B------:R-:W-:Y:S05]  /*28990*/  BSYNC.RECONVERGENT B0 ;  /* 0x0000000000007941 */ /* 0x000fea0003800200 */
.L_x_507:
        /* <DEDUP_REMOVED lines=38> */
.L_x_514:
        /* <DEDUP_REMOVED lines=45> */
.L_x_513:
[----:B------:R-:W-:Y:S01]  /*28ed0*/  FMUL R50, RZ, R38 ;  /* 0x00000026ff327220 */ /* 0x000fe20000400000 */
[----:B------:R-:W-:-:S07]  /*28ee0*/  IMAD.MOV.U32 R67, RZ, RZ, RZ ;  /* 0x000000ffff437224 */ /* 0x000fce00078e00ff */
.L_x_512:
[----:B------:R-:W-:Y:S05]  /*28ef0*/  BSYNC.RECONVERGENT B0 ;  /* 0x0000000000007941 */ /* 0x000fea0003800200 */
.L_x_511:
        /* <DEDUP_REMOVED lines=29> */
.L_x_518:
        /* <DEDUP_REMOVED lines=45> */
.L_x_517:
[----:B------:R-:W-:Y:S01]  /*293a0*/  FMUL R51, RZ, R38 ;  /* 0x00000026ff337220 */ /* 0x000fe20000400000 */
[----:B------:R-:W-:-:S07]  /*293b0*/  IMAD.MOV.U32 R67, RZ, RZ, RZ ;  /* 0x000000ffff437224 */ /* 0x000fce00078e00ff */
.L_x_516:
[----:B------:R-:W-:Y:S05]  /*293c0*/  BSYNC.RECONVERGENT B0 ;  /* 0x0000000000007941 */ /* 0x000fea0003800200 */
.L_x_515:
        /* <DEDUP_REMOVED lines=38> */
.L_x_522:
        /* <DEDUP_REMOVED lines=45> */
.L_x_521:
[----:B------:R-:W-:Y:S01]  /*29900*/  FMUL R50, RZ, R41 ;  /* 0x00000029ff327220 */ /* 0x000fe20000400000 */
[----:B------:R-:W-:-:S07]  /*29910*/  IMAD.MOV.U32 R68, RZ, RZ, RZ ;  /* 0x000000ffff447224 */ /* 0x000fce00078e00ff */
.L_x_520:
[----:B------:R-:W-:Y:S05]  /*29920*/  BSYNC.RECONVERGENT B0 ;  /* 0x0000000000007941 */ /* 0x000fea0003800200 */
.L_x_519:
        /* <DEDUP_REMOVED lines=29> */
.L_x_526:
        /* <DEDUP_REMOVED lines=45> */
.L_x_525:
[----:B------:R-:W-:Y:S01]  /*29dd0*/  FMUL R51, RZ, R41 ;  /* 0x00000029ff337220 */ /* 0x000fe20000400000 */
[----:B------:R-:W-:-:S07]  /*29de0*/  IMAD.MOV.U32 R68, RZ, RZ, RZ ;  /* 0x000000ffff447224 */ /* 0x000fce00078e00ff */
.L_x_524:
[----:B------:R-:W-:Y:S05]  /*29df0*/  BSYNC.RECONVERGENT B0 ;  /* 0x0000000000007941 */ /* 0x000fea0003800200 */
.L_x_523:
        /* <DEDUP_REMOVED lines=37> */
.L_x_530:
        /* <DEDUP_REMOVED lines=45> */
.L_x_529:
[----:B------:R-:W-:Y:S01]  /*2a320*/  FMUL R50, RZ, R44 ;  /* 0x0000002cff327220 */ /* 0x000fe20000400000 */
[----:B------:R-:W-:-:S07]  /*2a330*/  IMAD.MOV.U32 R67, RZ, RZ, RZ ;  /* 0x000000ffff437224 */ /* 0x000fce00078e00ff */
.L_x_528:
[----:B------:R-:W-:Y:S05]  /*2a340*/  BSYNC.RECONVERGENT B0 ;  /* 0x0000000000007941 */ /* 0x000fea0003800200 */
.L_x_527:
        /* <DEDUP_REMOVED lines=29> */
.L_x_534:
        /* <DEDUP_REMOVED lines=45> */
.L_x_533:
[----:B------:R-:W-:Y:S01]  /*2a7f0*/  FMUL R51, RZ, R44 ;  /* 0x0000002cff337220 */ /* 0x000fe20000400000 */
[----:B------:R-:W-:-:S07]  /*2a800*/  IMAD.MOV.U32 R67, RZ, RZ, RZ ;  /* 0x000000ffff437224 */ /* 0x000fce00078e00ff */
.L_x_532:
[----:B------:R-:W-:Y:S05]  /*2a810*/  BSYNC.RECONVERGENT B0 ;  /* 0x0000000000007941 */ /* 0x000fea0003800200 */
.L_x_531:
        /* <DEDUP_REMOVED lines=37> */
.L_x_538:
        /* <DEDUP_REMOVED lines=45> */
.L_x_537:
[----:B------:R-:W-:Y:S01]  /*2ad40*/  FMUL R50, RZ, R61 ;  /* 0x0000003dff327220 */ /* 0x000fe20000400000 */
[----:B------:R-:W-:-:S07]  /*2ad50*/  IMAD.MOV.U32 R68, RZ, RZ, RZ ;  /* 0x000000ffff447224 */ /* 0x000fce00078e00ff */
.L_x_536:
[----:B------:R-:W-:Y:S05]  /*2ad60*/  BSYNC.RECONVERGENT B0 ;  /* 0x0000000000007941 */ /* 0x000fea0003800200 */
.L_x_535:
        /* <DEDUP_REMOVED lines=29> */
.L_x_542:
        /* <DEDUP_REMOVED lines=45> */
.L_x_541:
[----:B------:R-:W-:Y:S01]  /*2b210*/  FMUL R51, RZ, R61 ;  /* 0x0000003dff337220 */ /* 0x000fe20000400000 */
[----:B------:R-:W-:-:S07]  /*2b220*/  IMAD.MOV.U32 R68, RZ, RZ, RZ ;  /* 0x000000ffff447224 */ /* 0x000fce00078e00ff */
.L_x_540:
[----:B------:R-:W-:Y:S05]  /*2b230*/  BSYNC.RECONVERGENT B0 ;  /* 0x0000000000007941 */ /* 0x000fea0003800200 */
.L_x_539:
        /* <DEDUP_REMOVED lines=37> */
.L_x_546:
        /* <DEDUP_REMOVED lines=45> */
.L_x_545:
[----:B------:R-:W-:Y:S01]  /*2b760*/  FMUL R50, RZ, R2 ;  /* 0x00000002ff327220 */ /* 0x000fe20000400000 */
[----:B------:R-:W-:-:S07]  /*2b770*/  IMAD.MOV.U32 R67, RZ, RZ, RZ ;  /* 0x000000ffff437224 */ /* 0x000fce00078e00ff */
.L_x_544:
[----:B------:R-:W-:Y:S05]  /*2b780*/  BSYNC.RECONVERGENT B0 ;  /* 0x0000000000007941 */ /* 0x000fea0003800200 */
.L_x_543:
        /* <DEDUP_REMOVED lines=29> */
.L_x_550:
        /* <DEDUP_REMOVED lines=45> */
.L_x_549:
[----:B------:R-:W-:Y:S01]  /*2bc30*/  FMUL R51, RZ, R2 ;  /* 0x00000002ff337220 */ /* 0x000fe20000400000 */
[----:B------:R-:W-:-:S07]  /*2bc40*/  IMAD.MOV.U32 R67, RZ, RZ, RZ ;  /* 0x000000ffff437224 */ /* 0x000fce00078e00ff */
.L_x_548:
[----:B------:R-:W-:Y:S05]  /*2bc50*/  BSYNC.RECONVERGENT B0 ;  /* 0x0000000000007941 */ /* 0x000fea0003800200 */
.L_x_547:
        /* <DEDUP_REMOVED lines=37> */
.L_x_554:
        /* <DEDUP_REMOVED lines=45> */
.L_x_553:
[----:B------:R-:W-:Y:S01]  /*2c180*/  FMUL R50, RZ, R4 ;  /* 0x00000004ff327220 */ /* 0x000fe20000400000 */
[----:B------:R-:W-:-:S07]  /*2c190*/  IMAD.MOV.U32 R67, RZ, RZ, RZ ;  /* 0x000000ffff437224 */ /* 0x000fce00078e00ff */
.L_x_552:
[----:B------:R-:W-:Y:S05]  /*2c1a0*/  BSYNC.RECONVERGENT B0 ;  /* 0x0000000000007941 */ /* 0x000fea0003800200 */
.L_x_551:
        /* <DEDUP_REMOVED lines=30> */
.L_x_558:
        /* <DEDUP_REMOVED lines=45> */
.L_x_557:
[----:B------:R-:W-:Y:S01]  /*2c660*/  FMUL R50, RZ, R4 ;  /* 0x00000004ff327220 */ /* 0x000fe20000400000 */
[----:B------:R-:W-:-:S07]  /*2c670*/  IMAD.MOV.U32 R67, RZ, RZ, RZ ;  /* 0x000000ffff437224 */ /* 0x000fce00078e00ff */
.L_x_556:
[----:B------:R-:W-:Y:S05]  /*2c680*/  BSYNC.RECONVERGENT B0 ;  /* 0x0000000000007941 */ /* 0x000fea0003800200 */
.L_x_555:
        /* <DEDUP_REMOVED lines=8> */
[----:B------:R-:W-:Y:S01]  /*2c710*/  IMAD.MOV.U32 R67, RZ, RZ, R10 ;  /* 0x000000ffff437224 */ /* 0x000fe200078e000a */
[----:B------:R-:W-:-:S02]  /*2c720*/  FSETP.GE.AND P2, PT, |R8|, 105615, PT ;  /* 0x47ce47800800780b */ /* 0x000fc40003f46200 */
        /* <DEDUP_REMOVED lines=28> */
.L_x_562:
        /* <DEDUP_REMOVED lines=45> */
.L_x_561:
[----:B------:R-:W-:Y:S01]  /*2cbc0*/  FMUL R50, RZ, R8 ;  /* 0x00000008ff327220 */ /* 0x000fe20000400000 */
[----:B------:R-:W-:-:S07]  /*2cbd0*/  IMAD.MOV.U32 R67, RZ, RZ, RZ ;  /* 0x000000ffff437224 */ /* 0x000fce00078e00ff */
.L_x_560:
[----:B------:R-:W-:Y:S05]  /*2cbe0*/  BSYNC.RECONVERGENT B0 ;  /* 0x0000000000007941 */ /* 0x000fea0003800200 */
.L_x_559:
        /* <DEDUP_REMOVED lines=29> */
.L_x_566:
        /* <DEDUP_REMOVED lines=45> */
.L_x_565:
[----:B------:R-:W-:Y:S01]  /*2d090*/  FMUL R51, RZ, R8 ;  /* 0x00000008ff337220 */ /* 0x000fe20000400000 */
[----:B------:R-:W-:-:S07]  /*2d0a0*/  IMAD.MOV.U32 R67, RZ, RZ, RZ ;  /* 0x000000ffff437224 */ /* 0x000fce00078e00ff */
.L_x_564:
[----:B------:R-:W-:Y:S05]  /*2d0b0*/  BSYNC.RECONVERGENT B0 ;  /* 0x0000000000007941 */ /* 0x000fea0003800200 */
.L_x_563:
        /* <DEDUP_REMOVED lines=38> */
.L_x_570:
        /* <DEDUP_REMOVED lines=45> */
.L_x_569:
[----:B------:R-:W-:Y:S01]  /*2d5f0*/  FMUL R50, RZ, R11 ;  /* 0x0000000bff327220 */ /* 0x000fe20000400000 */
[----:B------:R-:W-:-:S07]  /*2d600*/  IMAD.MOV.U32 R68, RZ, RZ, RZ ;  /* 0x000000ffff447224 */ /* 0x000fce00078e00ff */
.L_x_568:
[----:B------:R-:W-:Y:S05]  /*2d610*/  BSYNC.RECONVERGENT B0 ;  /* 0x0000000000007941 */ /* 0x000fea0003800200 */
.L_x_567:
        /* <DEDUP_REMOVED lines=29> */
.L_x_574:
        /* <DEDUP_REMOVED lines=45> */
.L_x_573:
[----:B------:R-:W-:Y:S01]  /*2dac0*/  FMUL R51, RZ, R11 ;  /* 0x0000000bff337220 */ /* 0x000fe20000400000 */
[----:B------:R-:W-:-:S07]  /*2dad0*/  IMAD.MOV.U32 R68, RZ, RZ, RZ ;  /* 0x000000ffff447224 */ /* 0x000fce00078e00ff */
.L_x_572:
[----:B------:R-:W-:Y:S05]  /*2dae0*/  BSYNC.RECONVERGENT B0 ;  /* 0x0000000000007941 */ /* 0x000fea0003800200 */
.L_x_571:
        /* <DEDUP_REMOVED lines=38> */
.L_x_578:
        /* <DEDUP_REMOVED lines=45> */
.L_x_577:
[----:B------:R-:W-:Y:S01]  /*2e020*/  FMUL R50, RZ, R14 ;  /* 0x0000000eff327220 */ /* 0x000fe20000400000 */
[----:B------:R-:W-:-:S07]  /*2e030*/  IMAD.MOV.U32 R67, RZ, RZ, RZ ;  /* 0x000000ffff437224 */ /* 0x000fce00078e00ff */
.L_x_576:
[----:B------:R-:W-:Y:S05]  /*2e040*/  BSYNC.RECONVERGENT B0 ;  /* 0x0000000000007941 */ /* 0x000fea0003800200 */
.L_x_575:
        /* <DEDUP_REMOVED lines=29> */
.L_x_582:
        /* <DEDUP_REMOVED lines=45> */
.L_x_581:
[----:B------:R-:W-:Y:S01]  /*2e4f0*/  FMUL R51, RZ, R14 ;  /* 0x0000000eff337220 */ /* 0x000fe20000400000 */
[----:B------:R-:W-:-:S07]  /*2e500*/  IMAD.MOV.U32 R67, RZ, RZ, RZ ;  /* 0x000000ffff437224 */ /* 0x000fce00078e00ff */
.L_x_580:
[----:B------:R-:W-:Y:S05]  /*2e510*/  BSYNC.RECONVERGENT B0 ;  /* 0x0000000000007941 */ /* 0x000fea0003800200 */
.L_x_579:
        /* <DEDUP_REMOVED lines=38> */
.L_x_586:
        /* <DEDUP_REMOVED lines=45> */
.L_x_585:
[----:B------:R-:W-:Y:S01]  /*2ea50*/  FMUL R50, RZ, R17 ;  /* 0x00000011ff327220 */ /* 0x000fe20000400000 */
[----:B------:R-:W-:-:S07]  /*2ea60*/  IMAD.MOV.U32 R68, RZ, RZ, RZ ;  /* 0x000000ffff447224 */ /* 0x000fce00078e00ff */
.L_x_584:
[----:B------:R-:W-:Y:S05]  /*2ea70*/  BSYNC.RECONVERGENT B0 ;  /* 0x0000000000007941 */ /* 0x000fea0003800200 */
.L_x_583:
        /* <DEDUP_REMOVED lines=29> */
.L_x_590:
        /* <DEDUP_REMOVED lines=45> */
.L_x_589:
[----:B------:R-:W-:Y:S01]  /*2ef20*/  FMUL R51, RZ, R17 ;  /* 0x00000011ff337220 */ /* 0x000fe20000400000 */
[----:B------:R-:W-:-:S07]  /*2ef30*/  IMAD.MOV.U32 R68, RZ, RZ, RZ ;  /* 0x000000ffff447224 */ /* 0x000fce00078e00ff */
.L_x_588:
[----:B------:R-:W-:Y:S05]  /*2ef40*/  BSYNC.RECONVERGENT B0 ;  /* 0x0000000000007941 */ /* 0x000fea0003800200 */
.L_x_587:
        /* <DEDUP_REMOVED lines=38> */
.L_x_594:
        /* <DEDUP_REMOVED lines=45> */
.L_x_593:
[----:B------:R-:W-:Y:S01]  /*2f480*/  FMUL R50, RZ, R20 ;  /* 0x00000014ff327220 */ /* 0x000fe20000400000 */
[----:B------:R-:W-:-:S07]  /*2f490*/  IMAD.MOV.U32 R67, RZ, RZ, RZ ;  /* 0x000000ffff437224 */ /* 0x000fce00078e00ff */
.L_x_592:
[----:B------:R-:W-:Y:S05]  /*2f4a0*/  BSYNC.RECONVERGENT B0 ;  /* 0x0000000000007941 */ /* 0x000fea0003800200 */
.L_x_591:
        /* <DEDUP_REMOVED lines=29> */
.L_x_598:
        /* <DEDUP_REMOVED lines=45> */
.L_x_597:
[----:B------:R-:W-:Y:S01]  /*2f950*/  FMUL R51, RZ, R20 ;  /* 0x00000014ff337220 */ /* 0x000fe20000400000 */
[----:B------:R-:W-:-:S07]  /*2f960*/  IMAD.MOV.U32 R67, RZ, RZ, RZ ;  /* 0x000000ffff437224 */ /* 0x000fce00078e00ff */
.L_x_596:
[----:B------:R-:W-:Y:S05]  /*2f970*/  BSYNC.RECONVERGENT B0 ;  /* 0x0000000000007941 */ /* 0x000fea0003800200 */
.L_x_595:
        /* <DEDUP_REMOVED lines=38> */
.L_x_602:
        /* <DEDUP_REMOVED lines=45> */
.L_x_601:
[----:B------:R-:W-:Y:S01]  /*2feb0*/  FMUL R50, RZ, R23 ;  /* 0x00000017ff327220 */ /* 0x000fe20000400000 */
[----:B------:R-:W-:-:S07]  /*2fec0*/  IMAD.MOV.U32 R68, RZ, RZ, RZ ;  /* 0x000000ffff447224 */ /* 0x000fce00078e00ff */
.L_x_600:
[----:B------:R-:W-:Y:S05]  /*2fed0*/  BSYNC.RECONVERGENT B0 ;  /* 0x0000000000007941 */ /* 0x000fea0003800200 */
.L_x_599:
        /* <DEDUP_REMOVED lines=29> */
.L_x_606:
        /* <DEDUP_REMOVED lines=45> */
.L_x_605:
[----:B------:R-:W-:Y:S01]  /*30380*/  FMUL R51, RZ, R23 ;  /* 0x00000017ff337220 */ /* 0x000fe20000400000 */
[----:B------:R-:W-:-:S07]  /*30390*/  IMAD.MOV.U32 R68, RZ, RZ, RZ ;  /* 0x000000ffff447224 */ /* 0x000fce00078e00ff */
.L_x_604:
[----:B------:R-:W-:Y:S05]  /*303a0*/  BSYNC.RECONVERGENT B0 ;  /* 0x0000000000007941 */ /* 0x000fea0003800200 */
.L_x_603:
        /* <DEDUP_REMOVED lines=38> */
.L_x_610:
        /* <DEDUP_REMOVED lines=45> */
.L_x_609:
[----:B------:R-:W-:Y:S01]  /*308e0*/  FMUL R50, RZ, R26 ;  /* 0x0000001aff327220 */ /* 0x000fe20000400000 */
[----:B------:R-:W-:-:S07]  /*308f0*/  IMAD.MOV.U32 R67, RZ, RZ, RZ ;  /* 0x000000ffff437224 */ /* 0x000fce00078e00ff */
.L_x_608:
[----:B------:R-:W-:Y:S05]  /*30900*/  BSYNC.RECONVERGENT B0 ;  /* 0x0000000000007941 */ /* 0x000fea0003800200 */
.L_x_607:
        /* <DEDUP_REMOVED lines=29> */
.L_x_614:
        /* <DEDUP_REMOVED lines=45> */
.L_x_613:
[----:B------:R-:W-:Y:S01]  /*30db0*/  FMUL R51, RZ, R26 ;  /* 0x0000001aff337220 */ /* 0x000fe20000400000 */
[----:B------:R-:W-:-:S07]  /*30dc0*/  IMAD.MOV.U32 R67, RZ, RZ, RZ ;  /* 0x000000ffff437224 */ /* 0x000fce00078e00ff */
.L_x_612:
[----:B------:R-:W-:Y:S05]  /*30dd0*/  BSYNC.RECONVERGENT B0 ;  /* 0x0000000000007941 */ /* 0x000fea0003800200 */
.L_x_611:
        /* <DEDUP_REMOVED lines=38> */
.L_x_618:
        /* <DEDUP_REMOVED lines=45> */
.L_x_617:
[----:B------:R-:W-:Y:S01]  /*31310*/  FMUL R50, RZ, R29 ;  /* 0x0000001dff327220 */ /* 0x000fe20000400000 */
[----:B------:R-:W-:-:S07]  /*31320*/  IMAD.MOV.U32 R68, RZ, RZ, RZ ;  /* 0x000000ffff447224 */ /* 0x000fce00078e00ff */
.L_x_616:
[----:B------:R-:W-:Y:S05]  /*31330*/  BSYNC.RECONVERGENT B0 ;  /* 0x0000000000007941 */ /* 0x000fea0003800200 */
.L_x_615:
        /* <DEDUP_REMOVED lines=29> */
.L_x_622:
        /* <DEDUP_REMOVED lines=45> */
.L_x_621:
[----:B------:R-:W-:Y:S01]  /*317e0*/  FMUL R51, RZ, R29 ;  /* 0x0000001dff337220 */ /* 0x000fe20000400000 */
[----:B------:R-:W-:-:S07]  /*317f0*/  IMAD.MOV.U32 R68, RZ, RZ, RZ ;  /* 0x000000ffff447224 */ /* 0x000fce00078e00ff */
.L_x_620:
[----:B------:R-:W-:Y:S05]  /*31800*/  BSYNC.RECONVERGENT B0 ;  /* 0x0000000000007941 */ /* 0x000fea0003800200 */
.L_x_619:
        /* <DEDUP_REMOVED lines=38> */
.L_x_626:
        /* <DEDUP_REMOVED lines=45> */
.L_x_625:
[----:B------:R-:W-:Y:S01]  /*31d40*/  FMUL R50, RZ, R32 ;  /* 0x00000020ff327220 */ /* 0x000fe20000400000 */
[----:B------:R-:W-:-:S07]  /*31d50*/  IMAD.MOV.U32 R67, RZ, RZ, RZ ;  /* 0x000000ffff437224 */ /* 0x000fce00078e00ff */
.L_x_624:
[----:B------:R-:W-:Y:S05]  /*31d60*/  BSYNC.RECONVERGENT B0 ;  /* 0x0000000000007941 */ /* 0x000fea0003800200 */
.L_x_623:
        /* <DEDUP_REMOVED lines=29> */
.L_x_630:
        /* <DEDUP_REMOVED lines=45> */
.L_x_629:
[----:B------:R-:W-:Y:S01]  /*32210*/  FMUL R51, RZ, R32 ;  /* 0x00000020ff337220 */ /* 0x000fe20000400000 */
[----:B------:R-:W-:-:S07]  /*32220*/  IMAD.MOV.U32 R67, RZ, RZ, RZ ;  /* 0x000000ffff437224 */ /* 0x000fce00078e00ff */
.L_x_628:
[----:B------:R-:W-:Y:S05]  /*32230*/  BSYNC.RECONVERGENT B0 ;  /* 0x0000000000007941 */ /* 0x000fea0003800200 */
.L_x_627:
        /* <DEDUP_REMOVED lines=38> */
.L_x_634:
        /* <DEDUP_REMOVED lines=45> */
.L_x_633:
[----:B------:R-:W-:Y:S01]  /*32770*/  FMUL R50, RZ, R35 ;  /* 0x00000023ff327220 */ /* 0x000fe20000400000 */
[----:B------:R-:W-:-:S07]  /*32780*/  IMAD.MOV.U32 R68, RZ, RZ, RZ ;  /* 0x000000ffff447224 */ /* 0x000fce00078e00ff */
.L_x_632:
[----:B------:R-:W-:Y:S05]  /*32790*/  BSYNC.RECONVERGENT B0 ;  /* 0x0000000000007941 */ /* 0x000fea0003800200 */
.L_x_631:
        /* <DEDUP_REMOVED lines=29> */
.L_x_638:
        /* <DEDUP_REMOVED lines=45> */
.L_x_637:
[----:B------:R-:W-:Y:S01]  /*32c40*/  FMUL R51, RZ, R35 ;  /* 0x00000023ff337220 */ /* 0x000fe20000400000 */
[----:B------:R-:W-:-:S07]  /*32c50*/  IMAD.MOV.U32 R68, RZ, RZ, RZ ;  /* 0x000000ffff447224 */ /* 0x000fce00078e00ff */
.L_x_636:
[----:B------:R-:W-:Y:S05]  /*32c60*/  BSYNC.RECONVERGENT B0 ;  /* 0x0000000000007941 */ /* 0x000fea0003800200 */
.L_x_635:
        /* <DEDUP_REMOVED lines=38> */
.L_x_642:
        /* <DEDUP_REMOVED lines=45> */
.L_x_641:
[----:B------:R-:W-:Y:S01]  /*331a0*/  FMUL R50, RZ, R38 ;  /* 0x00000026ff327220 */ /* 0x000fe20000400000 */
[----:B------:R-:W-:-:S07]  /*331b0*/  IMAD.MOV.U32 R67, RZ, RZ, RZ ;  /* 0x000000ffff437224 */ /* 0x000fce00078e00ff */
.L_x_640:
[----:B------:R-:W-:Y:S05]  /*331c0*/  BSYNC.RECONVERGENT B0 ;  /* 0x0000000000007941 */ /* 0x000fea0003800200 */
.L_x_639:
        /* <DEDUP_REMOVED lines=29> */
.L_x_646:
        /* <DEDUP_REMOVED lines=45> */
.L_x_645:
[----:B------:R-:W-:Y:S01]  /*33670*/  FMUL R51, RZ, R38 ;  /* 0x00000026ff337220 */ /* 0x000fe20000400000 */
[----:B------:R-:W-:-:S07]  /*33680*/  IMAD.MOV.U32 R67, RZ, RZ, RZ ;  /* 0x000000ffff437224 */ /* 0x000fce00078e00ff */
.L_x_644:
[----:B------:R-:W-:Y:S05]  /*33690*/  BSYNC.RECONVERGENT B0 ;  /* 0x0000000000007941 */ /* 0x000fea0003800200 */
.L_x_643:
        /* <DEDUP_REMOVED lines=38> */
.L_x_650:
        /* <DEDUP_REMOVED lines=45> */
.L_x_649:
[----:B------:R-:W-:Y:S01]  /*33bd0*/  FMUL R50, RZ, R41 ;  /* 0x00000029ff327220 */ /* 0x000fe20000400000 */
[----:B------:R-:W-:-:S07]  /*33be0*/  IMAD.MOV.U32 R68, RZ, RZ, RZ ;  /* 0x000000ffff447224 */ /* 0x000fce00078e00ff */
.L_x_648:
[----:B------:R-:W-:Y:S05]  /*33bf0*/  BSYNC.RECONVERGENT B0 ;  /* 0x0000000000007941 */ /* 0x000fea0003800200 */
.L_x_647:
        /* <DEDUP_REMOVED lines=29> */
.L_x_654:
        /* <DEDUP_REMOVED lines=45> */
.L_x_653:
[----:B------:R-:W-:Y:S01]  /*340a0*/  FMUL R51, RZ, R41 ;  /* 0x00000029ff337220 */ /* 0x000fe20000400000 */
[----:B------:R-:W-:-:S07]  /*340b0*/  IMAD.MOV.U32 R68, RZ, RZ, RZ ;  /* 0x000000ffff447224 */ /* 0x000fce00078e00ff */
.L_x_652:
[----:B------:R-:W-:Y:S05]  /*340c0*/  BSYNC.RECONVERGENT B0 ;  /* 0x0000000000007941 */ /* 0x000fea0003800200 */
.L_x_651:
        /* <DEDUP_REMOVED lines=38> */
.L_x_658:
        /* <DEDUP_REMOVED lines=45> */
.L_x_657:
[----:B------:R-:W-:Y:S01]  /*34600*/  FMUL R50, RZ, R44 ;  /* 0x0000002cff327220 */ /* 0x000fe20000400000 */
[----:B------:R-:W-:-:S07]  /*34610*/  IMAD.MOV.U32 R67, RZ, RZ, RZ ;  /* 0x000000ffff437224 */ /* 0x000fce00078e00ff */
.L_x_656:
[----:B------:R-:W-:Y:S05]  /*34620*/  BSYNC.RECONVERGENT B0 ;  /* 0x0000000000007941 */ /* 0x000fea0003800200 */
.L_x_655:
        /* <DEDUP_REMOVED lines=29> */
.L_x_662:
        /* <DEDUP_REMOVED lines=45> */
.L_x_661:
[----:B------:R-:W-:Y:S01]  /*34ad0*/  FMUL R51, RZ, R44 ;  /* 0x0000002cff337220 */ /* 0x000fe20000400000 */
[----:B------:R-:W-:-:S07]  /*34ae0*/  IMAD.MOV.U32 R67, RZ, RZ, RZ ;  /* 0x000000ffff437224 */ /* 0x000fce00078e00ff */
.L_x_660:
[----:B------:R-:W-:Y:S05]  /*34af0*/  BSYNC.RECONVERGENT B0 ;  /* 0x0000000000007941 */ /* 0x000fea0003800200 */
.L_x_659:
        /* <DEDUP_REMOVED lines=38> */
.L_x_666:
        /* <DEDUP_REMOVED lines=45> */
.L_x_665:
[----:B------:R-:W-:Y:S01]  /*35030*/  FMUL R50, RZ, R61 ;  /* 0x0000003dff327220 */ /* 0x000fe20000400000 */
[----:B------:R-:W-:-:S07]  /*35040*/  IMAD.MOV.U32 R68, RZ, RZ, RZ ;  /* 0x000000ffff447224 */ /* 0x000fce00078e00ff */
.L_x_664:
[----:B------:R-:W-:Y:S05]  /*35050*/  BSYNC.RECONVERGENT B0 ;  /* 0x0000000000007941 */ /* 0x000fea0003800200 */
.L_x_663:
        /* <DEDUP_REMOVED lines=29> */
.L_x_670:
        /* <DEDUP_REMOVED lines=45> */
.L_x_669:
[----:B------:R-:W-:Y:S01]  /*35500*/  FMUL R51, RZ, R61 ;  /* 0x0000003dff337220 */ /* 0x000fe20000400000 */
[----:B------:R-:W-:-:S07]  /*35510*/  IMAD.MOV.U32 R68, RZ, RZ, RZ ;  /* 0x000000ffff447224 */ /* 0x000fce00078e00ff */
.L_x_668:
[----:B------:R-:W-:Y:S05]  /*35520*/  BSYNC.RECONVERGENT B0 ;  /* 0x0000000000007941 */ /* 0x000fea0003800200 */
.L_x_667:
        /* <DEDUP_REMOVED lines=38> */
.L_x_674:
        /* <DEDUP_REMOVED lines=45> */
.L_x_673:
[----:B------:R-:W-:Y:S01]  /*35a60*/  FMUL R50, RZ, R2 ;  /* 0x00000002ff327220 */ /* 0x000fe20000400000 */
[----:B------:R-:W-:-:S07]  /*35a70*/  IMAD.MOV.U32 R67, RZ, RZ, RZ ;  /* 0x000000ffff437224 */ /* 0x000fce00078e00ff */
.L_x_672:
[----:B------:R-:W-:Y:S05]  /*35a80*/  BSYNC.RECONVERGENT B0 ;  /* 0x0000000000007941 */ /* 0x000fea0003800200 */
.L_x_671:
        /* <DEDUP_REMOVED lines=29> */
.L_x_678:
        /* <DEDUP_REMOVED lines=45> */
.L_x_677:
[----:B------:R-:W-:Y:S01]  /*35f30*/  FMUL R51, RZ, R2 ;  /* 0x00000002ff337220 */ /* 0x000fe20000400000 */
[----:B------:R-:W-:-:S07]  /*35f40*/  IMAD.MOV.U32 R67, RZ, RZ, RZ ;  /* 0x000000ffff437224 */ /* 0x000fce00078e00ff */
.L_x_676:
[----:B------:R-:W-:Y:S05]  /*35f50*/  BSYNC.RECONVERGENT B0 ;  /* 0x0000000000007941 */ /* 0x000fea0003800200 */
.L_x_675:
        /* <DEDUP_REMOVED lines=37> */
.L_x_682:
        /* <DEDUP_REMOVED lines=45> */
.L_x_681:
[----:B------:R-:W-:Y:S01]  /*36480*/  FMUL R50, RZ, R4 ;  /* 0x00000004ff327220 */ /* 0x000fe20000400000 */
[----:B------:R-:W-:-:S07]  /*36490*/  IMAD.MOV.U32 R67, RZ, RZ, RZ ;  /* 0x000000ffff437224 */ /* 0x000fce00078e00ff */
.L_x_680:
[----:B------:R-:W-:Y:S05]  /*364a0*/  BSYNC.RECONVERGENT B0 ;  /* 0x0000000000007941 */ /* 0x000fea0003800200 */
.L_x_679:
        /* <DEDUP_REMOVED lines=29> */
.L_x_686:
        /* <DEDUP_REMOVED lines=45> */
.L_x_685:
[----:B------:R-:W-:Y:S01]  /*36950*/  FMUL R51, RZ, R4 ;  /* 0x00000004ff337220 */ /* 0x000fe20000400000 */
[----:B------:R-:W-:-:S07]  /*36960*/  IMAD.MOV.U32 R67, RZ, RZ, RZ ;  /* 0x000000ffff437224 */ /* 0x000fce00078e00ff */
.L_x_684:
[----:B------:R-:W-:Y:S05]  /*36970*/  BSYNC.RECONVERGENT B0 ;  /* 0x0000000000007941 */ /* 0x000fea0003800200 */
.L_x_683:
        /* <DEDUP_REMOVED lines=37> */
.L_x_690:
        /* <DEDUP_REMOVED lines=45> */
.L_x_689:
[----:B------:R-:W-:Y:S01]  /*36ea0*/  FMUL R50, RZ, R8 ;  /* 0x00000008ff327220 */ /* 0x000fe20000400000 */
[----:B------:R-:W-:-:S07]  /*36eb0*/  IMAD.MOV.U32 R67, RZ, RZ, RZ ;  /* 0x000000ffff437224 */ /* 0x000fce00078e00ff */
.L_x_688:
[----:B------:R-:W-:Y:S05]  /*36ec0*/  BSYNC.RECONVERGENT B0 ;  /* 0x0000000000007941 */ /* 0x000fea0003800200 */
.L_x_687:
        /* <DEDUP_REMOVED lines=29> */
.L_x_694:
        /* <DEDUP_REMOVED lines=45> */
.L_x_693:
[----:B------:R-:W-:Y:S01]  /*37370*/  FMUL R51, RZ, R8 ;  /* 0x00000008ff337220 */ /* 0x000fe20000400000 */
[----:B------:R-:W-:-:S07]  /*37380*/  IMAD.MOV.U32 R67, RZ, RZ, RZ ;  /* 0x000000ffff437224 */ /* 0x000fce00078e00ff */
.L_x_692:
[----:B------:R-:W-:Y:S05]  /*37390*/  BSYNC.RECONVERGENT B0 ;  /* 0x0000000000007941 */ /* 0x000fea0003800200 */
.L_x_691:
        /* <DEDUP_REMOVED lines=37> */
.L_x_698:
        /* <DEDUP_REMOVED lines=45> */
.L_x_697:
[----:B------:R-:W-:Y:S01]  /*378c0*/  FMUL R50, RZ, R11 ;  /* 0x0000000bff327220 */ /* 0x000fe20000400000 */
[----:B------:R-:W-:-:S07]  /*378d0*/  IMAD.MOV.U32 R68, RZ, RZ, RZ ;  /* 0x000000ffff447224 */ /* 0x000fce00078e00ff */
.L_x_696:
[----:B------:R-:W-:Y:S05]  /*378e0*/  BSYNC.RECONVERGENT B0 ;  /* 0x0000000000007941 */ /* 0x000fea0003800200 */
.L_x_695:
        /* <DEDUP_REMOVED lines=29> */
.L_x_702:
        /* <DEDUP_REMOVED lines=45> */
.L_x_701:
[----:B------:R-:W-:Y:S01]  /*37d90*/  FMUL R51, RZ, R11 ;  /* 0x0000000bff337220 */ /* 0x000fe20000400000 */
[----:B------:R-:W-:-:S07]  /*37da0*/  IMAD.MOV.U32 R68, RZ, RZ, RZ ;  /* 0x000000ffff447224 */ /* 0x000fce00078e00ff */
.L_x_700:
[----:B------:R-:W-:Y:S05]  /*37db0*/  BSYNC.RECONVERGENT B0 ;  /* 0x0000000000007941 */ /* 0x000fea0003800200 */
.L_x_699:
        /* <DEDUP_REMOVED lines=37> */
.L_x_706:
        /* <DEDUP_REMOVED lines=45> */
.L_x_705:
[----:B------:R-:W-:Y:S01]  /*382e0*/  FMUL R50, RZ, R14 ;  /* 0x0000000eff327220 */ /* 0x000fe20000400000 */
[----:B------:R-:W-:-:S07]  /*382f0*/  IMAD.MOV.U32 R67, RZ, RZ, RZ ;  /* 0x000000ffff437224 */ /* 0x000fce00078e00ff */
.L_x_704:
[----:B------:R-:W-:Y:S05]  /*38300*/  BSYNC.RECONVERGENT B0 ;  /* 0x0000000000007941 */ /* 0x000fea0003800200 */
.L_x_703:
        /* <DEDUP_REMOVED lines=30> */
.L_x_710:
        /* <DEDUP_REMOVED lines=45> */
.L_x_709:
[----:B------:R-:W-:Y:S01]  /*387c0*/  FMUL R50, RZ, R14 ;  /* 0x0000000eff327220 */ /* 0x000fe20000400000 */
[----:B------:R-:W-:-:S07]  /*387d0*/  IMAD.MOV.U32 R67, RZ, RZ, RZ ;  /* 0x000000ffff437224 */ /* 0x000fce00078e00ff */
.L_x_708:
[----:B------:R-:W-:Y:S05]  /*387e0*/  BSYNC.RECONVERGENT B0 ;  /* 0x0000000000007941 */ /* 0x000fea0003800200 */
.L_x_707:
        /* <DEDUP_REMOVED lines=38> */
.L_x_714:
        /* <DEDUP_REMOVED lines=45> */
.L_x_713:
[----:B------:R-:W-:Y:S01]  /*38d20*/  FMUL R50, RZ, R17 ;  /* 0x00000011ff327220 */ /* 0x000fe20000400000 */
[----:B------:R-:W-:-:S07]  /*38d30*/  IMAD.MOV.U32 R68, RZ, RZ, RZ ;  /* 0x000000ffff447224 */ /* 0x000fce00078e00ff */
.L_x_712:
[----:B------:R-:W-:Y:S05]  /*38d40*/  BSYNC.RECONVERGENT B0 ;  /* 0x0000000000007941 */ /* 0x000fea0003800200 */
.L_x_711:
        /* <DEDUP_REMOVED lines=29> */
.L_x_718:
        /* <DEDUP_REMOVED lines=45> */
.L_x_717:
[----:B------:R-:W-:Y:S01]  /*391f0*/  FMUL R51, RZ, R17 ;  /* 0x00000011ff337220 */ /* 0x000fe20000400000 */
[----:B------:R-:W-:-:S07]  /*39200*/  IMAD.MOV.U32 R68, RZ, RZ, RZ ;  /* 0x000000ffff447224 */ /* 0x000fce00078e00ff */
.L_x_716:
[----:B------:R-:W-:Y:S05]  /*39210*/  BSYNC.RECONVERGENT B0 ;  /* 0x0000000000007941 */ /* 0x000fea0003800200 */
.L_x_715:
        /* <DEDUP_REMOVED lines=38> */
.L_x_722:
        /* <DEDUP_REMOVED lines=45> */
.L_x_721:
[----:B------:R-:W-:Y:S01]  /*39750*/  FMUL R50, RZ, R20 ;  /* 0x00000014ff327220 */ /* 0x000fe20000400000 */
[----:B------:R-:W-:-:S07]  /*39760*/  IMAD.MOV.U32 R67, RZ, RZ, RZ ;  /* 0x000000ffff437224 */ /* 0x000fce00078e00ff */
.L_x_720:
[----:B------:R-:W-:Y:S05]  /*39770*/  BSYNC.RECONVERGENT B0 ;  /* 0x0000000000007941 */ /* 0x000fea0003800200 */
.L_x_719:
        /* <DEDUP_REMOVED lines=29> */
.L_x_726:
        /* <DEDUP_REMOVED lines=45> */
.L_x_725:
[----:B------:R-:W-:Y:S01]  /*39c20*/  FMUL R51, RZ, R20 ;  /* 0x00000014ff337220 */ /* 0x000fe20000400000 */
[----:B------:R-:W-:-:S07]  /*39c30*/  IMAD.MOV.U32 R67, RZ, RZ, RZ ;  /* 0x000000ffff437224 */ /* 0x000fce00078e00ff */
.L_x_724:
[----:B------:R-:W-:Y:S05]  /*39c40*/  BSYNC.RECONVERGENT B0 ;  /* 0x0000000000007941 */ /* 0x000fea0003800200 */
.L_x_723:
        /* <DEDUP_REMOVED lines=38> */
.L_x_730:
        /* <DEDUP_REMOVED lines=45> */
.L_x_729:
[----:B------:R-:W-:Y:S01]  /*3a180*/  FMUL R50, RZ, R23 ;  /* 0x00000017ff327220 */ /* 0x000fe20000400000 */
[----:B------:R-:W-:-:S07]  /*3a190*/  IMAD.MOV.U32 R68, RZ, RZ, RZ ;  /* 0x000000ffff447224 */ /* 0x000fce00078e00ff */
.L_x_728:
[----:B------:R-:W-:Y:S05]  /*3a1a0*/  BSYNC.RECONVERGENT B0 ;  /* 0x0000000000007941 */ /* 0x000fea0003800200 */
.L_x_727:
        /* <DEDUP_REMOVED lines=29> */
.L_x_734:
        /* <DEDUP_REMOVED lines=45> */
.L_x_733:
[----:B------:R-:W-:Y:S01]  /*3a650*/  FMUL R51, RZ, R23 ;  /* 0x00000017ff337220 */ /* 0x000fe20000400000 */
[----:B------:R-:W-:-:S07]  /*3a660*/  IMAD.MOV.U32 R68, RZ, RZ, RZ ;  /* 0x000000ffff447224 */ /* 0x000fce00078e00ff */
.L_x_732:
[----:B------:R-:W-:Y:S05]  /*3a670*/  BSYNC.RECONVERGENT B0 ;  /* 0x0000000000007941 */ /* 0x000fea0003800200 */
.L_x_731:
        /* <DEDUP_REMOVED lines=38> */
.L_x_738:
        /* <DEDUP_REMOVED lines=45> */
.L_x_737:
[----:B------:R-:W-:Y:S01]  /*3abb0*/  FMUL R50, RZ, R26 ;  /* 0x0000001aff327220 */ /* 0x000fe20000400000 */
[----:B------:R-:W-:-:S07]  /*3abc0*/  IMAD.MOV.U32 R67, RZ, RZ, RZ ;  /* 0x000000ffff437224 */ /* 0x000fce00078e00ff */
.L_x_736:
[----:B------:R-:W-:Y:S05]  /*3abd0*/  BSYNC.RECONVERGENT B0 ;  /* 0x0000000000007941 */ /* 0x000fea0003800200 */
.L_x_735:
        /* <DEDUP_REMOVED lines=29> */
.L_x_742:
        /* <DEDUP_REMOVED lines=45> */
.L_x_741:
[----:B------:R-:W-:Y:S01]  /*3b080*/  FMUL R51, RZ, R26 ;  /* 0x0000001aff337220 */ /* 0x000fe20000400000 */
[----:B------:R-:W-:-:S07]  /*3b090*/  IMAD.MOV.U32 R67, RZ, RZ, RZ ;  /* 0x000000ffff437224 */ /* 0x000fce00078e00ff */
.L_x_740:
[----:B------:R-:W-:Y:S05]  /*3b0a0*/  BSYNC.RECONVERGENT B0 ;  /* 0x0000000000007941 */ /* 0x000fea0003800200 */
.L_x_739:
        /* <DEDUP_REMOVED lines=38> */
.L_x_746:
        /* <DEDUP_REMOVED lines=45> */
.L_x_745:
[----:B------:R-:W-:Y:S01]  /*3b5e0*/  FMUL R50, RZ, R29 ;  /* 0x0000001dff327220 */ /* 0x000fe20000400000 */
[----:B------:R-:W-:-:S07]  /*3b5f0*/  IMAD.MOV.U32 R68, RZ, RZ, RZ ;  /* 0x000000ffff447224 */ /* 0x000fce00078e00ff */
.L_x_744:
[----:B------:R-:W-:Y:S05]  /*3b600*/  BSYNC.RECONVERGENT B0 ;  /* 0x0000000000007941 */ /* 0x000fea0003800200 */
.L_x_743:
        /* <DEDUP_REMOVED lines=29> */
.L_x_750:
        /* <DEDUP_REMOVED lines=45> */
.L_x_749:
[----:B------:R-:W-:Y:S01]  /*3bab0*/  FMUL R51, RZ, R29 ;  /* 0x0000001dff337220 */ /* 0x000fe20000400000 */
[----:B------:R-:W-:-:S07]  /*3bac0*/  IMAD.MOV.U32 R68, RZ, RZ, RZ ;  /* 0x000000ffff447224 */ /* 0x000fce00078e00ff */
.L_x_748:
[----:B------:R-:W-:Y:S05]  /*3bad0*/  BSYNC.RECONVERGENT B0 ;  /* 0x0000000000007941 */ /* 0x000fea0003800200 */
.L_x_747:
        /* <DEDUP_REMOVED lines=38> */
.L_x_754:
        /* <DEDUP_REMOVED lines=45> */
.L_x_753:
[----:B------:R-:W-:Y:S01]  /*3c010*/  FMUL R50, RZ, R32 ;  /* 0x00000020ff327220 */ /* 0x000fe20000400000 */
[----:B------:R-:W-:-:S07]  /*3c020*/  IMAD.MOV.U32 R67, RZ, RZ, RZ ;  /* 0x000000ffff437224 */ /* 0x000fce00078e00ff */
.L_x_752:
[----:B------:R-:W-:Y:S05]  /*3c030*/  BSYNC.RECONVERGENT B0 ;  /* 0x0000000000007941 */ /* 0x000fea0003800200 */
.L_x_751:
        /* <DEDUP_REMOVED lines=29> */
.L_x_758:
        /* <DEDUP_REMOVED lines=45> */
.L_x_757:
[----:B------:R-:W-:Y:S01]  /*3c4e0*/  FMUL R51, RZ, R32 ;  /* 0x00000020ff337220 */ /* 0x000fe20000400000 */
[----:B------:R-:W-:-:S07]  /*3c4f0*/  IMAD.MOV.U32 R67, RZ, RZ, RZ ;  /* 0x000000ffff437224 */ /* 0x000fce00078e00ff */
.L_x_756:
[----:B------:R-:W-:Y:S05]  /*3c500*/  BSYNC.RECONVERGENT B0 ;  /* 0x0000000000007941 */ /* 0x000fea0003800200 */
.L_x_755:
        /* <DEDUP_REMOVED lines=38> */
.L_x_762:
        /* <DEDUP_REMOVED lines=45> */
.L_x_761:
[----:B------:R-:W-:Y:S01]  /*3ca40*/  FMUL R50, RZ, R35 ;  /* 0x00000023ff327220 */ /* 0x000fe20000400000 */
[----:B------:R-:W-:-:S07]  /*3ca50*/  IMAD.MOV.U32 R68, RZ, RZ, RZ ;  /* 0x000000ffff447224 */ /* 0x000fce00078e00ff */
.L_x_760:
[----:B------:R-:W-:Y:S05]  /*3ca60*/  BSYNC.RECONVERGENT B0 ;  /* 0x0000000000007941 */ /* 0x000fea0003800200 */
.L_x_759:
        /* <DEDUP_REMOVED lines=29> */
.L_x_766:
        /* <DEDUP_REMOVED lines=45> */
.L_x_765:
[----:B------:R-:W-:Y:S01]  /*3cf10*/  FMUL R51, RZ, R35 ;  /* 0x00000023ff337220 */ /* 0x000fe20000400000 */
[----:B------:R-:W-:-:S07]  /*3cf20*/  IMAD.MOV.U32 R68, RZ, RZ, RZ ;  /* 0x000000ffff447224 */ /* 0x000fce00078e00ff */
.L_x_764:
[----:B------:R-:W-:Y:S05]  /*3cf30*/  BSYNC.RECONVERGENT B0 ;  /* 0x0000000000007941 */ /* 0x000fea0003800200 */
.L_x_763:
        /* <DEDUP_REMOVED lines=38> */
.L_x_770:
        /* <DEDUP_REMOVED lines=45> */
.L_x_769:
[----:B------:R-:W-:Y:S01]  /*3d470*/  FMUL R50, RZ, R38 ;  /* 0x00000026ff327220 */ /* 0x000fe20000400000 */
[----:B------:R-:W-:-:S07]  /*3d480*/  IMAD.MOV.U32 R67, RZ, RZ, RZ ;  /* 0x000000ffff437224 */ /* 0x000fce00078e00ff */
.L_x_768:
[----:B------:R-:W-:Y:S05]  /*3d490*/  BSYNC.RECONVERGENT B0 ;  /* 0x0000000000007941 */ /* 0x000fea0003800200 */
.L_x_767:
        /* <DEDUP_REMOVED lines=29> */
.L_x_774:
        /* <DEDUP_REMOVED lines=45> */
.L_x_773:
[----:B------:R-:W-:Y:S01]  /*3d940*/  FMUL R51, RZ, R38 ;  /* 0x00000026ff337220 */ /* 0x000fe20000400000 */
[----:B------:R-:W-:-:S07]  /*3d950*/  IMAD.MOV.U32 R67, RZ, RZ, RZ ;  /* 0x000000ffff437224 */ /* 0x000fce00078e00ff */
.L_x_772:
[----:B------:R-:W-:Y:S05]  /*3d960*/  BSYNC.RECONVERGENT B0 ;  /* 0x0000000000007941 */ /* 0x000fea0003800200 */
.L_x_771:
        /* <DEDUP_REMOVED lines=38> */
.L_x_778:
        /* <DEDUP_REMOVED lines=45> */
.L_x_777:
[----:B------:R-:W-:Y:S01]  /*3dea0*/  FMUL R50, RZ, R41 ;  /* 0x00000029ff327220 */ /* 0x000fe20000400000 */
[----:B------:R-:W-:-:S07]  /*3deb0*/  IMAD.MOV.U32 R68, RZ, RZ, RZ ;  /* 0x000000ffff447224 */ /* 0x000fce00078e00ff */
.L_x_776:
[----:B------:R-:W-:Y:S05]  /*3dec0*/  BSYNC.RECONVERGENT B0 ;  /* 0x0000000000007941 */ /* 0x000fea0003800200 */
.L_x_775:
        /* <DEDUP_REMOVED lines=29> */
.L_x_782:
        /* <DEDUP_REMOVED lines=45> */
.L_x_781:
[----:B------:R-:W-:Y:S01]  /*3e370*/  FMUL R51, RZ, R41 ;  /* 0x00000029ff337220 */ /* 0x000fe20000400000 */
[----:B------:R-:W-:-:S07]  /*3e380*/  IMAD.MOV.U32 R68, RZ, RZ, RZ ;  /* 0x000000ffff447224 */ /* 0x000fce00078e00ff */
.L_x_780:
[----:B------:R-:W-:Y:S05]  /*3e390*/  BSYNC.RECONVERGENT B0 ;  /* 0x0000000000007941 */ /* 0x000fea0003800200 */
.L_x_779:
        /* <DEDUP_REMOVED lines=38> */
.L_x_786:
        /* <DEDUP_REMOVED lines=45> */
.L_x_785:
[----:B------:R-:W-:Y:S01]  /*3e8d0*/  FMUL R50, RZ, R44 ;  /* 0x0000002cff327220 */ /* 0x000fe20000400000 */
[----:B------:R-:W-:-:S07]  /*3e8e0*/  IMAD.MOV.U32 R67, RZ, RZ, RZ ;  /* 0x000000ffff437224 */ /* 0x000fce00078e00ff */
.L_x_784:
[----:B------:R-:W-:Y:S05]  /*3e8f0*/  BSYNC.RECONVERGENT B0 ;  /* 0x0000000000007941 */ /* 0x000fea0003800200 */
.L_x_783:
        /* <DEDUP_REMOVED lines=29> */
.L_x_790:
        /* <DEDUP_REMOVED lines=45> */
.L_x_789:
[----:B------:R-:W-:Y:S01]  /*3eda0*/  FMUL R51, RZ, R44 ;  /* 0x0000002cff337220 */ /* 0x000fe20000400000 */
[----:B------:R-:W-:-:S07]  /*3edb0*/  IMAD.MOV.U32 R67, RZ, RZ, RZ ;  /* 0x000000ffff437224 */ /* 0x000fce00078e00ff */
.L_x_788:
[----:B------:R-:W-:Y:S05]  /*3edc0*/  BSYNC.RECONVERGENT B0 ;  /* 0x0000000000007941 */ /* 0x000fea0003800200 */
.L_x_787:
        /* <DEDUP_REMOVED lines=38> */
.L_x_794:
        /* <DEDUP_REMOVED lines=45> */
.L_x_793:
[----:B------:R-:W-:Y:S01]  /*3f300*/  FMUL R50, RZ, R61 ;  /* 0x0000003dff327220 */ /* 0x000fe20000400000 */
[----:B------:R-:W-:-:S07]  /*3f310*/  IMAD.MOV.U32 R68, RZ, RZ, RZ ;  /* 0x000000ffff447224 */ /* 0x000fce00078e00ff */
.L_x_792:
[----:B------:R-:W-:Y:S05]  /*3f320*/  BSYNC.RECONVERGENT B0 ;  /* 0x0000000000007941 */ /* 0x000fea0003800200 */
.L_x_791:
        /* <DEDUP_REMOVED lines=29> */
.L_x_798:
        /* <DEDUP_REMOVED lines=45> */
.L_x_797:
[----:B------:R-:W-:Y:S01]  /*3f7d0*/  FMUL R51, RZ, R61 ;  /* 0x0000003dff337220 */ /* 0x000fe20000400000 */
[----:B------:R-:W-:-:S07]  /*3f7e0*/  IMAD.MOV.U32 R68, RZ, RZ, RZ ;  /* 0x000000ffff447224 */ /* 0x000fce00078e00ff */
.L_x_796:
[----:B------:R-:W-:Y:S05]  /*3f7f0*/  BSYNC.RECONVERGENT B0 ;  /* 0x0000000000007941 */ /* 0x000fea0003800200 */
.L_x_795:
        /* <DEDUP_REMOVED lines=38> */
.L_x_802:
        /* <DEDUP_REMOVED lines=45> */
.L_x_801:
[----:B------:R-:W-:Y:S01]  /*3fd30*/  FMUL R50, RZ, R2 ;  /* 0x00000002ff327220 */ /* 0x000fe20000400000 */
[----:B------:R-:W-:-:S07]  /*3fd40*/  IMAD.MOV.U32 R67, RZ, RZ, RZ ;  /* 0x000000ffff437224 */ /* 0x000fce00078e00ff */
.L_x_800:
[----:B------:R-:W-:Y:S05]  /*3fd50*/  BSYNC.RECONVERGENT B0 ;  /* 0x0000000000007941 */ /* 0x000fea0003800200 */
.L_x_799:
        /* <DEDUP_REMOVED lines=29> */
.L_x_806:
        /* <DEDUP_REMOVED lines=45> */
.L_x_805:
[----:B------:R-:W-:Y:S01]  /*40200*/  FMUL R51, RZ, R2 ;  /* 0x00000002ff337220 */ /* 0x000fe20000400000 */
[----:B------:R-:W-:-:S07]  /*40210*/  IMAD.MOV.U32 R67, RZ, RZ, RZ ;  /* 0x000000ffff437224 */ /* 0x000fce00078e00ff */
.L_x_804:
[----:B------:R-:W-:Y:S05]  /*40220*/  BSYNC.RECONVERGENT B0 ;  /* 0x0000000000007941 */ /* 0x000fea0003800200 */
.L_x_803:
        /* <DEDUP_REMOVED lines=38> */
.L_x_810:
        /* <DEDUP_REMOVED lines=45> */
.L_x_809:
[----:B------:R-:W-:Y:S01]  /*40760*/  FMUL R50, RZ, R4 ;  /* 0x00000004ff327220 */ /* 0x000fe20000400000 */
[----:B------:R-:W-:-:S07]  /*40770*/  IMAD.MOV.U32 R67, RZ, RZ, RZ ;  /* 0x000000ffff437224 */ /* 0x000fce00078e00ff */
.L_x_808:
[----:B------:R-:W-:Y:S05]  /*40780*/  BSYNC.RECONVERGENT B0 ;  /* 0x0000000000007941 */ /* 0x000fea0003800200 */
.L_x_807:
        /* <DEDUP_REMOVED lines=29> */
.L_x_814:
        /* <DEDUP_REMOVED lines=45> */
.L_x_813:
[----:B------:R-:W-:Y:S01]  /*40c30*/  FMUL R51, RZ, R4 ;  /* 0x00000004ff337220 */ /* 0x000fe20000400000 */
[----:B------:R-:W-:-:S07]  /*40c40*/  IMAD.MOV.U32 R67, RZ, RZ, RZ ;  /* 0x000000ffff437224 */ /* 0x000fce00078e00ff */
.L_x_812:
[----:B------:R-:W-:Y:S05]  /*40c50*/  BSYNC.RECONVERGENT B0 ;  /* 0x0000000000007941 */ /* 0x000fea0003800200 */
.L_x_811:
        /* <DEDUP_REMOVED lines=38> */
.L_x_818:
        /* <DEDUP_REMOVED lines=45> */
.L_x_817:
[----:B------:R-:W-:Y:S01]  /*41190*/  FMUL R50, RZ, R8 ;  /* 0x00000008ff327220 */ /* 0x000fe20000400000 */
[----:B------:R-:W-:-:S07]  /*411a0*/  IMAD.MOV.U32 R67, RZ, RZ, RZ ;  /* 0x000000ffff437224 */ /* 0x000fce00078e00ff */
.L_x_816:
[----:B------:R-:W-:Y:S05]  /*411b0*/  BSYNC.RECONVERGENT B0 ;  /* 0x0000000000007941 */ /* 0x000fea0003800200 */
.L_x_815:
        /* <DEDUP_REMOVED lines=29> */
.L_x_822:
        /* <DEDUP_REMOVED lines=45> */
.L_x_821:
[----:B------:R-:W-:Y:S01]  /*41660*/  FMUL R51, RZ, R8 ;  /* 0x00000008ff337220 */ /* 0x000fe20000400000 */
[----:B------:R-:W-:-:S07]  /*41670*/  IMAD.MOV.U32 R67, RZ, RZ, RZ ;  /* 0x000000ffff437224 */ /* 0x000fce00078e00ff */
.L_x_820:
[----:B------:R-:W-:Y:S05]  /*41680*/  BSYNC.RECONVERGENT B0 ;  /* 0x0000000000007941 */ /* 0x000fea0003800200 */
.L_x_819:
        /* <DEDUP_REMOVED lines=38> */
.L_x_826:
        /* <DEDUP_REMOVED lines=45> */
.L_x_825:
[----:B------:R-:W-:Y:S01]  /*41bc0*/  FMUL R50, RZ, R11 ;  /* 0x0000000bff327220 */ /* 0x000fe20000400000 */
[----:B------:R-:W-:-:S07]  /*41bd0*/  IMAD.MOV.U32 R68, RZ, RZ, RZ ;  /* 0x000000ffff447224 */ /* 0x000fce00078e00ff */
.L_x_824:
[----:B------:R-:W-:Y:S05]  /*41be0*/  BSYNC.RECONVERGENT B0 ;  /* 0x0000000000007941 */ /* 0x000fea0003800200 */
.L_x_823:
        /* <DEDUP_REMOVED lines=29> */
.L_x_830:
        /* <DEDUP_REMOVED lines=45> */
.L_x_829:
[----:B------:R-:W-:Y:S01]  /*42090*/  FMUL R51, RZ, R11 ;  /* 0x0000000bff337220 */ /* 0x000fe20000400000 */
[----:B------:R-:W-:-:S07]  /*420a0*/  IMAD.MOV.U32 R68, RZ, RZ, RZ ;  /* 0x000000ffff447224 */ /* 0x000fce00078e00ff */
.L_x_828:
[----:B------:R-:W-:Y:S05]  /*420b0*/  BSYNC.RECONVERGENT B0 ;  /* 0x0000000000007941 */ /* 0x000fea0003800200 */
.L_x_827:
        /* <DEDUP_REMOVED lines=37> */
.L_x_834:
        /* <DEDUP_REMOVED lines=45> */
.L_x_833:
[----:B------:R-:W-:Y:S01]  /*425e0*/  FMUL R50, RZ, R14 ;  /* 0x0000000eff327220 */ /* 0x000fe20000400000 */
[----:B------:R-:W-:-:S07]  /*425f0*/  IMAD.MOV.U32 R67, RZ, RZ, RZ ;  /* 0x000000ffff437224 */ /* 0x000fce00078e00ff */
.L_x_832:
[----:B------:R-:W-:Y:S05]  /*42600*/  BSYNC.RECONVERGENT B0 ;  /* 0x0000000000007941 */ /* 0x000fea0003800200 */
.L_x_831:
        /* <DEDUP_REMOVED lines=29> */
.L_x_838:
        /* <DEDUP_REMOVED lines=45> */
.L_x_837:
[----:B------:R-:W-:Y:S01]  /*42ab0*/  FMUL R51, RZ, R14 ;  /* 0x0000000eff337220 */ /* 0x000fe20000400000 */
[----:B------:R-:W-:-:S07]  /*42ac0*/  IMAD.MOV.U32 R67, RZ, RZ, RZ ;  /* 0x000000ffff437224 */ /* 0x000fce00078e00ff */
.L_x_836:
[----:B------:R-:W-:Y:S05]  /*42ad0*/  BSYNC.RECONVERGENT B0 ;  /* 0x0000000000007941 */ /* 0x000fea0003800200 */
.L_x_835:
        /* <DEDUP_REMOVED lines=37> */
.L_x_842:
        /* <DEDUP_REMOVED lines=45> */
.L_x_841:
[----:B------:R-:W-:Y:S01]  /*43000*/  FMUL R50, RZ, R17 ;  /* 0x00000011ff327220 */ /* 0x000fe20000400000 */
[----:B------:R-:W-:-:S07]  /*43010*/  IMAD.MOV.U32 R68, RZ, RZ, RZ ;  /* 0x000000ffff447224 */ /* 0x000fce00078e00ff */
.L_x_840:
[----:B------:R-:W-:Y:S05]  /*43020*/  BSYNC.RECONVERGENT B0 ;  /* 0x0000000000007941 */ /* 0x000fea0003800200 */
.L_x_839:
        /* <DEDUP_REMOVED lines=29> */
.L_x_846:
        /* <DEDUP_REMOVED lines=45> */
.L_x_845:
[----:B------:R-:W-:Y:S01]  /*434d0*/  FMUL R51, RZ, R17 ;  /* 0x00000011ff337220 */ /* 0x000fe20000400000 */
[----:B------:R-:W-:-:S07]  /*434e0*/  IMAD.MOV.U32 R68, RZ, RZ, RZ ;  /* 0x000000ffff447224 */ /* 0x000fce00078e00ff */
.L_x_844:
[----:B------:R-:W-:Y:S05]  /*434f0*/  BSYNC.RECONVERGENT B0 ;  /* 0x0000000000007941 */ /* 0x000fea0003800200 */
.L_x_843:
        /* <DEDUP_REMOVED lines=37> */
.L_x_850:
        /* <DEDUP_REMOVED lines=45> */
.L_x_849:
[----:B------:R-:W-:Y:S01]  /*43a20*/  FMUL R50, RZ, R20 ;  /* 0x00000014ff327220 */ /* 0x000fe20000400000 */
[----:B------:R-:W-:-:S07]  /*43a30*/  IMAD.MOV.U32 R67, RZ, RZ, RZ ;  /* 0x000000ffff437224 */ /* 0x000fce00078e00ff */
.L_x_848:
[----:B------:R-:W-:Y:S05]  /*43a40*/  BSYNC.RECONVERGENT B0 ;  /* 0x0000000000007941 */ /* 0x000fea0003800200 */
.L_x_847:
        /* <DEDUP_REMOVED lines=29> */
.L_x_854:
        /* <DEDUP_REMOVED lines=45> */
.L_x_853:
[----:B------:R-:W-:Y:S01]  /*43ef0*/  FMUL R51, RZ, R20 ;  /* 0x00000014ff337220 */ /* 0x000fe20000400000 */
[----:B------:R-:W-:-:S07]  /*43f00*/  IMAD.MOV.U32 R67, RZ, RZ, RZ ;  /* 0x000000ffff437224 */ /* 0x000fce00078e00ff */
.L_x_852:
[----:B------:R-:W-:Y:S05]  /*43f10*/  BSYNC.RECONVERGENT B0 ;  /* 0x0000000000007941 */ /* 0x000fea0003800200 */
.L_x_851:
        /* <DEDUP_REMOVED lines=37> */
.L_x_858:
        /* <DEDUP_REMOVED lines=45> */
.L_x_857:
[----:B------:R-:W-:Y:S01]  /*44440*/  FMUL R50, RZ, R23 ;  /* 0x00000017ff327220 */ /* 0x000fe20000400000 */
[----:B------:R-:W-:-:S07]  /*44450*/  IMAD.MOV.U32 R68, RZ, RZ, RZ ;  /* 0x000000ffff447224 */ /* 0x000fce00078e00ff */
.L_x_856:
[----:B------:R-:W-:Y:S05]  /*44460*/  BSYNC.RECONVERGENT B0 ;  /* 0x0000000000007941 */ /* 0x000fea0003800200 */
.L_x_855:
        /* <DEDUP_REMOVED lines=12> */
[----:B------:R-:W-:Y:S02]  /*44530*/  FSEL R67, -R52, -0.4999999701976776123, !P0 ;  /* 0xbeffffff34437808 */ /* 0x000fe40004000100 */
        /* <DEDUP_REMOVED lines=17> */
.L_x_862:
        /* <DEDUP_REMOVED lines=45> */
.L_x_861:
[----:B------:R-:W-:Y:S01]  /*44920*/  FMUL R50, RZ, R23 ;  /* 0x00000017ff327220 */ /* 0x000fe20000400000 */
[----:B------:R-:W-:-:S07]  /*44930*/  IMAD.MOV.U32 R68, RZ, RZ, RZ ;  /* 0x000000ffff447224 */ /* 0x000fce00078e00ff */
.L_x_860:
[----:B------:R-:W-:Y:S05]  /*44940*/  BSYNC.RECONVERGENT B0 ;  /* 0x0000000000007941 */ /* 0x000fea0003800200 */
.L_x_859:
        /* <DEDUP_REMOVED lines=10> */
[----:B------:R-:W-:Y:S02]  /*449f0*/  FSEL R65, -R63, -0.16666662693023681641, !P0 ;  /* 0xbe2aaaa83f417808 */ /* 0x000fe40004000100 */
[----:B------:R-:W-:Y:S01]  /*44a00*/  FSEL R50, R50, 1, P0 ;  /* 0x3f80000032327808 */ /* 0x000fe20000000000 */
[----:B------:R-:W-:Y:S01]  /*44a10*/  FFMA R64, R51, R64, R66 ;  /* 0x0000004033407223 */ /* 0x000fe20000000042 */
[----:B------:R-:W-:-:S03]  /*44a20*/  FSETP.GE.AND P0, PT, |R26|, 105615, PT ;  /* 0x47ce47801a00780b */ /* 0x000fc60003f06200 */
        /* <DEDUP_REMOVED lines=24> */
.L_x_866:
        /* <DEDUP_REMOVED lines=45> */
.L_x_865:
[----:B------:R-:W-:Y:S01]  /*44e80*/  FMUL R50, RZ, R26 ;  /* 0x0000001aff327220 */ /* 0x000fe20000400000 */
[----:B------:R-:W-:-:S07]  /*44e90*/  IMAD.MOV.U32 R67, RZ, RZ, RZ ;  /* 0x000000ffff437224 */ /* 0x000fce00078e00ff */
.L_x_864:
[----:B------:R-:W-:Y:S05]  /*44ea0*/  BSYNC.RECONVERGENT B0 ;  /* 0x0000000000007941 */ /* 0x000fea0003800200 */
.L_x_863:
        /* <DEDUP_REMOVED lines=29> */
.L_x_870:
        /* <DEDUP_REMOVED lines=45> */
.L_x_869:
[----:B------:R-:W-:Y:S01]  /*45350*/  FMUL R51, RZ, R26 ;  /* 0x0000001aff337220 */ /* 0x000fe20000400000 */
[----:B------:R-:W-:-:S07]  /*45360*/  IMAD.MOV.U32 R67, RZ, RZ, RZ ;  /* 0x000000ffff437224 */ /* 0x000fce00078e00ff */
.L_x_868:
[----:B------:R-:W-:Y:S05]  /*45370*/  BSYNC.RECONVERGENT B0 ;  /* 0x0000000000007941 */ /* 0x000fea0003800200 */
.L_x_867:
        /* <DEDUP_REMOVED lines=38> */
.L_x_874:
        /* <DEDUP_REMOVED lines=45> */
.L_x_873:
[----:B------:R-:W-:Y:S01]  /*458b0*/  FMUL R50, RZ, R29 ;  /* 0x0000001dff327220 */ /* 0x000fe20000400000 */
[----:B------:R-:W-:-:S07]  /*458c0*/  IMAD.MOV.U32 R68, RZ, RZ, RZ ;  /* 0x000000ffff447224 */ /* 0x000fce00078e00ff */
.L_x_872:
[----:B------:R-:W-:Y:S05]  /*458d0*/  BSYNC.RECONVERGENT B0 ;  /* 0x0000000000007941 */ /* 0x000fea0003800200 */
.L_x_871:
        /* <DEDUP_REMOVED lines=29> */
.L_x_878:
        /* <DEDUP_REMOVED lines=45> */
.L_x_877:
[----:B------:R-:W-:Y:S01]  /*45d80*/  FMUL R51, RZ, R29 ;  /* 0x0000001dff337220 */ /* 0x000fe20000400000 */
[----:B------:R-:W-:-:S07]  /*45d90*/  IMAD.MOV.U32 R68, RZ, RZ, RZ ;  /* 0x000000ffff447224 */ /* 0x000fce00078e00ff */
.L_x_876:
[----:B------:R-:W-:Y:S05]  /*45da0*/  BSYNC.RECONVERGENT B0 ;  /* 0x0000000000007941 */ /* 0x000fea0003800200 */
.L_x_875:
        /* <DEDUP_REMOVED lines=38> */
.L_x_882:
        /* <DEDUP_REMOVED lines=45> */
.L_x_881:
[----:B------:R-:W-:Y:S01]  /*462e0*/  FMUL R50, RZ, R32 ;  /* 0x00000020ff327220 */ /* 0x000fe20000400000 */
[----:B------:R-:W-:-:S07]  /*462f0*/  IMAD.MOV.U32 R67, RZ, RZ, RZ ;  /* 0x000000ffff437224 */ /* 0x000fce00078e00ff */
.L_x_880:
[----:B------:R-:W-:Y:S05]  /*46300*/  BSYNC.RECONVERGENT B0 ;  /* 0x0000000000007941 */ /* 0x000fea0003800200 */
.L_x_879:
        /* <DEDUP_REMOVED lines=29> */
.L_x_886:
        /* <DEDUP_REMOVED lines=45> */
.L_x_885:
[----:B------:R-:W-:Y:S01]  /*467b0*/  FMUL R51, RZ, R32 ;  /* 0x00000020ff337220 */ /* 0x000fe20000400000 */
[----:B------:R-:W-:-:S07]  /*467c0*/  IMAD.MOV.U32 R67, RZ, RZ, RZ ;  /* 0x000000ffff437224 */ /* 0x000fce00078e00ff */
.L_x_884:
[----:B------:R-:W-:Y:S05]  /*467d0*/  BSYNC.RECONVERGENT B0 ;  /* 0x0000000000007941 */ /* 0x000fea0003800200 */
.L_x_883:
        /* <DEDUP_REMOVED lines=38> */
.L_x_890:
        /* <DEDUP_REMOVED lines=45> */
.L_x_889:
[----:B------:R-:W-:Y:S01]  /*46d10*/  FMUL R50, RZ, R35 ;  /* 0x00000023ff327220 */ /* 0x000fe20000400000 */
[----:B------:R-:W-:-:S07]  /*46d20*/  IMAD.MOV.U32 R68, RZ, RZ, RZ ;  /* 0x000000ffff447224 */ /* 0x000fce00078e00ff */
.L_x_888:
[----:B------:R-:W-:Y:S05]  /*46d30*/  BSYNC.RECONVERGENT B0 ;  /* 0x0000000000007941 */ /* 0x000fea0003800200 */
.L_x_887:
        /* <DEDUP_REMOVED lines=29> */
.L_x_894:
        /* <DEDUP_REMOVED lines=45> */
.L_x_893:
[----:B------:R-:W-:Y:S01]  /*471e0*/  FMUL R51, RZ, R35 ;  /* 0x00000023ff337220 */ /* 0x000fe20000400000 */
[----:B------:R-:W-:-:S07]  /*471f0*/  IMAD.MOV.U32 R68, RZ, RZ, RZ ;  /* 0x000000ffff447224 */ /* 0x000fce00078e00ff */
.L_x_892:
[----:B------:R-:W-:Y:S05]  /*47200*/  BSYNC.RECONVERGENT B0 ;  /* 0x0000000000007941 */ /* 0x000fea0003800200 */
.L_x_891:
        /* <DEDUP_REMOVED lines=38> */
.L_x_898:
        /* <DEDUP_REMOVED lines=45> */
.L_x_897:
[----:B------:R-:W-:Y:S01]  /*47740*/  FMUL R50, RZ, R38 ;  /* 0x00000026ff327220 */ /* 0x000fe20000400000 */
[----:B------:R-:W-:-:S07]  /*47750*/  IMAD.MOV.U32 R67, RZ, RZ, RZ ;  /* 0x000000ffff437224 */ /* 0x000fce00078e00ff */
.L_x_896:
[----:B------:R-:W-:Y:S05]  /*47760*/  BSYNC.RECONVERGENT B0 ;  /* 0x0000000000007941 */ /* 0x000fea0003800200 */
.L_x_895:
        /* <DEDUP_REMOVED lines=29> */
.L_x_902:
        /* <DEDUP_REMOVED lines=45> */
.L_x_901:
[----:B------:R-:W-:Y:S01]  /*47c10*/  FMUL R51, RZ, R38 ;  /* 0x00000026ff337220 */ /* 0x000fe20000400000 */
[----:B------:R-:W-:-:S07]  /*47c20*/  IMAD.MOV.U32 R67, RZ, RZ, RZ ;  /* 0x000000ffff437224 */ /* 0x000fce00078e00ff */
.L_x_900:
[----:B------:R-:W-:Y:S05]  /*47c30*/  BSYNC.RECONVERGENT B0 ;  /* 0x0000000000007941 */ /* 0x000fea0003800200 */
.L_x_899:
        /* <DEDUP_REMOVED lines=38> */
.L_x_906:
        /* <DEDUP_REMOVED lines=45> */
.L_x_905:
[----:B------:R-:W-:Y:S01]  /*48170*/  FMUL R50, RZ, R41 ;  /* 0x00000029ff327220 */ /* 0x000fe20000400000 */
[----:B------:R-:W-:-:S07]  /*48180*/  IMAD.MOV.U32 R68, RZ, RZ, RZ ;  /* 0x000000ffff447224 */ /* 0x000fce00078e00ff */
.L_x_904:
[----:B------:R-:W-:Y:S05]  /*48190*/  BSYNC.RECONVERGENT B0 ;  /* 0x0000000000007941 */ /* 0x000fea0003800200 */
.L_x_903:
        /* <DEDUP_REMOVED lines=29> */
.L_x_910:
        /* <DEDUP_REMOVED lines=45> */
.L_x_909:
[----:B------:R-:W-:Y:S01]  /*48640*/  FMUL R51, RZ, R41 ;  /* 0x00000029ff337220 */ /* 0x000fe20000400000 */
[----:B------:R-:W-:-:S07]  /*48650*/  IMAD.MOV.U32 R68, RZ, RZ, RZ ;  /* 0x000000ffff447224 */ /* 0x000fce00078e00ff */
.L_x_908:
[----:B------:R-:W-:Y:S05]  /*48660*/  BSYNC.RECONVERGENT B0 ;  /* 0x0000000000007941 */ /* 0x000fea0003800200 */
.L_x_907:
        /* <DEDUP_REMOVED lines=38> */
.L_x_914:
        /* <DEDUP_REMOVED lines=45> */
.L_x_913:
[----:B------:R-:W-:Y:S01]  /*48ba0*/  FMUL R50, RZ, R44 ;  /* 0x0000002cff327220 */ /* 0x000fe20000400000 */
[----:B------:R-:W-:-:S07]  /*48bb0*/  IMAD.MOV.U32 R67, RZ, RZ, RZ ;  /* 0x000000ffff437224 */ /* 0x000fce00078e00ff */
.L_x_912:
[----:B------:R-:W-:Y:S05]  /*48bc0*/  BSYNC.RECONVERGENT B0 ;  /* 0x0000000000007941 */ /* 0x000fea0003800200 */
.L_x_911:
        /* <DEDUP_REMOVED lines=29> */
.L_x_918:
        /* <DEDUP_REMOVED lines=45> */
.L_x_917:
[----:B------:R-:W-:Y:S01]  /*49070*/  FMUL R51, RZ, R44 ;  /* 0x0000002cff337220 */ /* 0x000fe20000400000 */
[----:B------:R-:W-:-:S07]  /*49080*/  IMAD.MOV.U32 R67, RZ, RZ, RZ ;  /* 0x000000ffff437224 */ /* 0x000fce00078e00ff */
.L_x_916:
[----:B------:R-:W-:Y:S05]  /*49090*/  BSYNC.RECONVERGENT B0 ;  /* 0x0000000000007941 */ /* 0x000fea0003800200 */
.L_x_915:
        /* <DEDUP_REMOVED lines=38> */
.L_x_922:
        /* <DEDUP_REMOVED lines=45> */
.L_x_921:
[----:B------:R-:W-:Y:S01]  /*495d0*/  FMUL R50, RZ, R61 ;  /* 0x0000003dff327220 */ /* 0x000fe20000400000 */
[----:B------:R-:W-:-:S07]  /*495e0*/  IMAD.MOV.U32 R68, RZ, RZ, RZ ;  /* 0x000000ffff447224 */ /* 0x000fce00078e00ff */
.L_x_920:
[----:B------:R-:W-:Y:S05]  /*495f0*/  BSYNC.RECONVERGENT B0 ;  /* 0x0000000000007941 */ /* 0x000fea0003800200 */
.L_x_919:
        /* <DEDUP_REMOVED lines=29> */
.L_x_926:
        /* <DEDUP_REMOVED lines=45> */
.L_x_925:
[----:B------:R-:W-:Y:S01]  /*49aa0*/  FMUL R51, RZ, R61 ;  /* 0x0000003dff337220 */ /* 0x000fe20000400000 */
[----:B------:R-:W-:-:S07]  /*49ab0*/  IMAD.MOV.U32 R68, RZ, RZ, RZ ;  /* 0x000000ffff447224 */ /* 0x000fce00078e00ff */
.L_x_924:
[----:B------:R-:W-:Y:S05]  /*49ac0*/  BSYNC.RECONVERGENT B0 ;  /* 0x0000000000007941 */ /* 0x000fea0003800200 */
.L_x_923:
        /* <DEDUP_REMOVED lines=38> */
.L_x_930:
        /* <DEDUP_REMOVED lines=45> */
.L_x_929:
[----:B------:R-:W-:Y:S01]  /*4a000*/  FMUL R50, RZ, R2 ;  /* 0x00000002ff327220 */ /* 0x000fe20000400000 */
[----:B------:R-:W-:-:S07]  /*4a010*/  IMAD.MOV.U32 R67, RZ, RZ, RZ ;  /* 0x000000ffff437224 */ /* 0x000fce00078e00ff */
.L_x_928:
[----:B------:R-:W-:Y:S05]  /*4a020*/  BSYNC.RECONVERGENT B0 ;  /* 0x0000000000007941 */ /* 0x000fea0003800200 */
.L_x_927:
        /* <DEDUP_REMOVED lines=27> */
.L_x_934:
        /* <DEDUP_REMOVED lines=31> */
[----:B------:R-:W-:Y:S02]  /*4a3d0*/  SHF.R.S32.HI R51, RZ, 0x1f, R65 ;  /* 0x0000001fff337819 */ /* 0x000fe40000011441 */
[----:B------:R-:W-:Y:S02]  /*4a3e0*/  LOP3.LUT R2, R65, R2, RZ, 0x3c, !PT ;  /* 0x0000000241027212 */ /* 0x000fe400078e3cff */
[C---:B------:R-:W-:Y:S02]  /*4a3f0*/  LOP3.LUT R50, R51.reuse, R48, RZ, 0x3c, !PT ;  /* 0x0000003033327212 */ /* 0x040fe400078e3cff */
[----:B------:R-:W-:Y:S02]  /*4a400*/  LOP3.LUT R51, R51, R65, RZ, 0x3c, !PT ;  /* 0x0000004133337212 */ /* 0x000fe400078e3cff */
[----:B------:R-:W-:Y:S02]  /*4a410*/  SHF.R.U32.HI R48, RZ, 0x1e, R47 ;  /* 0x0000001eff307819 */ /* 0x000fe4000001162f */
[----:B------:R-:W-:-:S02]  /*4a420*/  ISETP.GE.AND P0, PT, R2, RZ, PT ;  /* 0x000000ff0200720c */ /* 0x000fc40003f06270 */
[----:B------:R-:W1:Y:S01]  /*4a430*/  I2F.F64.S64 R50, R50 ;  /* 0x0000003200327312 */ /* 0x000e620000301c00 */
[----:B------:R-:W-:-:S05]  /*4a440*/  LEA.HI R48, R65, R48, RZ, 0x1 ;  /* 0x0000003041307211 */ /* 0x000fca00078f08ff */
[----:B------:R-:W-:-:S04]  /*4a450*/  IMAD.MOV R2, RZ, RZ, -R48 ;  /* 0x000000ffff027224 */ /* 0x000fc800078e0a30 */
[----:B------:R-:W-:Y:S01]  /*4a460*/  @!P1 IMAD.MOV.U32 R48, RZ, RZ, R2 ;  /* 0x000000ffff309224 */ /* 0x000fe200078e0002 */
[----:B-1----:R-:W-:-:S10]  /*4a470*/  DMUL R66, R50, UR4 ;  /* 0x0000000432427c28 */ /* 0x002fd40008000000 */
[----:B------:R-:W1:Y:S02]  /*4a480*/  F2F.F32.F64 R66, R66 ;  /* 0x0000004200427310 */ /* 0x000e640000301000 */
[----:B-1----:R-:W-:Y:S01]  /*4a490*/  FSEL R47, -R66, R66, !P0 ;  /* 0x00000042422f7208 */ /* 0x002fe20004000100 */
[----:B0-----:R-:W-:Y:S06]  /*4a4a0*/  BRA `(.L_x_932) ;  /* 0x0000000000087947 */ /* 0x001fec0003800000 */
.L_x_933:
[----:B------:R-:W-:Y:S01]  /*4a4b0*/  FMUL R47, RZ, R2 ;  /* 0x00000002ff2f7220 */ /* 0x000fe20000400000 */
[----:B------:R-:W-:-:S07]  /*4a4c0*/  IMAD.MOV.U32 R48, RZ, RZ, RZ ;  /* 0x000000ffff307224 */ /* 0x000fce00078e00ff */
.L_x_932:
[----:B------:R-:W-:Y:S05]  /*4a4d0*/  BSYNC.RECONVERGENT B0 ;  /* 0x0000000000007941 */ /* 0x000fea0003800200 */
.L_x_931:
        /* <DEDUP_REMOVED lines=15> */
[----:B------:R-:W-:Y:S01]  /*4a5d0*/  FFMA R2, R2, R47, RZ ;  /* 0x0000002f02027223 */ /* 0x000fe200000000ff */
[----:B------:R-:W-:-:S03]  /*4a5e0*/  IMAD.MOV.U32 R51, RZ, RZ, R6 ;  /* 0x000000ffff337224 */ /* 0x000fc600078e0006 */
        /* <DEDUP_REMOVED lines=14> */
[----:B0-----:R-:W-:Y:S01]  /*4a6d0*/  IMAD.SHL.U32 R47, R4, 0x100, RZ ;  /* 0x00000100042f7824 */ /* 0x001fe200078e00ff */
[----:B------:R-:W0:Y:S01]  /*4a6e0*/  LDCU.64 UR8, c[0x4][URZ] ;  /* 0x01000000ff0877ac */ /* 0x000e220008000a00 */
[----:B------:R-:W-:Y:S02]  /*4a6f0*/  IMAD.MOV.U32 R50, RZ, RZ, RZ ;  /* 0x000000ffff327224 */ /* 0x000fe400078e00ff */
[----:B------:R-:W-:Y:S01]  /*4a700*/  IMAD.MOV.U32 R2, RZ, RZ, R1 ;  /* 0x000000ffff027224 */ /* 0x000fe200078e0001 */
[----:B------:R-:W-:Y:S01]  /*4a710*/  LOP3.LUT R51, R47, 0x80000000, RZ, 0xfc, !PT ;  /* 0x800000002f337812 */ /* 0x000fe200078efcff */
[----:B------:R-:W-:Y:S01]  /*4a720*/  UMOV UR5, URZ ;  /* 0x000000ff00057c82 */ /* 0x000fe20008000000 */
[----:B------:R-:W-:-:S05]  /*4a730*/  UMOV UR4, URZ ;  /* 0x000000ff00047c82 */ /* 0x000fca0008000000 */
.L_x_938:
        /* <DEDUP_REMOVED lines=32> */
[----:B------:R-:W-:-:S04]  /*4a940*/  SHF.R.S32.HI R48, RZ, 0x1f, R51 ;  /* 0x0000001fff307819 */ /* 0x000fc80000011433 */
[C---:B------:R-:W-:Y:S02]  /*4a950*/  LOP3.LUT R64, R48.reuse, R47, RZ, 0x3c, !PT ;  /* 0x0000002f30407212 */ /* 0x040fe400078e3cff */
[----:B------:R-:W-:Y:S02]  /*4a960*/  LOP3.LUT R65, R48, R51, RZ, 0x3c, !PT ;  /* 0x0000003330417212 */ /* 0x000fe400078e3cff */
[C---:B------:R-:W-:Y:S02]  /*4a970*/  LOP3.LUT R47, R51.reuse, R4, RZ, 0x3c, !PT ;  /* 0x00000004332f7212 */ /* 0x040fe400078e3cff */
[----:B------:R-:W-:Y:S02]  /*4a980*/  LEA.HI R51, R51, R2, RZ, 0x1 ;  /* 0x0000000233337211 */ /* 0x000fe400078f08ff */
[----:B------:R-:W0:Y:S01]  /*4a990*/  I2F.F64.S64 R64, R64 ;  /* 0x0000004000407312 */ /* 0x000e220000301c00 */
[----:B------:R-:W-:Y:S02]  /*4a9a0*/  ISETP.GE.AND P1, PT, R47, RZ, PT ;  /* 0x000000ff2f00720c */ /* 0x000fe40003f26270 */
[----:B------:R-:W-:-:S04]  /*4a9b0*/  IMAD.MOV R2, RZ, RZ, -R51 ;  /* 0x000000ffff027224 */ /* 0x000fc800078e0a33 */
[----:B------:R-:W-:Y:S01]  /*4a9c0*/  @!P2 IMAD.MOV.U32 R51, RZ, RZ, R2 ;  /* 0x000000ffff33a224 */ /* 0x000fe200078e0002 */
[----:B0-----:R-:W-:-:S10]  /*4a9d0*/  DMUL R66, R64, UR4 ;  /* 0x0000000440427c28 */ /* 0x001fd40008000000 */
[----:B------:R-:W0:Y:S02]  /*4a9e0*/  F2F.F32.F64 R66, R66 ;  /* 0x0000004200427310 */ /* 0x000e240000301000 */
[----:B0-----:R-:W-:Y:S01]  /*4a9f0*/  FSEL R2, -R66, R66, !P1 ;  /* 0x0000004242027208 */ /* 0x001fe20004800100 */
[----:B-1----:R-:W-:Y:S06]  /*4aa00*/  BRA `(.L_x_936) ;  /* 0x0000000000087947 */ /* 0x002fec0003800000 */
.L_x_937:
[----:B------:R-:W-:Y:S01]  /*4aa10*/  FMUL R2, RZ, R4 ;  /* 0x00000004ff027220 */ /* 0x000fe20000400000 */
[----:B------:R-:W-:-:S07]  /*4aa20*/  IMAD.MOV.U32 R51, RZ, RZ, RZ ;  /* 0x000000ffff337224 */ /* 0x000fce00078e00ff */
.L_x_936:
[----:B------:R-:W-:Y:S05]  /*4aa30*/  BSYNC.RECONVERGENT B0 ;  /* 0x0000000000007941 */ /* 0x000fea0003800200 */
.L_x_935:
[----:B0-----:R-:W-:Y:S01]  /*4aa40*/  FMUL R47, R2, R2 ;  /* 0x00000002022f7220 */ /* 0x001fe20000400000 */
[C---:B------:R-:W-:Y:S01]  /*4aa50*/  LOP3.LUT R50, R51.reuse, 0x1, RZ, 0xc0, !PT ;  /* 0x0000000133327812 */ /* 0x040fe200078ec0ff */
[----:B------:R-:W-:Y:S01]  /*4aa60*/  VIADD R51, R51, 0x1 ;  /* 0x0000000133337836 */ /* 0x000fe20000000000 */
[----:B------:R-:W-:Y:S01]  /*4aa70*/  BSSY.RECONVERGENT B0, `(.L_x_939) ;  /* 0x0000047000007945 */ /* 0x000fe20003800200 */
[----:B------:R-:W-:Y:S01]  /*4aa80*/  FFMA R48, R47, R58, -0.0013887860113754868507 ;  /* 0xbab607ed2f307423 */ /* 0x000fe2000000003a */
[----:B------:R-:W-:Y:S02]  /*4aa90*/  ISETP.NE.U32.AND P1, PT, R50, 0x1, PT ;  /* 0x000000013200780c */ /* 0x000fe40003f25070 */
[----:B------:R-:W-:Y:S02]  /*4aaa0*/  LOP3.LUT P2, RZ, R51, 0x2, RZ, 0xc0, !PT ;  /* 0x0000000233ff7812 */ /* 0x000fe4000784c0ff */
[----:B------:R-:W-:Y:S02]  /*4aab0*/  FSEL R48, R48, -0.00019574658654164522886, P1 ;  /* 0xb94d415330307808 */ /* 0x000fe40000800000 */
[----:B------:R-:W-:-:S02]  /*4aac0*/  FSEL R50, R53, 0.041666727513074874878, !P1 ;  /* 0x3d2aaabb35327808 */ /* 0x000fc40004800000 */
[----:B------:R-:W-:Y:S02]  /*4aad0*/  FSEL R2, R2, 1, !P1 ;  /* 0x3f80000002027808 */ /* 0x000fe40004800000 */
        /* <DEDUP_REMOVED lines=17> */
.L_x_942:
        /* <DEDUP_REMOVED lines=33> */
[----:B------:R-:W-:Y:S02]  /*4ae00*/  LOP3.LUT R4, R47, R4, RZ, 0x3c, !PT ;  /* 0x000000042f047212 */ /* 0x000fe400078e3cff */
[C---:B------:R-:W-:Y:S02]  /*4ae10*/  LOP3.LUT R50, R6.reuse, R5, RZ, 0x3c, !PT ;  /* 0x0000000506327212 */ /* 0x040fe400078e3cff */
[----:B------:R-:W-:-:S02]  /*4ae20*/  LOP3.LUT R51, R6, R47, RZ, 0x3c, !PT ;  /* 0x0000002f06337212 */ /* 0x000fc400078e3cff */
[----:B------:R-:W-:Y:S02]  /*4ae30*/  LEA.HI R6, R47, R2, RZ, 0x1 ;  /* 0x000000022f067211 */ /* 0x000fe400078f08ff */
[----:B------:R-:W-:Y:S02]  /*4ae40*/  ISETP.GE.AND P0, PT, R4, RZ, PT ;  /* 0x000000ff0400720c */ /* 0x000fe40003f06270 */
[----:B------:R-:W1:Y:S01]  /*4ae50*/  I2F.F64.S64 R50, R50 ;  /* 0x0000003200327312 */ /* 0x000e620000301c00 */
[----:B------:R-:W-:-:S04]  /*4ae60*/  IMAD.MOV R2, RZ, RZ, -R6 ;  /* 0x000000ffff027224 */ /* 0x000fc800078e0a06 */
[----:B------:R-:W-:Y:S01]  /*4ae70*/  @!P1 IMAD.MOV.U32 R6, RZ, RZ, R2 ;  /* 0x000000ffff069224 */ /* 0x000fe200078e0002 */
[----:B-1----:R-:W-:-:S10]  /*4ae80*/  DMUL R64, R50, UR4 ;  /* 0x0000000432407c28 */ /* 0x002fd40008000000 */
[----:B------:R-:W1:Y:S02]  /*4ae90*/  F2F.F32.F64 R64, R64 ;  /* 0x0000004000407310 */ /* 0x000e640000301000 */
[----:B-1----:R-:W-:Y:S01]  /*4aea0*/  FSEL R5, -R64, R64, !P0 ;  /* 0x0000004040057208 */ /* 0x002fe20004000100 */
[----:B0-----:R-:W-:Y:S06]  /*4aeb0*/  BRA `(.L_x_940) ;  /* 0x0000000000087947 */ /* 0x001fec0003800000 */
.L_x_941:
[----:B------:R-:W-:Y:S01]  /*4aec0*/  FMUL R5, RZ, R4 ;  /* 0x00000004ff057220 */ /* 0x000fe20000400000 */
[----:B------:R-:W-:-:S07]  /*4aed0*/  IMAD.MOV.U32 R6, RZ, RZ, RZ ;  /* 0x000000ffff067224 */ /* 0x000fce00078e00ff */
.L_x_940:
[----:B------:R-:W-:Y:S05]  /*4aee0*/  BSYNC.RECONVERGENT B0 ;  /* 0x0000000000007941 */ /* 0x000fea0003800200 */
.L_x_939:
        /* <DEDUP_REMOVED lines=38> */
.L_x_946:
        /* <DEDUP_REMOVED lines=45> */
.L_x_945:
[----:B------:R-:W-:Y:S01]  /*4b420*/  FMUL R2, RZ, R8 ;  /* 0x00000008ff027220 */ /* 0x000fe20000400000 */
[----:B------:R-:W-:-:S07]  /*4b430*/  IMAD.MOV.U32 R47, RZ, RZ, RZ ;  /* 0x000000ffff2f7224 */ /* 0x000fce00078e00ff */
.L_x_944:
[----:B------:R-:W-:Y:S05]  /*4b440*/  BSYNC.RECONVERGENT B0 ;  /* 0x0000000000007941 */ /* 0x000fea0003800200 */
.L_x_943:
        /* <DEDUP_REMOVED lines=27> */
.L_x_950:
        /* <DEDUP_REMOVED lines=39> */
[----:B------:R-:W1:Y:S01]  /*4b870*/  I2F.F64.S64 R50, R50 ;  /* 0x0000003200327312 */ /* 0x000e620000301c00 */
[----:B------:R-:W-:Y:S01]  /*4b880*/  ISETP.GE.AND P0, PT, R8, RZ, PT ;  /* 0x000000ff0800720c */ /* 0x000fe20003f06270 */
[----:B-1----:R-:W-:-:S10]  /*4b890*/  DMUL R4, R50, UR4 ;  /* 0x0000000432047c28 */ /* 0x002fd40008000000 */
[----:B------:R-:W1:Y:S02]  /*4b8a0*/  F2F.F32.F64 R4, R4 ;  /* 0x0000000400047310 */ /* 0x000e640000301000 */
[----:B-1----:R-:W-:Y:S01]  /*4b8b0*/  FSEL R9, -R4, R4, !P0 ;  /* 0x0000000404097208 */ /* 0x002fe20004000100 */
[----:B0-----:R-:W-:Y:S06]  /*4b8c0*/  BRA `(.L_x_948) ;  /* 0x0000000000087947 */ /* 0x001fec0003800000 */
.L_x_949:
[----:B------:R-:W-:Y:S01]  /*4b8d0*/  FMUL R9, RZ, R8 ;  /* 0x00000008ff097220 */ /* 0x000fe20000400000 */
[----:B------:R-:W-:-:S07]  /*4b8e0*/  IMAD.MOV.U32 R10, RZ, RZ, RZ ;  /* 0x000000ffff0a7224 */ /* 0x000fce00078e00ff */
.L_x_948:
[----:B------:R-:W-:Y:S05]  /*4b8f0*/  BSYNC.RECONVERGENT B0 ;  /* 0x0000000000007941 */ /* 0x000fea0003800200 */
.L_x_947:
        /* <DEDUP_REMOVED lines=21> */
[C-C-:B---3--:R-:W-:Y:S02]  /*4ba50*/  HFMA2 R4, R51.reuse.H0_H0, R48.H0_H0, -R6.reuse.H0_H0 ;  /* 0x2000003033047231 */ /* 0x148fe40000140806 */
[----:B------:R-:W-:-:S03]  /*4ba60*/  HFMA2 R2, R51.H0_H0, R2.H0_H0, R6.H1_H1 ;  /* 0x2000000233027231 */ /* 0x000fc60000060806 */
[----:B------:R-:W-:Y:S01]  /*4ba70*/  PRMT R5, R4, 0x7610, R5 ;  /* 0x0000761004057816 */ /* 0x000fe20000000005 */
[----:B------:R-:W-:Y:S01]  /*4ba80*/  IMAD.MOV.U32 R4, RZ, RZ, R13 ;  /* 0x000000ffff047224 */ /* 0x000fe200078e000d */
[----:B------:R-:W-:Y:S01]  /*4ba90*/  PRMT R6, R2, 0x7610, R6 ;  /* 0x0000761002067816 */ /* 0x000fe20000000006 */
[----:B------:R-:W-:Y:S02]  /*4baa0*/  IMAD.MOV.U32 R2, RZ, RZ, R12 ;  /* 0x000000ffff027224 */ /* 0x000fe400078e000c */
        /* <DEDUP_REMOVED lines=12> */
.L_x_954:
[----:B-1----:R-:W-:Y:S02]  /*4bb70*/  IMAD.U32 R50, RZ, RZ, UR8 ;  /* 0x00000008ff327e24 */ /* 0x002fe4000f8e00ff */
[----:B------:R-:W-:-:S05]  /*4bb80*/  IMAD.U32 R51, RZ, RZ, UR9 ;  /* 0x00000009ff337e24 */ /* 0x000fca000f8e00ff */
[----:B------:R-:W0:Y:S01]  /*4bb90*/  LDG.E.CONSTANT R4, desc[UR6][R50.64] ;  /* 0x0000000632047981 */ /* 0x000e22000c1e9900 */
[----:B------:R-:W-:Y:S02]  /*4bba0*/  UIADD3 UR8, UP0, UPT, UR8, 0x4, URZ ;  /* 0x0000000408087890 */ /* 0x000fe4000ff1e0ff */
[----:B------:R-:W-:Y:S02]  /*4bbb0*/  UIADD3 UR4, UPT, UPT, UR4, 0x1, URZ ;  /* 0x0000000104047890 */ /* 0x000fe4000fffe0ff */
[----:B------:R-:W-:Y:S02]  /*4bbc0*/  UIADD3.X UR9, UPT, UPT, URZ, UR9, URZ, UP0, !UPT ;  /* 0x00000009ff097290 */ /* 0x000fe400087fe4ff */
[----:B------:R-:W-:Y:S01]  /*4bbd0*/  UISETP.NE.AND UP0, UPT, UR4, 0x6, UPT ;  /* 0x000000060400788c */ /* 0x000fe2000bf05270 */
[----:B0-----:R-:W-:-:S03]  /*4bbe0*/  IMAD.WIDE.U32 R4, R4, R47, RZ ;  /* 0x0000002f04047225 */ /* 0x001fc600078e00ff */
        /* <DEDUP_REMOVED lines=37> */
.L_x_953:
[----:B------:R-:W-:Y:S01]  /*4be40*/  FMUL R2, RZ, R11 ;  /* 0x0000000bff027220 */ /* 0x000fe20000400000 */
[----:B------:R-:W-:-:S07]  /*4be50*/  IMAD.MOV.U32 R4, RZ, RZ, RZ ;  /* 0x000000ffff047224 */ /* 0x000fce00078e00ff */
.L_x_952:
[----:B------:R-:W-:Y:S05]  /*4be60*/  BSYNC.RECONVERGENT B0 ;  /* 0x0000000000007941 */ /* 0x000fea0003800200 */
.L_x_951:
        /* <DEDUP_REMOVED lines=27> */
.L_x_958:
        /* <DEDUP_REMOVED lines=33> */
[----:B------:R-:W-:Y:S02]  /*4c230*/  LEA.HI R13, R4, R13, RZ, 0x1 ;  /* 0x0000000d040d7211 */ /* 0x000fe400078f08ff */
        /* <DEDUP_REMOVED lines=11> */
.L_x_957:
[----:B------:R-:W-:Y:S01]  /*4c2f0*/  FMUL R12, RZ, R11 ;  /* 0x0000000bff0c7220 */ /* 0x000fe20000400000 */
[----:B------:R-:W-:-:S07]  /*4c300*/  IMAD.MOV.U32 R13, RZ, RZ, RZ ;  /* 0x000000ffff0d7224 */ /* 0x000fce00078e00ff */
.L_x_956:
[----:B------:R-:W-:Y:S05]  /*4c310*/  BSYNC.RECONVERGENT B0 ;  /* 0x0000000000007941 */ /* 0x000fea0003800200 */
.L_x_955:
        /* <DEDUP_REMOVED lines=38> */
.L_x_962:
        /* <DEDUP_REMOVED lines=45> */
.L_x_961:
[----:B------:R-:W-:Y:S01]  /*4c850*/  FMUL R2, RZ, R14 ;  /* 0x0000000eff027220 */ /* 0x000fe20000400000 */
[----:B------:R-:W-:-:S07]  /*4c860*/  IMAD.MOV.U32 R9, RZ, RZ, RZ ;  /* 0x000000ffff097224 */ /* 0x000fce00078e00ff */
.L_x_960:
[----:B------:R-:W-:Y:S05]  /*4c870*/  BSYNC.RECONVERGENT B0 ;  /* 0x0000000000007941 */ /* 0x000fea0003800200 */
.L_x_959:
        /* <DEDUP_REMOVED lines=27> */
.L_x_966:
        /* <DEDUP_REMOVED lines=45> */
.L_x_965:
[----:B------:R-:W-:Y:S01]  /*4cd00*/  FMUL R15, RZ, R14 ;  /* 0x0000000eff0f7220 */ /* 0x000fe20000400000 */
[----:B------:R-:W-:-:S07]  /*4cd10*/  IMAD.MOV.U32 R16, RZ, RZ, RZ ;  /* 0x000000ffff107224 */ /* 0x000fce00078e00ff */
.L_x_964:
[----:B------:R-:W-:Y:S05]  /*4cd20*/  BSYNC.RECONVERGENT B0 ;  /* 0x0000000000007941 */ /* 0x000fea0003800200 */
.L_x_963:
        /* <DEDUP_REMOVED lines=39> */
.L_x_970:
        /* <DEDUP_REMOVED lines=45> */
.L_x_969:
[----:B------:R-:W-:Y:S01]  /*4d270*/  FMUL R2, RZ, R17 ;  /* 0x00000011ff027220 */ /* 0x000fe20000400000 */
[----:B------:R-:W-:-:S07]  /*4d280*/  IMAD.MOV.U32 R4, RZ, RZ, RZ ;  /* 0x000000ffff047224 */ /* 0x000fce00078e00ff */
.L_x_968:
[----:B------:R-:W-:Y:S05]  /*4d290*/  BSYNC.RECONVERGENT B0 ;  /* 0x0000000000007941 */ /* 0x000fea0003800200 */
.L_x_967:
        /* <DEDUP_REMOVED lines=27> */
.L_x_974:
        /* <DEDUP_REMOVED lines=45> */
.L_x_973:
[----:B------:R-:W-:Y:S01]  /*4d720*/  FMUL R18, RZ, R17 ;  /* 0x00000011ff127220 */ /* 0x000fe20000400000 */
[----:B------:R-:W-:-:S07]  /*4d730*/  IMAD.MOV.U32 R19, RZ, RZ, RZ ;  /* 0x000000ffff137224 */ /* 0x000fce00078e00ff */
.L_x_972:
[----:B------:R-:W-:Y:S05]  /*4d740*/  BSYNC.RECONVERGENT B0 ;  /* 0x0000000000007941 */ /* 0x000fea0003800200 */
.L_x_971:
        /* <DEDUP_REMOVED lines=38> */
.L_x_978:
        /* <DEDUP_REMOVED lines=45> */
.L_x_977:
[----:B------:R-:W-:Y:S01]  /*4dc80*/  FMUL R2, RZ, R20 ;  /* 0x00000014ff027220 */ /* 0x000fe20000400000 */
[----:B------:R-:W-:-:S07]  /*4dc90*/  IMAD.MOV.U32 R9, RZ, RZ, RZ ;  /* 0x000000ffff097224 */ /* 0x000fce00078e00ff */
.L_x_976:
[----:B------:R-:W-:Y:S05]  /*4dca0*/  BSYNC.RECONVERGENT B0 ;  /* 0x0000000000007941 */ /* 0x000fea0003800200 */
.L_x_975:
        /* <DEDUP_REMOVED lines=27> */
.L_x_982:
        /* <DEDUP_REMOVED lines=45> */
.L_x_981:
[----:B------:R-:W-:Y:S01]  /*4e130*/  FMUL R21, RZ, R20 ;  /* 0x00000014ff157220 */ /* 0x000fe20000400000 */
[----:B------:R-:W-:-:S07]  /*4e140*/  IMAD.MOV.U32 R22, RZ, RZ, RZ ;  /* 0x000000ffff167224 */ /* 0x000fce00078e00ff */
.L_x_980:
[----:B------:R-:W-:Y:S05]  /*4e150*/  BSYNC.RECONVERGENT B0 ;  /* 0x0000000000007941 */ /* 0x000fea0003800200 */
.L_x_979:
        /* <DEDUP_REMOVED lines=39> */
.L_x_986:
        /* <DEDUP_REMOVED lines=45> */
.L_x_985:
[----:B------:R-:W-:Y:S01]  /*4e6a0*/  FMUL R2, RZ, R23 ;  /* 0x00000017ff027220 */ /* 0x000fe20000400000 */
[----:B------:R-:W-:-:S07]  /*4e6b0*/  IMAD.MOV.U32 R4, RZ, RZ, RZ ;  /* 0x000000ffff047224 */ /* 0x000fce00078e00ff */
.L_x_984:
[----:B------:R-:W-:Y:S05]  /*4e6c0*/  BSYNC.RECONVERGENT B0 ;  /* 0x0000000000007941 */ /* 0x000fea0003800200 */
.L_x_983:
        /* <DEDUP_REMOVED lines=11> */
[----:B------:R-:W-:Y:S02]  /*4e780*/  FSEL R11, -R52, -0.4999999701976776123, !P0 ;  /* 0xbeffffff340b7808 */ /* 0x000fe40004000100 */
[----:B------:R-:W-:Y:S01]  /*4e790*/  FSETP.GE.AND P0, PT, |R23|, 105615, PT ;  /* 0x47ce47801700780b */ /* 0x000fe20003f06200 */
[----:B------:R-:W-:-:S02]  /*4e7a0*/  FFMA R9, R5, R2, RZ ;  /* 0x0000000205097223 */ /* 0x000fc400000000ff */
        /* <DEDUP_REMOVED lines=14> */
.L_x_990:
        /* <DEDUP_REMOVED lines=45> */
.L_x_989:
[----:B------:R-:W-:Y:S01]  /*4eb60*/  FMUL R24, RZ, R23 ;  /* 0x00000017ff187220 */ /* 0x000fe20000400000 */
[----:B------:R-:W-:-:S07]  /*4eb70*/  IMAD.MOV.U32 R25, RZ, RZ, RZ ;  /* 0x000000ffff197224 */ /* 0x000fce00078e00ff */
.L_x_988:
[----:B------:R-:W-:Y:S05]  /*4eb80*/  BSYNC.RECONVERGENT B0 ;  /* 0x0000000000007941 */ /* 0x000fea0003800200 */
.L_x_987:
        /* <DEDUP_REMOVED lines=38> */
.L_x_994:
        /* <DEDUP_REMOVED lines=45> */
.L_x_993:
[----:B------:R-:W-:Y:S01]  /*4f0c0*/  FMUL R2, RZ, R26 ;  /* 0x0000001aff027220 */ /* 0x000fe20000400000 */
[----:B------:R-:W-:-:S07]  /*4f0d0*/  IMAD.MOV.U32 R9, RZ, RZ, RZ ;  /* 0x000000ffff097224 */ /* 0x000fce00078e00ff */
.L_x_992:
[----:B------:R-:W-:Y:S05]  /*4f0e0*/  BSYNC.RECONVERGENT B0 ;  /* 0x0000000000007941 */ /* 0x000fea0003800200 */
.L_x_991:
        /* <DEDUP_REMOVED lines=11> */
[C---:B------:R-:W-:Y:S01]  /*4f1a0*/  FFMA R4, R5.reuse, R4, R6 ;  /* 0x0000000405047223 */ /* 0x040fe20000000006 */
        /* <DEDUP_REMOVED lines=16> */
.L_x_998:
        /* <DEDUP_REMOVED lines=45> */
.L_x_997:
[----:B------:R-:W-:Y:S01]  /*4f580*/  FMUL R27, RZ, R26 ;  /* 0x0000001aff1b7220 */ /* 0x000fe20000400000 */
[----:B------:R-:W-:-:S07]  /*4f590*/  IMAD.MOV.U32 R28, RZ, RZ, RZ ;  /* 0x000000ffff1c7224 */ /* 0x000fce00078e00ff */
.L_x_996:
[----:B------:R-:W-:Y:S05]  /*4f5a0*/  BSYNC.RECONVERGENT B0 ;  /* 0x0000000000007941 */ /* 0x000fea0003800200 */
.L_x_995:
        /* <DEDUP_REMOVED lines=39> */
.L_x_1002:
        /* <DEDUP_REMOVED lines=45> */
.L_x_1001:
[----:B------:R-:W-:Y:S01]  /*4faf0*/  FMUL R2, RZ, R29 ;  /* 0x0000001dff027220 */ /* 0x000fe20000400000 */
[----:B------:R-:W-:-:S07]  /*4fb00*/  IMAD.MOV.U32 R4, RZ, RZ, RZ ;  /* 0x000000ffff047224 */ /* 0x000fce00078e00ff */
.L_x_1000:
[----:B------:R-:W-:Y:S05]  /*4fb10*/  BSYNC.RECONVERGENT B0 ;  /* 0x0000000000007941 */ /* 0x000fea0003800200 */
.L_x_999:
        /* <DEDUP_REMOVED lines=28> */
.L_x_1006:
        /* <DEDUP_REMOVED lines=45> */
.L_x_1005:
[----:B------:R-:W-:Y:S01]  /*4ffb0*/  FMUL R30, RZ, R29 ;  /* 0x0000001dff1e7220 */ /* 0x000fe20000400000 */
[----:B------:R-:W-:-:S07]  /*4ffc0*/  IMAD.MOV.U32 R31, RZ, RZ, RZ ;  /* 0x000000ffff1f7224 */ /* 0x000fce00078e00ff */
.L_x_1004:
[----:B------:R-:W-:Y:S05]  /*4ffd0*/  BSYNC.RECONVERGENT B0 ;  /* 0x0000000000007941 */ /* 0x000fea0003800200 */
.L_x_1003:
        /* <DEDUP_REMOVED lines=38> */
.L_x_1010:
        /* <DEDUP_REMOVED lines=45> */
.L_x_1009:
[----:B------:R-:W-:Y:S01]  /*50510*/  FMUL R2, RZ, R32 ;  /* 0x00000020ff027220 */ /* 0x000fe20000400000 */
[----:B------:R-:W-:-:S07]  /*50520*/  IMAD.MOV.U32 R9, RZ, RZ, RZ ;  /* 0x000000ffff097224 */ /* 0x000fce00078e00ff */
.L_x_1008:
[----:B------:R-:W-:Y:S05]  /*50530*/  BSYNC.RECONVERGENT B0 ;  /* 0x0000000000007941 */ /* 0x000fea0003800200 */
.L_x_1007:
        /* <DEDUP_REMOVED lines=28> */
.L_x_1014:
        /* <DEDUP_REMOVED lines=45> */
.L_x_1013:
[----:B------:R-:W-:Y:S01]  /*509d0*/  FMUL R33, RZ, R32 ;  /* 0x00000020ff217220 */ /* 0x000fe20000400000 */
[----:B------:R-:W-:-:S07]  /*509e0*/  IMAD.MOV.U32 R34, RZ, RZ, RZ ;  /* 0x000000ffff227224 */ /* 0x000fce00078e00ff */
.L_x_1012:
[----:B------:R-:W-:Y:S05]  /*509f0*/  BSYNC.RECONVERGENT B0 ;  /* 0x0000000000007941 */ /* 0x000fea0003800200 */
.L_x_1011:
        /* <DEDUP_REMOVED lines=39> */
.L_x_1018:
        /* <DEDUP_REMOVED lines=45> */
.L_x_1017:
[----:B------:R-:W-:Y:S01]  /*50f40*/  FMUL R2, RZ, R35 ;  /* 0x00000023ff027220 */ /* 0x000fe20000400000 */
[----:B------:R-:W-:-:S07]  /*50f50*/  IMAD.MOV.U32 R4, RZ, RZ, RZ ;  /* 0x000000ffff047224 */ /* 0x000fce00078e00ff */
.L_x_1016:
[----:B------:R-:W-:Y:S05]  /*50f60*/  BSYNC.RECONVERGENT B0 ;  /* 0x0000000000007941 */ /* 0x000fea0003800200 */
.L_x_1015:
        /* <DEDUP_REMOVED lines=28> */
.L_x_1022:
        /* <DEDUP_REMOVED lines=45> */
.L_x_1021:
[----:B------:R-:W-:Y:S01]  /*51400*/  FMUL R36, RZ, R35 ;  /* 0x00000023ff247220 */ /* 0x000fe20000400000 */
[----:B------:R-:W-:-:S07]  /*51410*/  IMAD.MOV.U32 R37, RZ, RZ, RZ ;  /* 0x000000ffff257224 */ /* 0x000fce00078e00ff */
.L_x_1020:
[----:B------:R-:W-:Y:S05]  /*51420*/  BSYNC.RECONVERGENT B0 ;  /* 0x0000000000007941 */ /* 0x000fea0003800200 */
.L_x_1019:
        /* <DEDUP_REMOVED lines=38> */
.L_x_1026:
        /* <DEDUP_REMOVED lines=45> */
.L_x_1025:
[----:B------:R-:W-:Y:S01]  /*51960*/  FMUL R2, RZ, R38 ;  /* 0x00000026ff027220 */ /* 0x000fe20000400000 */
[----:B------:R-:W-:-:S07]  /*51970*/  IMAD.MOV.U32 R9, RZ, RZ, RZ ;  /* 0x000000ffff097224 */ /* 0x000fce00078e00ff */
.L_x_1024:
[----:B------:R-:W-:Y:S05]  /*51980*/  BSYNC.RECONVERGENT B0 ;  /* 0x0000000000007941 */ /* 0x000fea0003800200 */
.L_x_1023:
        /* <DEDUP_REMOVED lines=28> */
.L_x_1030:
        /* <DEDUP_REMOVED lines=45> */
.L_x_1029:
[----:B------:R-:W-:Y:S01]  /*51e20*/  FMUL R39, RZ, R38 ;  /* 0x00000026ff277220 */ /* 0x000fe20000400000 */
[----:B------:R-:W-:-:S07]  /*51e30*/  IMAD.MOV.U32 R40, RZ, RZ, RZ ;  /* 0x000000ffff287224 */ /* 0x000fce00078e00ff */
.L_x_1028:
[----:B------:R-:W-:Y:S05]  /*51e40*/  BSYNC.RECONVERGENT B0 ;  /* 0x0000000000007941 */ /* 0x000fea0003800200 */
.L_x_1027:
        /* <DEDUP_REMOVED lines=39> */
.L_x_1034:
        /* <DEDUP_REMOVED lines=45> */
.L_x_1033:
[----:B------:R-:W-:Y:S01]  /*52390*/  FMUL R2, RZ, R41 ;  /* 0x00000029ff027220 */ /* 0x000fe20000400000 */
[----:B------:R-:W-:-:S07]  /*523a0*/  IMAD.MOV.U32 R4, RZ, RZ, RZ ;  /* 0x000000ffff047224 */ /* 0x000fce00078e00ff */
.L_x_1032:
[----:B------:R-:W-:Y:S05]  /*523b0*/  BSYNC.RECONVERGENT B0 ;  /* 0x0000000000007941 */ /* 0x000fea0003800200 */
.L_x_1031:
        /* <DEDUP_REMOVED lines=28> */
.L_x_1038:
        /* <DEDUP_REMOVED lines=45> */
.L_x_1037:
[----:B------:R-:W-:Y:S01]  /*52850*/  FMUL R42, RZ, R41 ;  /* 0x00000029ff2a7220 */ /* 0x000fe20000400000 */
[----:B------:R-:W-:-:S07]  /*52860*/  IMAD.MOV.U32 R43, RZ, RZ, RZ ;  /* 0x000000ffff2b7224 */ /* 0x000fce00078e00ff */
.L_x_1036:
[----:B------:R-:W-:Y:S05]  /*52870*/  BSYNC.RECONVERGENT B0 ;  /* 0x0000000000007941 */ /* 0x000fea0003800200 */
.L_x_1035:
        /* <DEDUP_REMOVED lines=38> */
.L_x_1042:
        /* <DEDUP_REMOVED lines=45> */
.L_x_1041:
[----:B------:R-:W-:Y:S01]  /*52db0*/  FMUL R2, RZ, R44 ;  /* 0x0000002cff027220 */ /* 0x000fe20000400000 */
[----:B------:R-:W-:-:S07]  /*52dc0*/  IMAD.MOV.U32 R9, RZ, RZ, RZ ;  /* 0x000000ffff097224 */ /* 0x000fce00078e00ff */
.L_x_1040:
[----:B------:R-:W-:Y:S05]  /*52dd0*/  BSYNC.RECONVERGENT B0 ;  /* 0x0000000000007941 */ /* 0x000fea0003800200 */
.L_x_1039:
        /* <DEDUP_REMOVED lines=28> */
.L_x_1046:
        /* <DEDUP_REMOVED lines=45> */
.L_x_1045:
[----:B------:R-:W-:Y:S01]  /*53270*/  FMUL R45, RZ, R44 ;  /* 0x0000002cff2d7220 */ /* 0x000fe20000400000 */
[----:B------:R-:W-:-:S07]  /*53280*/  IMAD.MOV.U32 R46, RZ, RZ, RZ ;  /* 0x000000ffff2e7224 */ /* 0x000fce00078e00ff */
.L_x_1044:
[----:B------:R-:W-:Y:S05]  /*53290*/  BSYNC.RECONVERGENT B0 ;  /* 0x0000000000007941 */ /* 0x000fea0003800200 */
.L_x_1043:
        /* <DEDUP_REMOVED lines=39> */
.L_x_1050:
        /* <DEDUP_REMOVED lines=45> */
.L_x_1049:
[----:B------:R-:W-:Y:S01]  /*537e0*/  FMUL R2, RZ, R61 ;  /* 0x0000003dff027220 */ /* 0x000fe20000400000 */
[----:B------:R-:W-:-:S07]  /*537f0*/  IMAD.MOV.U32 R4, RZ, RZ, RZ ;  /* 0x000000ffff047224 */ /* 0x000fce00078e00ff */
.L_x_1048:
[----:B------:R-:W-:Y:S05]  /*53800*/  BSYNC.RECONVERGENT B0 ;  /* 0x0000000000007941 */ /* 0x000fea0003800200 */
.L_x_1047:
[----:B0-----:R-:W-:Y:S01]  /*53810*/  LOP3.LUT R6, R4, 0x1, RZ, 0xc0, !PT ;  /* 0x0000000104067812 */ /* 0x001fe200078ec0ff */
[----:B------:R-:W-:Y:S01]  /*53820*/  FMUL R5, R2, R2 ;  /* 0x0000000202057220 */ /* 0x000fe20000400000 */
[----:B------:R-:W-:Y:S01]  /*53830*/  VIADD R8, R4, 0x1 ;  /* 0x0000000104087836 */ /* 0x000fe20000000000 */
[----:B------:R-:W-:Y:S01]  /*53840*/  BSSY.RECONVERGENT B0, `(.L_x_1051) ;  /* 0x0000048000007945 */ /* 0x000fe20003800200 */
[----:B------:R-:W-:Y:S01]  /*53850*/  ISETP.NE.U32.AND P0, PT, R6, 0x1, PT ;  /* 0x000000010600780c */ /* 0x000fe20003f05070 */
[----:B------:R-:W-:Y:S02]  /*53860*/  FFMA R6, R5, R58, -0.0013887860113754868507 ;  /* 0xbab607ed05067423 */ /* 0x000fe4000000003a */
[----:B------:R-:W-:Y:S02]  /*53870*/  LOP3.LUT P1, RZ, R8, 0x2, RZ, 0xc0, !PT ;  /* 0x0000000208ff7812 */ /* 0x000fe4000782c0ff */
[----:B------:R-:W-:Y:S02]  /*53880*/  FSEL R4, R53, 0.041666727513074874878, !P0 ;  /* 0x3d2aaabb35047808 */ /* 0x000fe40004000000 */
        /* <DEDUP_REMOVED lines=20> */
.L_x_1054:
        /* <DEDUP_REMOVED lines=45> */
.L_x_1053:
[----:B------:R-:W-:Y:S01]  /*53ca0*/  FMUL R60, RZ, R61 ;  /* 0x0000003dff3c7220 */ /* 0x000fe20000400000 */
[----:B------:R-:W-:-:S07]  /*53cb0*/  IMAD.MOV.U32 R59, RZ, RZ, RZ ;  /* 0x000000ffff3b7224 */ /* 0x000fce00078e00ff */
.L_x_1052:
[----:B------:R-:W-:Y:S05]  /*53cc0*/  BSYNC.RECONVERGENT B0 ;  /* 0x0000000000007941 */ /* 0x000fea0003800200 */
.L_x_1051:
[----:B------:R-:W0:Y:S01]  /*53cd0*/  S2R R16, SR_LANEID ;  /* 0x0000000000107919 */ /* 0x000e220000000000 */
[----:B------:R-:W1:Y:S01]  /*53ce0*/  LDCU.128 UR8, c[0x0][0x3a0] ;  /* 0x00007400ff0877ac */ /* 0x000e620008000c00 */
[----:B------:R-:W2:Y:S04]  /*53cf0*/  LDG.E.U16 R54, desc[UR6][R54.64+0xfe0] ;  /* 0x000fe00636367981 */ /* 0x000ea8000c1e1500 */
[----:B------:R-:W3:Y:S01]  /*53d00*/  LDG.E.U16 R56, desc[UR6][R56.64+0xfe0] ;  /* 0x000fe00638387981 */ /* 0x000ee2000c1e1500 */
[----:B------:R-:W-:Y:S02]  /*53d10*/  IMAD.MOV.U32 R5, RZ, RZ, RZ ;  /* 0x000000ffff057224 */ /* 0x000fe400078e00ff */
[----:B------:R-:W-:Y:S01]  /*53d20*/  FMUL R13, R60, R60 ;  /* 0x0000003c3c0d7220 */ /* 0x000fe20000400000 */
[----:B------:R-:W-:Y:S01]  /*53d30*/  LOP3.LUT R2, R59, 0x1, RZ, 0xc0, !PT ;  /* 0x000000013b027812 */ /* 0x000fe200078ec0ff */
[----:B------:R-:W4:Y:S01]  /*53d40*/  LDCU.64 UR4, c[0x0][0x398] ;  /* 0x00007300ff0477ac */ /* 0x000f220008000a00 */
[----:B0-----:R-:W-:-:S02]  /*53d50*/  LOP3.LUT R4, R16, 0x3, RZ, 0xc0, !PT ;  /* 0x0000000310047812 */ /* 0x001fc400078ec0ff */
[----:B------:R-:W-:-:S05]  /*53d60*/  SHF.R.U32.HI R9, RZ, 0x2, R16 ;  /* 0x00000002ff097819 */ /* 0x000fca0000011610 */
[----:B------:R-:W-:-:S03]  /*53d70*/  IMAD.WIDE.U32 R4, R9, 0x8, R4 ;  /* 0x0000000809047825 */ /* 0x000fc600078e0004 */
[C---:B-1----:R-:W-:Y:S02]  /*53d80*/  LEA R8, P0, R4.reuse, UR8, 0x2 ;  /* 0x0000000804087c11 */ /* 0x042fe4000f8010ff */
[C---:B------:R-:W-:Y:S02]  /*53d90*/  LEA R10, P1, R4.reuse, UR10, 0x2 ;  /* 0x0000000a040a7c11 */ /* 0x040fe4000f8210ff */
[C-C-:B------:R-:W-:Y:S02]  /*53da0*/  LEA.HI.X R9, R4.reuse, UR9, R5.reuse, 0x2, P0 ;  /* 0x0000000904097c11 */ /* 0x140fe400080f1405 */
[----:B------:R-:W-:-:S03]  /*53db0*/  LEA.HI.X R11, R4, UR11, R5, 0x2, P1 ;  /* 0x0000000b040b7c11 */ /* 0x000fc600088f1405 */
[----:B------:R-:W5:Y:S04]  /*53dc0*/  LDG.E R6, desc[UR6][R8.64] ;  /* 0x0000000608067981 */ /* 0x000f68000c1e1900 */
[----:B------:R-:W4:Y:S04]  /*53dd0*/  LDG.E R12, desc[UR6][R8.64+0x100] ;  /* 0x00010006080c7981 */ /* 0x000f28000c1e1900 */
[----:B------:R-:W4:Y:S04]  /*53de0*/  LDG.E R14, desc[UR6][R8.64+0x10] ;  /* 0x00001006080e7981 */ /* 0x000f28000c1e1900 */
[----:B------:R0:W4:Y:S04]  /*53df0*/  LDG.E R15, desc[UR6][R8.64+0x110] ;  /* 0x00011006080f7981 */ /* 0x000128000c1e1900 */
[----:B------:R-:W4:Y:S04]  /*53e00*/  LDG.E R18, desc[UR6][R10.64] ;  /* 0x000000060a127981 */ /* 0x000f28000c1e1900 */
[----:B------:R-:W4:Y:S04]  /*53e10*/  LDG.E R19, desc[UR6][R10.64+0x100] ;  /* 0x000100060a137981 */ /* 0x000f28000c1e1900 */
[----:B------:R-:W4:Y:S04]  /*53e20*/  LDG.E R20, desc[UR6][R10.64+0x10] ;  /* 0x000010060a147981 */ /* 0x000f28000c1e1900 */
[----:B------:R1:W4:Y:S01]  /*53e30*/  LDG.E R21, desc[UR6][R10.64+0x110] ;  /* 0x000110060a157981 */ /* 0x000322000c1e1900 */
[----:B------:R-:W-:Y:S01]  /*53e40*/  FFMA R58, R13, R58, -0.0013887860113754868507 ;  /* 0xbab607ed0d3a7423 */ /* 0x000fe2000000003a */
[----:B------:R-:W-:-:S02]  /*53e50*/  ISETP.NE.U32.AND P0, PT, R2, 0x1, PT ;  /* 0x000000010200780c */ /* 0x000fc40003f05070 */
[----:B------:R-:W-:Y:S02]  /*53e60*/  LOP3.LUT P1, RZ, R59, 0x2, RZ, 0xc0, !PT ;  /* 0x000000023bff7812 */ /* 0x000fe4000782c0ff */
[----:B------:R-:W-:Y:S02]  /*53e70*/  FSEL R62, R62, 0.0083327032625675201416, !P0 ;  /* 0x3c0885e43e3e7808 */ /* 0x000fe40004000000 */
[----:B------:R-:W-:Y:S02]  /*53e80*/  FSEL R58, R58, -0.00019574658654164522886, !P0 ;  /* 0xb94d41533a3a7808 */ /* 0x000fe40004000000 */
[----:B------:R-:W-:Y:S02]  /*53e90*/  FSEL R63, -R63, -0.16666662693023681641, !P0 ;  /* 0xbe2aaaa83f3f7808 */ /* 0x000fe40004000100 */
[----:B------:R-:W-:Y:S01]  /*53ea0*/  FSEL R60, R60, 1, P0 ;  /* 0x3f8000003c3c7808 */ /* 0x000fe20000000000 */
[----:B------:R-:W-:Y:S01]  /*53eb0*/  FFMA R58, R13, R58, R62 ;  /* 0x0000003a0d3a7223 */ /* 0x000fe2000000003e */
[----:B------:R-:W-:-:S02]  /*53ec0*/  SHF.R.U32.HI R2, RZ, 0x3, R16 ;  /* 0x00000003ff027819 */ /* 0x000fc40000011610 */
[----:B0-----:R-:W-:Y:S01]  /*53ed0*/  LOP3.LUT R8, R16, 0x7, RZ, 0xc0, !PT ;  /* 0x0000000710087812 */ /* 0x001fe200078ec0ff */
[C---:B------:R-:W-:Y:S01]  /*53ee0*/  FFMA R58, R13.reuse, R58, R63 ;  /* 0x0000003a0d3a7223 */ /* 0x040fe2000000003f */
[----:B------:R-:W-:Y:S01]  /*53ef0*/  FFMA R13, R13, R60, RZ ;  /* 0x0000003c0d0d7223 */ /* 0x000fe200000000ff */
[----:B-1----:R-:W-:Y:S01]  /*53f00*/  IMAD.SHL.U32 R11, R2, 0x8, RZ ;  /* 0x00000008020b7824 */ /* 0x002fe200078e00ff */
[----:B------:R-:W-:Y:S02]  /*53f10*/  SHF.R.U32.HI R9, RZ, 0x4, R16 ;  /* 0x00000004ff097819 */ /* 0x000fe40000011610 */
[----:B------:R-:W-:Y:S02]  /*53f20*/  FFMA R13, R13, R58, R60 ;  /* 0x0000003a0d0d7223 */ /* 0x000fe4000000003c */
[----:B------:R-:W-:Y:S01]  /*53f30*/  LOP3.LUT R8, R11, 0x8, R8, 0xe2, !PT ;  /* 0x000000080b087812 */ /* 0x000fe200078ee208 */
[----:B------:R-:W-:Y:S02]  /*53f40*/  IMAD.SHL.U32 R9, R9, 0x8, RZ ;  /* 0x0000000809097824 */ /* 0x000fe400078e00ff */
[----:B------:R-:W-:-:S02]  /*53f50*/  @P1 FADD R13, RZ, -R13 ;  /* 0x8000000dff0d1221 */ /* 0x000fc40000000000 */
[----:B------:R-:W-:-:S03]  /*53f60*/  IMAD R8, R8, 0x10, R9 ;  /* 0x0000001008087824 */ /* 0x000fc600078e0209 */
[----:B------:R-:W-:Y:S01]  /*53f70*/  F2FP.F16.F32.PACK_AB R13, RZ, R13 ;  /* 0x0000000dff0d723e */ /* 0x000fe200000000ff */
[----:B------:R-:W-:-:S03]  /*53f80*/  IMAD.U32 R24, R8, 0x2, R101 ;  /* 0x0000000208187824 */ /* 0x000fc600078e0065 */
[----:B------:R-:W-:Y:S01]  /*53f90*/  PRMT R13, R13, 0x5410, R17 ;  /* 0x000054100d0d7816 */ /* 0x000fe20000000011 */
[--C-:B------:R-:W-:Y:S02]  /*53fa0*/  IMAD.U32 R8, R8, 0x2, R49.reuse ;  /* 0x0000000208087824 */ /* 0x100fe400078e0031 */
[----:B------:R-:W-:Y:S02]  /*53fb0*/  IMAD.U32 R49, R4, 0x4, R49 ;  /* 0x0000000404317824 */ /* 0x000fe400078e0031 */
[----:B--2---:R-:W-:-:S04]  /*53fc0*/  HMUL2 R28, R54.H0_H0, R13 ;  /* 0x0000000d361c7232 */ /* 0x004fc80000000800 */
[C-C-:B---3--:R-:W-:Y:S02]  /*53fd0*/  HFMA2 R2, R56.reuse.H0_H0, R17.H0_H0, -R28.reuse.H0_H0 ;  /* 0x2000001138027231 */ /* 0x148fe4000014081c */
[----:B------:R-:W-:-:S03]  /*53fe0*/  HFMA2 R13, R56.H0_H0, R13.H0_H0, R28.H1_H1 ;  /* 0x2000000d380d7231 */ /* 0x000fc6000006081c */
[----:B------:R-:W-:Y:S04]  /*53ff0*/  STS.U16 [R3+0xfe0], R2 ;  /* 0x000fe00203007388 */ /* 0x000fe80000000400 */
[----:B------:R-:W-:Y:S04]  /*54000*/  STS.U16 [R3+0x2fe0], R13 ;  /* 0x002fe00d03007388 */ /* 0x000fe80000000400 */
[----:B------:R-:W-:Y:S04]  /*54010*/  LDSM.16.M88.4 R24, [R24] ;  /* 0x000000001818783b */ /* 0x000fe80000000200 */
[----:B------:R-:W-:Y:S04]  /*54020*/  LDSM.16.M88.4 R8, [R8] ;  /* 0x000000000808783b */ /* 0x000fe80000000200 */
[----:B-----5:R0:W-:Y:S04]  /*54030*/  MOVM.16.MT88 R16, R6 ;  /* 0x000000000610723a */ /* 0x0201e80000000000 */
[----:B----4-:R-:W1:Y:S04]  /*54040*/  MOVM.16.MT88 R17, R12 ;  /* 0x000000000c11723a */ /* 0x010e680000000000 */
[----:B------:R-:W-:Y:S01]  /*54050*/  MOVM.16.MT88 R14, R14 ;  /* 0x000000000e0e723a */ /* 0x000fe20000000000 */
[----:B0-----:R-:W-:-:S02]  /*54060*/  IMAD.U32 R6, R4, 0x4, R101 ;  /* 0x0000000404067824 */ /* 0x001fc400078e0065 */
[----:B------:R-:W-:Y:S01]  /*54070*/  IMAD R101, R0, 0x100, R101 ;  /* 0x0000010000657824 */ /* 0x000fe200078e0265 */
[----:B------:R-:W0:Y:S04]  /*54080*/  MOVM.16.MT88 R15, R15 ;  /* 0x000000000f0f723a */ /* 0x000e280000000000 */
[----:B------:R-:W-:Y:S04]  /*54090*/  MOVM.16.MT88 R18, R18 ;  /* 0x000000001212723a */ /* 0x000fe80000000000 */
[----:B------:R-:W2:Y:S04]  /*540a0*/  MOVM.16.MT88 R19, R19 ;  /* 0x000000001313723a */ /* 0x000ea80000000000 */
[----:B------:R-:W-:Y:S04]  /*540b0*/  MOVM.16.MT88 R20, R20 ;  /* 0x000000001414723a */ /* 0x000fe80000000000 */
[----:B------:R-:W3:Y:S01]  /*540c0*/  MOVM.16.MT88 R21, R21 ;  /* 0x000000001515723a */ /* 0x000ee20000000000 */
[C---:B-1----:R-:W-:Y:S08]  /*540d0*/  HMMA.16816.F16 R2, R24.reuse, R16, RZ ;  /* 0x000000101802723c */ /* 0x042ff000000008ff */
[----:B0-----:R-:W-:Y:S08]  /*540e0*/  HMMA.16816.F16 R22, R24, R14, RZ ;  /* 0x0000000e1816723c */ /* 0x001ff000000008ff */
[C---:B--2---:R-:W-:Y:S03]  /*540f0*/  HMMA.16816.F16 R28, R8.reuse, R18, RZ ;  /* 0x00000012081c723c */ /* 0x044fe600000008ff */
[----:B------:R-:W-:Y:S04]  /*54100*/  STS [R6], R2 ;  /* 0x0000000206007388 */ /* 0x000fe80000000800 */
[----:B------:R0:W-:Y:S01]  /*54110*/  STS [R6+0x100], R3 ;  /* 0x0001000306007388 */ /* 0x0001e20000000800 */
[----:B---3--:R-:W-:Y:S03]  /*54120*/  HMMA.16816.F16 R30, R8, R20, RZ ;  /* 0x00000014081e723c */ /* 0x008fe600000008ff */
[----:B------:R-:W-:Y:S04]  /*54130*/  STS [R6+0x10], R22 ;  /* 0x0000101606007388 */ /* 0x000fe80000000800 */
[----:B------:R1:W-:Y:S01]  /*54140*/  STS [R6+0x110], R23 ;  /* 0x0001101706007388 */ /* 0x0003e20000000800 */
[C---:B------:R-:W-:Y:S01]  /*54150*/  HMMA.16816.F16 R12, R24.reuse, R18, RZ ;  /* 0x00000012180c723c */ /* 0x040fe200000008ff */
[----:B0-----:R-:W0:Y:S02]  /*54160*/  LDC.64 R2, c[0x0][0x390] ;  /* 0x0000e400ff027b82 */ /* 0x001e240000000a00 */
[----:B------:R-:W-:Y:S04]  /*54170*/  STS [R49], R28 ;  /* 0x0000001c31007388 */ /* 0x000fe80000000800 */
[----:B------:R-:W-:Y:S01]  /*54180*/  STS [R49+0x100], R29 ;  /* 0x0001001d31007388 */ /* 0x000fe20000000800 */
[----:B------:R-:W-:Y:S03]  /*54190*/  HMMA.16816.F16 R20, R24, R20, RZ ;  /* 0x000000141814723c */ /* 0x000fe600000008ff */
[----:B------:R-:W-:Y:S04]  /*541a0*/  STS [R49+0x10], R30 ;  /* 0x0000101e31007388 */ /* 0x000fe80000000800 */
[----:B------:R-:W-:Y:S04]  /*541b0*/  STS [R49+0x110], R31 ;  /* 0x0001101f31007388 */ /* 0x000fe80000000800 */
[----:B------:R-:W-:Y:S01]  /*541c0*/  LDS.128 R32, [R101] ;  /* 0x0000000065207984 */ /* 0x000fe20000000c00 */
[C---:B------:R-:W-:Y:S03]  /*541d0*/  HMMA.16816.F16 R24, R8.reuse, R16, R12 ;  /* 0x000000100818723c */ /* 0x040fe6000000080c */
[----:B------:R-:W2:Y:S04]  /*541e0*/  LDS.128 R36, [R101+0x2000] ;  /* 0x0020000065247984 */ /* 0x000ea80000000c00 */
[----:B------:R-:W-:Y:S01]  /*541f0*/  LDS.128 R16, [R101+0x2020] ;  /* 0x0020200065107984 */ /* 0x000fe20000000c00 */
[----:B-1----:R-:W-:Y:S01]  /*54200*/  HMMA.16816.F16 R22, R8, R14, R20 ;  /* 0x0000000e0816723c */ /* 0x002fe20000000814 */
[----:B------:R-:W-:-:S02]  /*54210*/  LEA R21, P0, R98, UR4, 0x1 ;  /* 0x0000000462157c11 */ /* 0x000fc4000f8008ff */
[----:B------:R-:W-:Y:S02]  /*54220*/  LDS.128 R8, [R101+0x10] ;  /* 0x0000100065087984 */ /* 0x000fe40000000c00 */
[----:B------:R-:W-:Y:S02]  /*54230*/  LEA.HI.X R7, R98, UR5, R7, 0x1, P0 ;  /* 0x0000000562077c11 */ /* 0x000fe400080f0c07 */
[----:B------:R-:W1:Y:S01]  /*54240*/  LDS.128 R12, [R101+0x2010] ;  /* 0x00201000650c7984 */ /* 0x000e620000000c00 */
[----:B------:R-:W-:-:S04]  /*54250*/  LEA R20, P0, R4, R21, 0x2 ;  /* 0x0000001504147211 */ /* 0x000fc800078010ff */
[----:B------:R-:W-:Y:S01]  /*54260*/  LEA.HI.X R21, R4, R7, R5, 0x2, P0 ;  /* 0x0000000704157211 */ /* 0x000fe200000f1405 */
[----:B------:R-:W-:-:S04]  /*54270*/  IMAD R5, R0, 0x80, R98 ;  /* 0x0000008000057824 */ /* 0x000fc800078e0262 */
[----:B0-----:R-:W-:Y:S01]  /*54280*/  IMAD.WIDE R2, R5, 0x2, R2 ;  /* 0x0000000205027825 */ /* 0x001fe200078e0202 */
[----:B------:R-:W-:Y:S04]  /*54290*/  STG.E desc[UR6][R20.64], R24 ;  /* 0x0000001814007986 */ /* 0x000fe8000c101906 */
[----:B------:R-:W0:Y:S04]  /*542a0*/  LDS.128 R4, [R101+0x20] ;  /* 0x0000200065047984 */ /* 0x000e280000000c00 */
[----:B------:R-:W-:Y:S04]  /*542b0*/  STG.E desc[UR6][R20.64+0x100], R25 ;  /* 0x0001001914007986 */ /* 0x000fe8000c101906 */
[----:B------:R-:W-:Y:S04]  /*542c0*/  STG.E desc[UR6][R20.64+0x10], R22 ;  /* 0x0000101614007986 */ /* 0x000fe8000c101906 */
[----:B------:R-:W-:Y:S01]  /*542d0*/  STG.E desc[UR6][R20.64+0x110], R23 ;  /* 0x0001101714007986 */ /* 0x000fe2000c101906 */
[----:B--2---:R-:W-:-:S02]  /*542e0*/  HADD2 R32, R32, -R36 ;  /* 0x8000002420207230 */ /* 0x004fc40000000000 */
[----:B------:R-:W-:Y:S01]  /*542f0*/  HADD2 R33, R33, -R37 ;  /* 0x8000002521217230 */ /* 0x000fe20000000000 */
[----:B------:R-:W-:Y:S01]  /*54300*/  LDS.128 R24, [R101+0x30] ;  /* 0x0000300065187984 */ /* 0x000fe20000000c00 */
[----:B------:R-:W-:Y:S01]  /*54310*/  HADD2 R35, R35, -R39 ;  /* 0x8000002723237230 */ /* 0x000fe20000000000 */
[----:B------:R-:W-:Y:S01]  /*54320*/  PRMT R0, R32, 0x7632, R0 ;  /* 0x0000763220007816 */ /* 0x000fe20000000000 */
[----:B------:R-:W-:Y:S01]  /*54330*/  HADD2 R34, R34, -R38 ;  /* 0x8000002622227230 */ /* 0x000fe20000000000 */
[----:B------:R-:W-:Y:S01]  /*54340*/  PRMT R28, R33, 0x7632, R28 ;  /* 0x00007632211c7816 */ /* 0x000fe2000000001c */
[----:B------:R-:W2:Y:S01]  /*54350*/  LDS.128 R20, [R101+0x2030] ;  /* 0x0020300065147984 */ /* 0x000ea20000000c00 */
[----:B------:R-:W-:Y:S02]  /*54360*/  PRMT R30, R35, 0x7632, R30 ;  /* 0x00007632231e7816 */ /* 0x000fe4000000001e */
[----:B------:R-:W-:Y:S01]  /*54370*/  PRMT R29, R34, 0x7632, R29 ;  /* 0x00007632221d7816 */ /* 0x000fe2000000001d */
[----:B-1----:R-:W-:Y:S01]  /*54380*/  HADD2 R8, R8, -R12 ;  /* 0x8000000c08087230 */ /* 0x002fe20000000000 */
[----:B------:R1:W-:Y:S01]  /*54390*/  STG.E.U16 desc[UR6][R2.64], R32 ;  /* 0x0000002002007986 */ /* 0x0003e2000c101506 */
[----:B------:R-:W-:-:S02]  /*543a0*/  HADD2 R9, R9, -R13 ;  /* 0x8000000d09097230 */ /* 0x000fc40000000000 */
[----:B------:R-:W-:Y:S01]  /*543b0*/  HADD2 R11, R11, -R15 ;  /* 0x8000000f0b0b7230 */ /* 0x000fe20000000000 */
[----:B------:R3:W-:Y:S01]  /*543c0*/  STG.E.U16 desc[UR6][R2.64+0x2], R0 ;  /* 0x0000020002007986 */ /* 0x0007e2000c101506 */
[----:B------:R-:W-:-:S03]  /*543d0*/  HADD2 R10, R10, -R14 ;  /* 0x8000000e0a0a7230 */ /* 0x000fc60000000000 */
[----:B------:R4:W-:Y:S01]  /*543e0*/  STG.E.U16 desc[UR6][R2.64+0x6], R28 ;  /* 0x0000061c02007986 */ /* 0x0009e2000c101506 */
[----:B------:R-:W-:-:S03]  /*543f0*/  PRMT R31, R11, 0x7610, R31 ;  /* 0x000076100b1f7816 */ /* 0x000fc6000000001f */
[----:B------:R5:W-:Y:S01]  /*54400*/  STG.E.U16 desc[UR6][R2.64+0xa], R29 ;  /* 0x00000a1d02007986 */ /* 0x000be2000c101506 */
[----:B-1----:R-:W-:Y:S01]  /*54410*/  PRMT R32, R11, 0x7632, R32 ;  /* 0x000076320b207816 */ /* 0x002fe20000000020 */
[----:B0-----:R-:W-:Y:S02]  /*54420*/  HADD2 R4, R4, -R16 ;  /* 0x8000001004047230 */ /* 0x001fe40000000000 */
[----:B------:R0:W-:Y:S01]  /*54430*/  STG.E.U16 desc[UR6][R2.64+0xe], R30 ;  /* 0x00000e1e02007986 */ /* 0x0001e2000c101506 */
[----:B---3--:R-:W-:Y:S01]  /*54440*/  PRMT R0, R8, 0x7632, R0 ;  /* 0x0000763208007816 */ /* 0x008fe20000000000 */
[----:B------:R-:W-:Y:S02]  /*54450*/  HADD2 R5, R5, -R17 ;  /* 0x8000001105057230 */ /* 0x000fe40000000000 */
[----:B------:R-:W-:Y:S01]  /*54460*/  STG.E.U16 desc[UR6][R2.64+0x10], R8 ;  /* 0x0000100802007986 */ /* 0x000fe2000c101506 */
[----:B----4-:R-:W-:Y:S01]  /*54470*/  PRMT R28, R9, 0x7632, R28 ;  /* 0x00007632091c7816 */ /* 0x010fe2000000001c */
[----:B------:R-:W-:-:S02]  /*54480*/  HADD2 R7, R7, -R19 ;  /* 0x8000001307077230 */ /* 0x000fc40000000000 */
[----:B------:R-:W-:Y:S01]  /*54490*/  STG.E.U16 desc[UR6][R2.64+0x14], R9 ;  /* 0x0000140902007986 */ /* 0x000fe2000c101506 */
[C---:B-----5:R-:W-:Y:S01]  /*544a0*/  PRMT R29, R10.reuse, 0x7610, R29 ;  /* 0x000076100a1d7816 */ /* 0x060fe2000000001d */
[----:B------:R-:W-:Y:S01]  /*544b0*/  HADD2 R6, R6, -R18 ;  /* 0x8000001206067230 */ /* 0x000fe20000000000 */
[----:B0-----:R-:W-:Y:S01]  /*544c0*/  PRMT R30, R10, 0x7632, R30 ;  /* 0x000076320a1e7816 */ /* 0x001fe2000000001e */
[----:B------:R-:W-:Y:S04]  /*544d0*/  LDS.128 R12, [R101+0x40] ;  /* 0x00004000650c7984 */ /* 0x000fe80000000c00 */
[----:B------:R-:W0:Y:S01]  /*544e0*/  LDS.128 R8, [R101+0x2040] ;  /* 0x0020400065087984 */ /* 0x000e220000000c00 */
[----:B--2---:R-:W-:-:S03]  /*544f0*/  HADD2 R20, R24, -R20 ;  /* 0x8000001418147230 */ /* 0x004fc60000000000 */
[----:B------:R1:W-:Y:S01]  /*54500*/  STG.E.U16 desc[UR6][R2.64+0x12], R0 ;  /* 0x0000120002007986 */ /* 0x0003e2000c101506 */
[----:B------:R-:W-:Y:S02]  /*54510*/  HADD2 R21, R25, -R21 ;  /* 0x8000001519157230 */ /* 0x000fe40000000000 */
[----:B------:R-:W-:Y:S01]  /*54520*/  HADD2 R23, R27, -R23 ;  /* 0x800000171b177230 */ /* 0x000fe20000000000 */
[----:B------:R2:W-:Y:S01]  /*54530*/  STG.E.U16 desc[UR6][R2.64+0x16], R28 ;  /* 0x0000161c02007986 */ /* 0x0005e2000c101506 */
[----:B------:R-:W-:-:S03]  /*54540*/  HADD2 R22, R26, -R22 ;  /* 0x800000161a167230 */ /* 0x000fc60000000000 */
[----:B------:R3:W-:Y:S04]  /*54550*/  STG.E.U16 desc[UR6][R2.64+0x18], R29 ;  /* 0x0000181d02007986 */ /* 0x0007e8000c101506 */
[----:B------:R4:W-:Y:S01]  /*54560*/  STG.E.U16 desc[UR6][R2.64+0x1a], R30 ;  /* 0x00001a1e02007986 */ /* 0x0009e2000c101506 */
[----:B-1----:R-:W-:-:S03]  /*54570*/  PRMT R0, R4, 0x7632, R0 ;  /* 0x0000763204007816 */ /* 0x002fc60000000000 */
[----:B------:R1:W-:Y:S01]  /*54580*/  STG.E.U16 desc[UR6][R2.64+0x1c], R31 ;  /* 0x00001c1f02007986 */ /* 0x0003e2000c101506 */
[----:B--2---:R-:W-:-:S03]  /*54590*/  PRMT R28, R5, 0x7632, R28 ;  /* 0x00007632051c7816 */ /* 0x004fc6000000001c */
[----:B------:R2:W-:Y:S01]  /*545a0*/  STG.E.U16 desc[UR6][R2.64+0x1e], R32 ;  /* 0x00001e2002007986 */ /* 0x0005e2000c101506 */
[----:B---3--:R-:W-:-:S03]  /*545b0*/  PRMT R29, R6, 0x7610, R29 ;  /* 0x00007610061d7816 */ /* 0x008fc6000000001d */
[----:B------:R-:W-:Y:S01]  /*545c0*/  STG.E.U16 desc[UR6][R2.64+0x20], R4 ;  /* 0x0000200402007986 */ /* 0x000fe2000c101506 */
[----:B----4-:R-:W-:-:S03]  /*545d0*/  PRMT R30, R6, 0x7632, R30 ;  /* 0x00007632061e7816 */ /* 0x010fc6000000001e */
[----:B------:R-:W-:Y:S01]  /*545e0*/  STG.E.U16 desc[UR6][R2.64+0x24], R5 ;  /* 0x0000240502007986 */ /* 0x000fe2000c101506 */
[C---:B-1----:R-:W-:Y:S02]  /*545f0*/  PRMT R31, R7.reuse, 0x7610, R31 ;  /* 0x00007610071f7816 */ /* 0x042fe4000000001f */
[----:B--2---:R-:W-:Y:S01]  /*54600*/  PRMT R32, R7, 0x7632, R32 ;  /* 0x0000763207207816 */ /* 0x004fe20000000020 */
[----:B------:R-:W-:Y:S01]  /*54610*/  LDS.128 R16, [R101+0x2050] ;  /* 0x0020500065107984 */ /* 0x000fe20000000c00 */
[----:B0-----:R-:W-:-:S03]  /*54620*/  HADD2 R8, R12, -R8 ;  /* 0x800000080c087230 */ /* 0x001fc60000000000 */
[----:B------:R-:W0:Y:S01]  /*54630*/  LDS.128 R4, [R101+0x50] ;  /* 0x0000500065047984 */ /* 0x000e220000000c00 */
[----:B------:R-:W-:Y:S02]  /*54640*/  HADD2 R9, R13, -R9 ;  /* 0x800000090d097230 */ /* 0x000fe40000000000 */
[----:B------:R-:W-:Y:S01]  /*54650*/  HADD2 R11, R15, -R11 ;  /* 0x8000000b0f0b7230 */ /* 0x000fe20000000000 */
[----:B------:R1:W-:Y:S01]  /*54660*/  STG.E.U16 desc[UR6][R2.64+0x22], R0 ;  /* 0x0000220002007986 */ /* 0x0003e2000c101506 */
[----:B------:R-:W-:-:S03]  /*54670*/  HADD2 R10, R14, -R10 ;  /* 0x8000000a0e0a7230 */ /* 0x000fc60000000000 */
[----:B------:R2:W-:Y:S04]  /*54680*/  STG.E.U16 desc[UR6][R2.64+0x26], R28 ;  /* 0x0000261c02007986 */ /* 0x0005e8000c101506 */
        /* <DEDUP_REMOVED lines=117> */
[----:B------:R1:W-:Y:S04]  /*54de0*/  STG.E.U16 desc[UR6][R2.64+0x82], R0 ;  /* 0x0000820002007986 */ /* 0x0003e8000c101506 */
[----:B------:R2:W-:Y:S04]  /*54df0*/  STG.E.U16 desc[UR6][R2.64+0x86], R28 ;  /* 0x0000861c02007986 */ /* 0x0005e8000c101506 */
[----:B------:R3:W-:Y:S04]  /*54e00*/  STG.E.U16 desc[UR6][R2.64+0x88], R29 ;  /* 0x0000881d02007986 */ /* 0x0007e8000c101506 */
[----:B------:R4:W-:Y:S01]  /*54e10*/  STG.E.U16 desc[UR6][R2.64+0x8a], R30 ;  /* 0x00008a1e02007986 */ /* 0x0009e2000c101506 */
[----:B-1----:R-:W-:-:S03]  /*54e20*/  PRMT R0, R20, 0x7632, R0 ;  /* 0x0000763214007816 */ /* 0x002fc60000000000 */
[----:B------:R1:W-:Y:S01]  /*54e30*/  STG.E.U16 desc[UR6][R2.64+0x8c], R31 ;  /* 0x00008c1f02007986 */ /* 0x0003e2000c101506 */
[----:B--2---:R-:W-:-:S03]  /*54e40*/  PRMT R28, R21, 0x7632, R28 ;  /* 0x00007632151c7816 */ /* 0x004fc6000000001c */
[----:B------:R2:W-:Y:S01]  /*54e50*/  STG.E.U16 desc[UR6][R2.64+0x8e], R32 ;  /* 0x00008e2002007986 */ /* 0x0005e2000c101506 */
[C---:B---3--:R-:W-:Y:S02]  /*54e60*/  PRMT R29, R22.reuse, 0x7610, R29 ;  /* 0x00007610161d7816 */ /* 0x048fe4000000001d */
[----:B----4-:R-:W-:Y:S01]  /*54e70*/  PRMT R30, R22, 0x7632, R30 ;  /* 0x00007632161e7816 */ /* 0x010fe2000000001e */
[----:B------:R-:W-:Y:S01]  /*54e80*/  STG.E.U16 desc[UR6][R2.64+0x90], R20 ;  /* 0x0000901402007986 */ /* 0x000fe2000c101506 */
[----:B-1----:R-:W-:-:S03]  /*54e90*/  PRMT R31, R23, 0x7610, R31 ;  /* 0x00007610171f7816 */ /* 0x002fc6000000001f */
[----:B------:R-:W-:Y:S01]  /*54ea0*/  STG.E.U16 desc[UR6][R2.64+0x94], R21 ;  /* 0x0000941502007986 */ /* 0x000fe2000c101506 */
[----:B--2---:R-:W-:-:S03]  /*54eb0*/  PRMT R32, R23, 0x7632, R32 ;  /* 0x0000763217207816 */ /* 0x004fc60000000020 */
[----:B------:R-:W-:Y:S01]  /*54ec0*/  LDS.128 R24, [R101+0x20c0] ;  /* 0x0020c00065187984 */ /* 0x000fe20000000c00 */
[----:B0-----:R-:W-:-:S03]  /*54ed0*/  HADD2 R4, R4, -R16 ;  /* 0x8000001004047230 */ /* 0x001fc60000000000 */
[----:B------:R-:W0:Y:S01]  /*54ee0*/  LDS.128 R20, [R101+0xc0] ;  /* 0x0000c00065147984 */ /* 0x000e220000000c00 */
[----:B------:R-:W-:Y:S02]  /*54ef0*/  HADD2 R5, R5, -R17 ;  /* 0x8000001105057230 */ /* 0x000fe40000000000 */
[----:B------:R-:W-:Y:S01]  /*54f00*/  HADD2 R7, R7, -R19 ;  /* 0x8000001307077230 */ /* 0x000fe20000000000 */
[----:B------:R1:W-:Y:S01]  /*54f10*/  STG.E.U16 desc[UR6][R2.64+0x4], R33 ;  /* 0x0000042102007986 */ /* 0x0003e2000c101506 */
[----:B------:R-:W-:Y:S01]  /*54f20*/  PRMT R16, R4, 0x7632, R16 ;  /* 0x0000763204107816 */ /* 0x000fe20000000010 */
[----:B------:R-:W-:Y:S02]  /*54f30*/  HADD2 R6, R6, -R18 ;  /* 0x8000001206067230 */ /* 0x000fe40000000000 */
[----:B------:R2:W-:Y:S04]  /*54f40*/  STG.E.U16 desc[UR6][R2.64+0x92], R0 ;  /* 0x0000920002007986 */ /* 0x0005e8000c101506 */
[----:B------:R3:W-:Y:S04]  /*54f50*/  STG.E.U16 desc[UR6][R2.64+0x96], R28 ;  /* 0x0000961c02007986 */ /* 0x0007e8000c101506 */
[----:B------:R4:W-:Y:S01]  /*54f60*/  STG.E.U16 desc[UR6][R2.64+0x98], R29 ;  /* 0x0000981d02007986 */ /* 0x0009e2000c101506 */
[----:B-1----:R-:W-:-:S03]  /*54f70*/  PRMT R33, R14, 0x7632, R33 ;  /* 0x000076320e217816 */ /* 0x002fc60000000021 */
[----:B------:R1:W-:Y:S01]  /*54f80*/  STG.E.U16 desc[UR6][R2.64+0x9a], R30 ;  /* 0x00009a1e02007986 */ /* 0x0003e2000c101506 */
[----:B--2---:R-:W-:-:S03]  /*54f90*/  HADD2 R0, R11, -R15 ;  /* 0x8000000f0b007230 */ /* 0x004fc60000000000 */
[----:B------:R2:W-:Y:S01]  /*54fa0*/  STG.E.U16 desc[UR6][R2.64+0x9c], R31 ;  /* 0x00009c1f02007986 */ /* 0x0005e2000c101506 */
[----:B---3--:R-:W-:-:S03]  /*54fb0*/  PRMT R28, R8, 0x7610, R28 ;  /* 0x00007610081c7816 */ /* 0x008fc6000000001c */
[----:B------:R3:W-:Y:S01]  /*54fc0*/  STG.E.U16 desc[UR6][R2.64+0x9e], R32 ;  /* 0x00009e2002007986 */ /* 0x0007e2000c101506 */
[----:B----4-:R-:W-:Y:S02]  /*54fd0*/  PRMT R29, R8, 0x7632, R29 ;  /* 0x00007632081d7816 */ /* 0x010fe4000000001d */
[C---:B-1----:R-:W-:Y:S01]  /*54fe0*/  PRMT R30, R9.reuse, 0x7610, R30 ;  /* 0x00007610091e7816 */ /* 0x042fe2000000001e */
[----:B------:R1:W-:Y:S01]  /*54ff0*/  STG.E.U16 desc[UR6][R2.64+0x8], R34 ;  /* 0x0000082202007986 */ /* 0x0003e2000c101506 */
[----:B--2---:R-:W-:-:S03]  /*55000*/  PRMT R31, R9, 0x7632, R31 ;  /* 0x00007632091f7816 */ /* 0x004fc6000000001f */
[----:B------:R2:W-:Y:S01]  /*55010*/  STG.E.U16 desc[UR6][R2.64+0xa0], R28 ;  /* 0x0000a01c02007986 */ /* 0x0005e2000c101506 */
[----:B---3--:R-:W-:-:S03]  /*55020*/  PRMT R32, R14, 0x7610, R32 ;  /* 0x000076100e207816 */ /* 0x008fc60000000020 */
[----:B------:R-:W-:Y:S01]  /*55030*/  LDS.128 R8, [R101+0xd0] ;  /* 0x0000d00065087984 */ /* 0x000fe20000000c00 */
[----:B0-----:R-:W-:Y:S02]  /*55040*/  HADD2 R20, R20, -R24 ;  /* 0x8000001814147230 */ /* 0x001fe40000000000 */
[----:B------:R-:W-:Y:S01]  /*55050*/  HADD2 R21, R21, -R25 ;  /* 0x8000001915157230 */ /* 0x000fe20000000000 */
[----:B------:R-:W0:Y:S01]  /*55060*/  LDS.128 R12, [R101+0x20d0] ;  /* 0x0020d000650c7984 */ /* 0x000e220000000c00 */
[----:B-1----:R-:W-:Y:S01]  /*55070*/  PRMT R34, R0, 0x7632, R34 ;  /* 0x0000763200227816 */ /* 0x002fe20000000022 */
[----:B------:R-:W-:Y:S02]  /*55080*/  HADD2 R27, R23, -R27 ;  /* 0x8000001b171b7230 */ /* 0x000fe40000000000 */
[----:B------:R1:W-:Y:S01]  /*55090*/  STG.E.U16 desc[UR6][R2.64+0xa2], R29 ;  /* 0x0000a21d02007986 */ /* 0x0003e2000c101506 */
[----:B--2---:R-:W-:Y:S01]  /*550a0*/  PRMT R28, R5, 0x7632, R28 ;  /* 0x00007632051c7816 */ /* 0x004fe2000000001c */
[----:B------:R-:W-:-:S02]  /*550b0*/  HADD2 R22, R22, -R26 ;  /* 0x8000001a16167230 */ /* 0x000fc40000000000 */
[----:B------:R2:W-:Y:S04]  /*550c0*/  STG.E.U16 desc[UR6][R2.64+0xa4], R30 ;  /* 0x0000a41e02007986 */ /* 0x0005e8000c101506 */
[----:B------:R3:W-:Y:S04]  /*550d0*/  STG.E.U16 desc[UR6][R2.64+0xa6], R31 ;  /* 0x0000a61f02007986 */ /* 0x0007e8000c101506 */
[----:B------:R4:W-:Y:S01]  /*550e0*/  STG.E.U16 desc[UR6][R2.64+0xac], R0 ;  /* 0x0000ac0002007986 */ /* 0x0009e2000c101506 */
[----:B-1----:R-:W-:-:S03]  /*550f0*/  PRMT R29, R6, 0x7632, R29 ;  /* 0x00007632061d7816 */ /* 0x002fc6000000001d */
[----:B------:R-:W-:Y:S01]  /*55100*/  STG.E.U16 desc[UR6][R2.64+0xb0], R4 ;  /* 0x0000b00402007986 */ /* 0x000fe2000c101506 */
[----:B--2---:R-:W-:-:S03]  /*55110*/  PRMT R30, R7, 0x7610, R30 ;  /* 0x00007610071e7816 */ /* 0x004fc6000000001e */
[----:B------:R-:W-:Y:S01]  /*55120*/  STG.E.U16 desc[UR6][R2.64+0xb2], R16 ;  /* 0x0000b21002007986 */ /* 0x000fe2000c101506 */
[----:B---3--:R-:W-:-:S03]  /*55130*/  PRMT R31, R7, 0x7632, R31 ;  /* 0x00007632071f7816 */ /* 0x008fc6000000001f */
[----:B------:R-:W-:Y:S01]  /*55140*/  STG.E.U16 desc[UR6][R2.64+0xb4], R5 ;  /* 0x0000b40502007986 */ /* 0x000fe2000c101506 */
[----:B----4-:R-:W-:-:S03]  /*55150*/  PRMT R0, R6, 0x7610, R0 ;  /* 0x0000761006007816 */ /* 0x010fc60000000000 */
[----:B------:R-:W-:Y:S04]  /*55160*/  LDS.128 R4, [R101+0xe0] ;  /* 0x0000e00065047984 */ /* 0x000fe80000000c00 */
[----:B------:R-:W1:Y:S04]  /*55170*/  LDS.128 R16, [R101+0x20e0] ;  /* 0x0020e00065107984 */ /* 0x000e680000000c00 */
[----:B------:R2:W-:Y:S01]  /*55180*/  STG.E.U16 desc[UR6][R2.64+0xa8], R32 ;  /* 0x0000a82002007986 */ /* 0x0005e2000c101506 */
[----:B0-----:R-:W-:Y:S01]  /*55190*/  HADD2 R8, R8, -R12 ;  /* 0x8000000c08087230 */ /* 0x001fe20000000000 */
[----:B------:R-:W-:Y:S01]  /*551a0*/  PRMT R12, R22, 0x7632, R12 ;  /* 0x00007632160c7816 */ /* 0x000fe2000000000c */
[----:B------:R-:W-:Y:S01]  /*551b0*/  HADD2 R9, R9, -R13 ;  /* 0x8000000d09097230 */ /* 0x000fe20000000000 */
[----:B------:R0:W-:Y:S01]  /*551c0*/  STG.E.U16 desc[UR6][R2.64+0xaa], R33 ;  /* 0x0000aa2102007986 */ /* 0x0001e2000c101506 */
[----:B------:R-:W-:-:S02]  /*551d0*/  HADD2 R10, R10, -R14 ;  /* 0x8000000e0a0a7230 */ /* 0x000fc40000000000 */
[----:B------:R-:W-:Y:S01]  /*551e0*/  HADD2 R11, R11, -R15 ;  /* 0x8000000f0b0b7230 */ /* 0x000fe20000000000 */
[----:B------:R3:W-:Y:S01]  /*551f0*/  STG.E.U16 desc[UR6][R2.64+0xb6], R28 ;  /* 0x0000b61c02007986 */ /* 0x0007e2000c101506 */
[----:B------:R-:W-:-:S03]  /*55200*/  PRMT R13, R9, 0x7632, R13 ;  /* 0x00007632090d7816 */ /* 0x000fc6000000000d */
[----:B------:R4:W-:Y:S01]  /*55210*/  STG.E.U16 desc[UR6][R2.64+0xb8], R0 ;  /* 0x0000b80002007986 */ /* 0x0009e2000c101506 */
[----:B--2---:R-:W-:Y:S02]  /*55220*/  PRMT R32, R27, 0x7610, R32 ;  /* 0x000076101b207816 */ /* 0x004fe40000000020 */
[----:B------:R-:W-:Y:S01]  /*55230*/  PRMT R14, R11, 0x7632, R14 ;  /* 0x000076320b0e7816 */ /* 0x000fe2000000000e */
[----:B------:R2:W-:Y:S01]  /*55240*/  STG.E.U16 desc[UR6][R2.64+0xba], R29 ;  /* 0x0000ba1d02007986 */ /* 0x0005e2000c101506 */
[----:B0-----:R-:W-:-:S03]  /*55250*/  PRMT R33, R27, 0x7632, R33 ;  /* 0x000076321b217816 */ /* 0x001fc60000000021 */
[----:B------:R0:W-:Y:S01]  /*55260*/  STG.E.U16 desc[UR6][R2.64+0xbc], R30 ;  /* 0x0000bc1e02007986 */ /* 0x0001e2000c101506 */
[----:B---3--:R-:W-:-:S03]  /*55270*/  PRMT R28, R20, 0x7610, R28 ;  /* 0x00007610141c7816 */ /* 0x008fc6000000001c */
[----:B------:R3:W-:Y:S01]  /*55280*/  STG.E.U16 desc[UR6][R2.64+0xbe], R31 ;  /* 0x0000be1f02007986 */ /* 0x0007e2000c101506 */
[----:B----4-:R-:W-:Y:S02]  /*55290*/  PRMT R0, R20, 0x7632, R0 ;  /* 0x0000763214007816 */ /* 0x010fe40000000000 */
[C---:B--2---:R-:W-:Y:S01]  /*552a0*/  PRMT R29, R21.reuse, 0x7610, R29 ;  /* 0x00007610151d7816 */ /* 0x044fe2000000001d */
[----:B------:R-:W-:Y:S01]  /*552b0*/  LDS.128 R24, [R101+0x20f0] ;  /* 0x0020f00065187984 */ /* 0x000fe20000000c00 */
[----:B0-----:R-:W-:-:S03]  /*552c0*/  PRMT R30, R21, 0x7632, R30 ;  /* 0x00007632151e7816 */ /* 0x001fc6000000001e */
[----:B------:R0:W-:Y:S01]  /*552d0*/  STG.E.U16 desc[UR6][R2.64+0xc2], R0 ;  /* 0x0000c20002007986 */ /* 0x0001e2000c101506 */
[----:B---3--:R-:W-:Y:S01]  /*552e0*/  PRMT R31, R22, 0x7610, R31 ;  /* 0x00007610161f7816 */ /* 0x008fe2000000001f */
[----:B-1----:R-:W-:Y:S02]  /*552f0*/  HADD2 R4, R4, -R16 ;  /* 0x8000001004047230 */ /* 0x002fe40000000000 */
[----:B------:R-:W1:Y:S01]  /*55300*/  LDS.128 R20, [R101+0xf0] ;  /* 0x0000f00065147984 */ /* 0x000e620000000c00 */
[----:B------:R-:W-:Y:S02]  /*55310*/  HADD2 R5, R5, -R17 ;  /* 0x8000001105057230 */ /* 0x000fe40000000000 */
[----:B------:R-:W-:Y:S01]  /*55320*/  HADD2 R6, R6, -R18 ;  /* 0x8000001206067230 */ /* 0x000fe20000000000 */
[----:B------:R2:W-:Y:S01]  /*55330*/  STG.E.U16 desc[UR6][R2.64+0xca], R12 ;  /* 0x0000ca0c02007986 */ /* 0x0005e2000c101506 */
[----:B------:R-:W-:Y:S01]  /*55340*/  HADD2 R7, R7, -R19 ;  /* 0x8000001307077230 */ /* 0x000fe20000000000 */
[----:B0-----:R-:W-:-:S02]  /*55350*/  PRMT R0, R8, 0x7632, R0 ;  /* 0x0000763208007816 */ /* 0x001fc40000000000 */
[----:B------:R0:W-:Y:S04]  /*55360*/  STG.E.U16 desc[UR6][R2.64+0xd0], R8 ;  /* 0x0000d00802007986 */ /* 0x0001e8000c101506 */
[----:B------:R3:W-:Y:S04]  /*55370*/  STG.E.U16 desc[UR6][R2.64+0xd2], R0 ;  /* 0x0000d20002007986 */ /* 0x0007e8000c101506 */
[----:B------:R4:W-:Y:S01]  /*55380*/  STG.E.U16 desc[UR6][R2.64+0xd4], R9 ;  /* 0x0000d40902007986 */ /* 0x0009e2000c101506 */
[----:B--2---:R-:W-:-:S03]  /*55390*/  PRMT R12, R10, 0x7632, R12 ;  /* 0x000076320a0c7816 */ /* 0x004fc6000000000c */
[----:B------:R2:W-:Y:S01]  /*553a0*/  STG.E.U16 desc[UR6][R2.64+0xd8], R10 ;  /* 0x0000d80a02007986 */ /* 0x0005e2000c101506 */
[----:B0-----:R-:W-:Y:S02]  /*553b0*/  PRMT R8, R5, 0x7632, R8 ;  /* 0x0000763205087816 */ /* 0x001fe40000000008 */
[----:B---3--:R-:W-:Y:S01]  /*553c0*/  PRMT R0, R4, 0x7632, R0 ;  /* 0x0000763204007816 */ /* 0x008fe20000000000 */
[----:B------:R-:W-:Y:S01]  /*553d0*/  STG.E.U16 desc[UR6][R2.64+0xe0], R4 ;  /* 0x0000e00402007986 */ /* 0x000fe2000c101506 */
[----:B----4-:R-:W-:-:S03]  /*553e0*/  PRMT R9, R6, 0x7632, R9 ;  /* 0x0000763206097816 */ /* 0x010fc60000000009 */
[----:B------:R0:W-:Y:S01]  /*553f0*/  STG.E.U16 desc[UR6][R2.64+0xe2], R0 ;  /* 0x0000e20002007986 */ /* 0x0001e2000c101506 */
[----:B--2---:R-:W-:-:S03]  /*55400*/  PRMT R10, R7, 0x7632, R10 ;  /* 0x00007632070a7816 */ /* 0x004fc6000000000a */
[----:B------:R-:W-:Y:S04]  /*55410*/  STG.E.U16 desc[UR6][R2.64+0xe4], R5 ;  /* 0x0000e40502007986 */ /* 0x000fe8000c101506 */
[----:B------:R2:W-:Y:S01]  /*55420*/  STG.E.U16 desc[UR6][R2.64+0xe8], R6 ;  /* 0x0000e80602007986 */ /* 0x0005e2000c101506 */
[----:B-1----:R-:W-:-:S03]  /*55430*/  HADD2 R20, R20, -R24 ;  /* 0x8000001814147230 */ /* 0x002fc60000000000 */
[----:B------:R-:W-:Y:S01]  /*55440*/  STG.E.U16 desc[UR6][R2.64+0xc], R35 ;  /* 0x00000c2302007986 */ /* 0x000fe2000c101506 */
[----:B------:R-:W-:Y:S02]  /*55450*/  HADD2 R21, R21, -R25 ;  /* 0x8000001915157230 */ /* 0x000fe40000000000 */
[----:B------:R-:W-:Y:S01]  /*55460*/  HADD2 R23, R23, -R27 ;  /* 0x8000001b17177230 */ /* 0x000fe20000000000 */
[----:B0-----:R-:W-:Y:S01]  /*55470*/  PRMT R0, R20, 0x7632, R0 ;  /* 0x0000763214007816 */ /* 0x001fe20000000000 */
[----:B------:R-:W-:Y:S01]  /*55480*/  HADD2 R22, R22, -R26 ;  /* 0x8000001a16167230 */ /* 0x000fe20000000000 */
[----:B------:R-:W-:Y:S01]  /*55490*/  PRMT R4, R21, 0x7632, R4 ;  /* 0x0000763215047816 */ /* 0x000fe20000000004 */
[----:B------:R-:W-:Y:S01]  /*554a0*/  STG.E.U16 desc[UR6][R2.64+0xae], R34 ;  /* 0x0000ae2202007986 */ /* 0x000fe2000c101506 */
[----:B--2---:R-:W-:Y:S02]  /*554b0*/  PRMT R6, R23, 0x7632, R6 ;  /* 0x0000763217067816 */ /* 0x004fe40000000006 */
[----:B------:R-:W-:Y:S01]  /*554c0*/  PRMT R5, R22, 0x7632, R5 ;  /* 0x0000763216057816 */ /* 0x000fe20000000005 */
[----:B------:R-:W-:Y:S04]  /*554d0*/  STG.E.U16 desc[UR6][R2.64+0xc0], R28 ;  /* 0x0000c01c02007986 */ /* 0x000fe8000c101506 */
        /* <DEDUP_REMOVED lines=20> */
[----:B------:R-:W-:Y:S01]  /*55620*/  STG.E.U16 desc[UR6][R2.64+0xfe], R6 ;  /* 0x0000fe0602007986 */ /* 0x000fe2000c101506 */
[----:B------:R-:W-:Y:S05]  /*55630*/  EXIT ;  /* 0x000000000000794d */ /* 0x000fea0003800000 */
.L_x_0:
[----:B------:R-:W-:Y:S01]  /*55640*/  SHF.R.S32.HI R10, RZ, 0x4, R103 ;  /* 0x00000004ff0a7819 */ /* 0x000fe20000011467 */
[----:B------:R-:W0:Y:S01]  /*55650*/  I2F.F64 R44, R44 ;  /* 0x0000002c002c7312 */ /* 0x000e220000201c00 */
[----:B------:R-:W-:Y:S01]  /*55660*/  IABS R8, R6 ;  /* 0x0000000600087213 */ /* 0x000fe20000000000 */
[----:B------:R-:W-:Y:S01]  /*55670*/  BSSY.RECONVERGENT B1, `(.L_x_1055) ;  /* 0x0000031000017945 */ /* 0x000fe20003800200 */
[-C--:B------:R-:W-:Y:S02]  /*55680*/  IABS R5, R10.reuse ;  /* 0x0000000a00057213 */ /* 0x080fe40000000000 */
[----:B------:R-:W-:Y:S02]  /*55690*/  IABS R9, R10 ;  /* 0x0000000a00097213 */ /* 0x000fe40000000000 */
[----:B------:R-:W-:Y:S01]  /*556a0*/  ISETP.GE.AND P2, PT, R6, RZ, PT ;  /* 0x000000ff0600720c */ /* 0x000fe20003f46270 */
[----:B------:R-:W1:Y:S08]  /*556b0*/  I2F.RP R0, R5 ;  /* 0x0000000500007306 */ /* 0x000e700000209400 */
[----:B-1----:R-:W1:Y:S02]  /*556c0*/  MUFU.RCP R0, R0 ;  /* 0x0000000000007308 */ /* 0x002e640000001000 */
[----:B-1----:R-:W-:-:S02]  /*556d0*/  VIADD R2, R0, 0xffffffe ;  /* 0x0ffffffe00027836 */ /* 0x002fc40000000000 */
[----:B------:R-:W-:-:S04]  /*556e0*/  IMAD.MOV R0, RZ, RZ, -R9 ;  /* 0x000000ffff007224 */ /* 0x000fc800078e0a09 */
[----:B------:R1:W2:Y:S02]  /*556f0*/  F2I.FTZ.U32.TRUNC.NTZ R3, R2 ;  /* 0x0000000200037305 */ /* 0x0002a4000021f000 */
[----:B-1----:R-:W-:Y:S02]  /*55700*/  IMAD.MOV.U32 R2, RZ, RZ, RZ ;  /* 0x000000ffff027224 */ /* 0x002fe400078e00ff */
[----:B--2---:R-:W-:-:S04]  /*55710*/  IMAD.MOV R4, RZ, RZ, -R3 ;  /* 0x000000ffff047224 */ /* 0x004fc800078e0a03 */
[----:B------:R-:W-:Y:S02]  /*55720*/  IMAD R7, R4, R5, RZ ;  /* 0x0000000504077224 */ /* 0x000fe400078e02ff */
[----:B------:R-:W-:Y:S02]  /*55730*/  IMAD.MOV.U32 R4, RZ, RZ, R8 ;  /* 0x000000ffff047224 */ /* 0x000fe400078e0008 */
[----:B------:R-:W-:-:S04]  /*55740*/  IMAD.HI.U32 R3, R3, R7, R2 ;  /* 0x0000000703037227 */ /* 0x000fc800078e0002 */
[----:B------:R-:W-:Y:S02]  /*55750*/  IMAD.MOV.U32 R2, RZ, RZ, 0x1 ;  /* 0x00000001ff027424 */ /* 0x000fe400078e00ff */
[----:B------:R-:W-:-:S04]  /*55760*/  IMAD.HI.U32 R3, R3, R4, RZ ;  /* 0x0000000403037227 */ /* 0x000fc800078e00ff */
[----:B------:R-:W-:Y:S02]  /*55770*/  IMAD R0, R3, R0, R4 ;  /* 0x0000000003007224 */ /* 0x000fe400078e0204 */
[----:B0-----:R-:W0:Y:S03]  /*55780*/  MUFU.RCP64H R3, R45 ;  /* 0x0000002d00037308 */ /* 0x001e260000001800 */
[----:B------:R-:W-:-:S13]  /*55790*/  ISETP.GT.U32.AND P0, PT, R5, R0, PT ;  /* 0x000000000500720c */ /* 0x000fda0003f04070 */
[----:B------:R-:W-:Y:S01]  /*557a0*/  @!P0 IMAD.IADD R0, R0, 0x1, -R5 ;  /* 0x0000000100008824 */ /* 0x000fe200078e0a05 */
[----:B------:R-:W-:-:S04]  /*557b0*/  ISETP.NE.AND P0, PT, R10, RZ, PT ;  /* 0x000000ff0a00720c */ /* 0x000fc80003f05270 */
[----:B------:R-:W-:-:S13]  /*557c0*/  ISETP.GT.U32.AND P1, PT, R5, R0, PT ;  /* 0x000000000500720c */ /* 0x000fda0003f24070 */
[----:B------:R-:W-:Y:S01]  /*557d0*/  @!P1 IMAD.IADD R0, R0, 0x1, -R5 ;  /* 0x0000000100009824 */ /* 0x000fe200078e0a05 */
[----:B0-----:R-:W-:-:S03]  /*557e0*/  DFMA R4, -R44, R2, 1 ;  /* 0x3ff000002c04742b */ /* 0x001fc60000000102 */
[----:B------:R-:W-:Y:S01]  /*557f0*/  @!P2 IMAD.MOV R0, RZ, RZ, -R0 ;  /* 0x000000ffff00a224 */ /* 0x000fe200078e0a00 */
[----:B------:R-:W-:-:S04]  /*55800*/  @!P0 LOP3.LUT R0, RZ, R10, RZ, 0x33, !PT ;  /* 0x0000000aff008212 */ /* 0x000fc800078e33ff */
[----:B------:R-:W-:Y:S01]  /*55810*/  DFMA R4, R4, R4, R4 ;  /* 0x000000040404722b */ /* 0x000fe20000000004 */
[----:B------:R-:W0:Y:S07]  /*55820*/  I2F.F64 R46, R0 ;  /* 0x00000000002e7312 */ /* 0x000e2e0000201c00 */
[----:B------:R-:W-:-:S08]  /*55830*/  DFMA R4, R2, R4, R2 ;  /* 0x000000040204722b */ /* 0x000fd00000000002 */
[----:B------:R-:W-:Y:S02]  /*55840*/  DFMA R2, -R44, R4, 1 ;  /* 0x3ff000002c02742b */ /* 0x000fe40000000104 */
[----:B0-----:R-:W-:-:S06]  /*55850*/  DADD R72, -RZ, -R46 ;  /* 0x00000000ff487229 */ /* 0x001fcc000000092e */
[----:B------:R-:W-:Y:S01]  /*55860*/  DFMA R4, R4, R2, R4 ;  /* 0x000000020404722b */ /* 0x000fe20000000004 */
[----:B------:R-:W-:-:S03]  /*55870*/  IMAD.MOV.U32 R72, RZ, RZ, RZ ;  /* 0x000000ffff487224 */ /* 0x000fc600078e00ff */
[----:B------:R-:W-:-:S04]  /*55880*/  LOP3.LUT R73, RZ, 0x80000000, R73, 0xb8, !PT ;  /* 0x80000000ff497812 */ /* 0x000fc800078eb849 */
[----:B------:R-:W-:Y:S02]  /*55890*/  FSETP.GEU.AND P1, PT, |R73|, 6.5827683646048100446e-37, PT ;  /* 0x036000004900780b */ /* 0x000fe40003f2e200 */
[----:B------:R-:W-:-:S08]  /*558a0*/  DMUL R76, R4, R72 ;  /* 0x00000048044c7228 */ /* 0x000fd00000000000 */
[----:B------:R-:W-:-:S08]  /*558b0*/  DFMA R2, -R44, R76, R72 ;  /* 0x0000004c2c02722b */ /* 0x000fd00000000148 */
[----:B------:R-:W-:Y:S01]  /*558c0*/  DFMA R76, R4, R2, R76 ;  /* 0x00000002044c722b */ /* 0x000fe2000000004c */
[----:B------:R-:W-:-:S04]  /*558d0*/  IMAD R3, R6, 0x100, R99 ;  /* 0x0000010006037824 */ /* 0x000fc800078e0263 */
[----:B------:R-:W-:-:S05]  /*558e0*/  IMAD R94, R100, 0x80, R3 ;  /* 0x00000080645e7824 */ /* 0x000fca00078e0203 */
[----:B------:R-:W-:Y:S01]  /*558f0*/  FFMA R2, RZ, R45, R77 ;  /* 0x0000002dff027223 */ /* 0x000fe2000000004d */
[----:B------:R-:W-:-:S04]  /*55900*/  IMAD.IADD R98, R98, 0x1, R94 ;  /* 0x0000000162627824 */ /* 0x000fc800078e025e */
[----:B------:R-:W-:-:S13]  /*55910*/  FSETP.GT.AND P0, PT, |R2|, 1.469367938527859385e-39, PT ;  /* 0x001000000200780b */ /* 0x000fda0003f04200 */
[----:B------:R-:W-:Y:S05]  /*55920*/  @P0 BRA P1, `(.L_x_1056) ;  /* 0x0000000000140947 */ /* 0x000fea0000800000 */
[----:B------:R-:W-:Y:S01]  /*55930*/  IMAD.MOV.U32 R72, RZ, RZ, RZ ;  /* 0x000000ffff487224 */ /* 0x000fe200078e00ff */
[----:B------:R-:W-:Y:S01]  /*55940*/  MOV R102, 0x55980 ;  /* 0x0005598000667802 */ /* 0x000fe20000000f00 */
[----:B------:R-:W-:Y:S02]  /*55950*/  IMAD.MOV.U32 R70, RZ, RZ, R44 ;  /* 0x000000ffff467224 */ /* 0x000fe400078e002c */
[----:B------:R-:W-:-:S07]  /*55960*/  IMAD.MOV.U32 R71, RZ, RZ, R45 ;  /* 0x000000ffff477224 */ /* 0x000fce00078e002d */
[----:B------:R-:W-:Y:S05]  /*55970*/  CALL.REL.NOINC `($__internal_0_$__cuda_sm20_div_rn_f64_full) ;  /* 0x000005a800407944 */ /* 0x000fea0003c00000 */
.L_x_1056:
[----:B------:R-:W-:Y:S05]  /*55980*/  BSYNC.RECONVERGENT B1 ;  /* 0x0000000000017941 */ /* 0x000fea0003800200 */
.L_x_1055:
        /* <DEDUP_REMOVED lines=23> */
.L_x_1059:
        /* <DEDUP_REMOVED lines=44> */
.L_x_1058:
[----:B------:R-:W-:Y:S05]  /*55dc0*/  BSYNC.RECONVERGENT B0 ;  /* 0x0000000000007941 */ /* 0x000fea0003800200 */
.L_x_1057:
[----:B------:R-:W-:Y:S02]  /*55dd0*/  IMAD.MOV.U32 R10, RZ, RZ, 0x37cbac00 ;  /* 0x37cbac00ff0a7424 */ /* 0x000fe400078e00ff */
[----:B------:R-:W-:Y:S01]  /*55de0*/  FMUL R3, R2, R2 ;  /* 0x0000000202037220 */ /* 0x000fe20000400000 */
[C---:B------:R-:W-:Y:S01]  /*55df0*/  LOP3.LUT R5, R0.reuse, 0x1, RZ, 0xc0, !PT ;  /* 0x0000000100057812 */ /* 0x040fe200078ec0ff */
        /* <DEDUP_REMOVED lines=10> */
[----:B------:R-:W-:Y:S01]  /*55ea0*/  FFMA R4, R3, R4, R6 ;  /* 0x0000000403047223 */ /* 0x000fe20000000006 */
[----:B------:R-:W-:Y:S01]  /*55eb0*/  FSEL R7, -R7, -0.4999999701976776123, !P0 ;  /* 0xbeffffff07077808 */ /* 0x000fe20004000100 */
[----:B------:R-:W-:Y:S01]  /*55ec0*/  IMAD.MOV.U32 R6, RZ, RZ, R95 ;  /* 0x000000ffff067224 */ /* 0x000fe200078e005f */
        /* <DEDUP_REMOVED lines=19> */
.L_x_1062:
        /* <DEDUP_REMOVED lines=37> */
[----:B0-----:R-:W-:Y:S02]  /*56250*/  LEA.HI R6, R2, R3, RZ, 0x1 ;  /* 0x0000000302067211 */ /* 0x001fe400078f08ff */
[----:B------:R-:W-:-:S03]  /*56260*/  ISETP.GE.AND P0, PT, R0, RZ, PT ;  /* 0x000000ff0000720c */ /* 0x000fc60003f06270 */
[----:B------:R-:W-:-:S04]  /*56270*/  IMAD.MOV R0, RZ, RZ, -R6 ;  /* 0x000000ffff007224 */ /* 0x000fc800078e0a06 */
[----:B------:R-:W-:Y:S01]  /*56280*/  @!P1 IMAD.MOV.U32 R6, RZ, RZ, R0 ;  /* 0x000000ffff069224 */ /* 0x000fe200078e0000 */
[----:B-1----:R-:W-:-:S10]  /*56290*/  DMUL R4, R8, UR4 ;  /* 0x0000000408047c28 */ /* 0x002fd40008000000 */
[----:B------:R-:W0:Y:S02]  /*562a0*/  F2F.F32.F64 R4, R4 ;  /* 0x0000000400047310 */ /* 0x000e240000301000 */
[----:B0-----:R-:W-:-:S07]  /*562b0*/  FSEL R0, -R4, R4, !P0 ;  /* 0x0000000404007208 */ /* 0x001fce0004000100 */
.L_x_1061:
[----:B------:R-:W-:Y:S05]  /*562c0*/  BSYNC.RECONVERGENT B0 ;  /* 0x0000000000007941 */ /* 0x000fea0003800200 */
.L_x_1060:
[----:B------:R-:W0:Y:S08]  /*562d0*/  LDC.64 R48, c[0x0][0x388] ;  /* 0x0000e200ff307b82 */ /* 0x000e300000000a00 */
[----:B------:R-:W1:Y:S01]  /*562e0*/  LDC.64 R50, c[0x0][0x380] ;  /* 0x0000e000ff327b82 */ /* 0x000e620000000a00 */
[----:B0-----:R-:W-:-:S05]  /*562f0*/  IMAD.WIDE R48, R98, 0x2, R48 ;  /* 0x0000000262307825 */ /* 0x001fca00078e0230 */
[----:B------:R-:W2:Y:S01]  /*56300*/  LDG.E.U16 R12, desc[UR6][R48.64] ;  /* 0x00000006300c7981 */ /* 0x000ea2000c1e1500 */
[----:B-1----:R-:W-:-:S05]  /*56310*/  IMAD.WIDE R50, R98, 0x2, R50 ;  /* 0x0000000262327825 */ /* 0x002fca00078e0232 */
[----:B------:R-:W3:Y:S01]  /*56320*/  LDG.E.U16 R11, desc[UR6][R50.64] ;  /* 0x00000006320b7981 */ /* 0x000ee2000c1e1500 */
[----:B------:R-:W0:Y:S01]  /*56330*/  MUFU.RCP64H R3, R45 ;  /* 0x0000002d00037308 */ /* 0x000e220000001800 */
[----:B------:R-:W-:Y:S02]  /*56340*/  IMAD.MOV.U32 R2, RZ, RZ, 0x1 ;  /* 0x00000001ff027424 */ /* 0x000fe400078e00ff */
[----:B------:R-:W-:Y:S01]  /*56350*/  FMUL R7, R0, R0 ;  /* 0x0000000000077220 */ /* 0x000fe20000400000 */
[----:B------:R-:W-:-:S03]  /*56360*/  LOP3.LUT R8, R6, 0x1, RZ, 0xc0, !PT ;  /* 0x0000000106087812 */ /* 0x000fc600078ec0ff */
[----:B------:R-:W-:Y:S01]  /*56370*/  FFMA R9, R7, R10, -0.0013887860113754868507 ;  /* 0xbab607ed07097423 */ /* 0x000fe2000000000a */
[----:B0-----:R-:W-:Y:S01]  /*56380*/  DFMA R4, -R44, R2, 1 ;  /* 0x3ff000002c04742b */ /* 0x001fe20000000102 */
[----:B------:R-:W-:Y:S01]  /*56390*/  IMAD.MOV.U32 R10, RZ, RZ, 0x3d2aaabb ;  /* 0x3d2aaabbff0a7424 */ /* 0x000fe200078e00ff */
[----:B------:R-:W-:-:S06]  /*563a0*/  ISETP.NE.U32.AND P0, PT, R8, 0x1, PT ;  /* 0x000000010800780c */ /* 0x000fcc0003f05070 */
[----:B------:R-:W-:Y:S01]  /*563b0*/  DFMA R4, R4, R4, R4 ;  /* 0x000000040404722b */ /* 0x000fe20000000004 */
[----:B------:R-:W-:Y:S02]  /*563c0*/  FSEL R8, R9, -0.00019574658654164522886, !P0 ;  /* 0xb94d415309087808 */ /* 0x000fe40004000000 */
[----:B------:R-:W-:-:S05]  /*563d0*/  FSEL R10, R10, 0.0083327032625675201416, !P0 ;  /* 0x3c0885e40a0a7808 */ /* 0x000fca0004000000 */
[----:B------:R-:W-:Y:S01]  /*563e0*/  DFMA R4, R2, R4, R2 ;  /* 0x000000040204722b */ /* 0x000fe20000000002 */
[----:B------:R-:W-:Y:S02]  /*563f0*/  IMAD.MOV.U32 R2, RZ, RZ, 0x3effffff ;  /* 0x3effffffff027424 */ /* 0x000fe400078e00ff */
[C---:B------:R-:W-:Y:S01]  /*56400*/  FFMA R8, R7.reuse, R8, R10 ;  /* 0x0000000807087223 */ /* 0x040fe2000000000a */
[----:B------:R-:W-:Y:S02]  /*56410*/  FSEL R0, R0, 1, P0 ;  /* 0x3f80000000007808 */ /* 0x000fe40000000000 */
[----:B------:R-:W-:Y:S02]  /*56420*/  FSEL R10, -R2, -0.16666662693023681641, !P0 ;  /* 0xbe2aaaa8020a7808 */ /* 0x000fe40004000100 */
[----:B------:R-:W-:Y:S01]  /*56430*/  DFMA R2, -R44, R4, 1 ;  /* 0x3ff000002c02742b */ /* 0x000fe20000000104 */
[----:B------:R-:W-:Y:S01]  /*56440*/  LOP3.LUT P0, RZ, R6, 0x2, RZ, 0xc0, !PT ;  /* 0x0000000206ff7812 */ /* 0x000fe2000780c0ff */
[----:B------:R-:W-:Y:S01]  /*56450*/  UMOV UR4, 0x54442d18 ;  /* 0x54442d1800047882 */ /* 0x000fe20000000000 */
[----:B------:R-:W-:Y:S01]  /*56460*/  UMOV UR5, 0x401921fb ;  /* 0x401921fb00057882 */ /* 0x000fe20000000000 */
[C---:B------:R-:W-:Y:S01]  /*56470*/  FFMA R8, R7.reuse, R8, R10 ;  /* 0x0000000807087223 */ /* 0x040fe2000000000a */
[----:B------:R-:W-:Y:S01]  /*56480*/  FFMA R7, R7, R0, RZ ;  /* 0x0000000007077223 */ /* 0x000fe200000000ff */
[----:B------:R-:W-:-:S02]  /*56490*/  DMUL R72, R46, -UR4 ;  /* 0x800000042e487c28 */ /* 0x000fc40008000000 */
[----:B------:R-:W-:Y:S01]  /*564a0*/  DFMA R4, R4, R2, R4 ;  /* 0x000000020404722b */ /* 0x000fe20000000004 */
[----:B------:R-:W-:-:S05]  /*564b0*/  FFMA R0, R7, R8, R0 ;  /* 0x0000000807007223 */ /* 0x000fca0000000000 */
[----:B------:R-:W-:Y:S02]  /*564c0*/  @P0 FADD R0, RZ, -R0 ;  /* 0x80000000ff000221 */ /* 0x000fe40000000000 */
[----:B------:R-:W-:-:S03]  /*564d0*/  DMUL R76, R4, R72 ;  /* 0x00000048044c7228 */ /* 0x000fc60000000000 */
[----:B------:R-:W-:-:S04]  /*564e0*/  F2FP.F16.F32.PACK_AB R0, RZ, R0 ;  /* 0x00000000ff00723e */ /* 0x000fc800000000ff */
[----:B------:R-:W-:Y:S01]  /*564f0*/  PRMT R0, R0, 0x5410, R13 ;  /* 0x0000541000007816 */ /* 0x000fe2000000000d */
[----:B------:R-:W-:Y:S01]  /*56500*/  DFMA R2, -R44, R76, R72 ;  /* 0x0000004c2c02722b */ /* 0x000fe20000000148 */
[----:B------:R-:W-:-:S07]  /*56510*/  IMAD R94, R94, 0x2, R101 ;  /* 0x000000025e5e7824 */ /* 0x000fce00078e0265 */
[----:B------:R-:W-:Y:S01]  /*56520*/  DFMA R76, R4, R2, R76 ;  /* 0x00000002044c722b */ /* 0x000fe2000000004c */
[----:B------:R-:W-:Y:S01]  /*56530*/  FSETP.GEU.AND P1, PT, |R73|, 6.5827683646048100446e-37, PT ;  /* 0x036000004900780b */ /* 0x000fe20003f2e200 */
[----:B------:R-:W-:Y:S01]  /*56540*/  BSSY.RECONVERGENT B1, `(.L_x_1063) ;  /* 0x000000e000017945 */ /* 0x000fe20003800200 */
[----:B--2---:R-:W-:-:S04]  /*56550*/  HMUL2 R12, R12.H0_H0, R0 ;  /* 0x000000000c0c7232 */ /* 0x004fc80000000800 */
[C-C-:B---3--:R-:W-:Y:S02]  /*56560*/  HFMA2 R0, R11.reuse.H0_H0, R0.H0_H0, R12.reuse.H1_H1 ;  /* 0x200000000b007231 */ /* 0x148fe4000006080c */
[----:B------:R-:W-:-:S03]  /*56570*/  HFMA2 R6, R11.H0_H0, R13.H0_H0, -R12.H0_H0 ;  /* 0x2000000d0b067231 */ /* 0x000fc6000014080c */
[----:B------:R-:W-:Y:S01]  /*56580*/  PRMT R2, R0, 0x7610, R2 ;  /* 0x0000761000027816 */ /* 0x000fe20000000002 */
[----:B------:R-:W-:Y:S01]  /*56590*/  FFMA R0, RZ, R45, R77 ;  /* 0x0000002dff007223 */ /* 0x000fe2000000004d */
[----:B------:R0:W-:Y:S04]  /*565a0*/  STS.U16 [R94], R6 ;  /* 0x000000065e007388 */ /* 0x0001e80000000400 */
[----:B------:R0:W-:Y:S01]  /*565b0*/  STS.U16 [R94+0x2000], R2 ;  /* 0x002000025e007388 */ /* 0x0001e20000000400 */
[----:B------:R-:W-:-:S13]  /*565c0*/  FSETP.GT.AND P0, PT, |R0|, 1.469367938527859385e-39, PT ;  /* 0x001000000000780b */ /* 0x000fda0003f04200 */
[----:B0-----:R-:W-:Y:S05]  /*565d0*/  @P0 BRA P1, `(.L_x_1064) ;  /* 0x0000000000100947 */ /* 0x001fea0000800000 */
[----:B------:R-:W-:Y:S01]  /*565e0*/  IMAD.MOV.U32 R70, RZ, RZ, R44 ;  /* 0x000000ffff467224 */ /* 0x000fe200078e002c */
[----:B------:R-:W-:Y:S01]  /*565f0*/  MOV R102, 0x56620 ;  /* 0x0005662000667802 */ /* 0x000fe20000000f00 */
[----:B------:R-:W-:-:S07]  /*56600*/  IMAD.MOV.U32 R71, RZ, RZ, R45 ;  /* 0x000000ffff477224 */ /* 0x000fce00078e002d */
[----:B------:R-:W-:Y:S05]  /*56610*/  CALL.REL.NOINC `($__internal_0_$__cuda_sm20_div_rn_f64_full) ;  /* 0x0000059c00187944 */ /* 0x000fea0003c00000 */
.L_x_1064:
[----:B------:R-:W-:Y:S05]  /*56620*/  BSYNC.RECONVERGENT B1 ;  /* 0x0000000000017941 */ /* 0x000fea0003800200 */
.L_x_1063:
        /* <DEDUP_REMOVED lines=21> */
.L_x_1068:
        /* <DEDUP_REMOVED lines=45> */
.L_x_1067:
[----:B------:R-:W-:Y:S01]  /*56a50*/  FMUL R2, RZ, R93 ;  /* 0x0000005dff027220 */ /* 0x000fe20000400000 */
[----:B------:R-:W-:-:S07]  /*56a60*/  IMAD.MOV.U32 R0, RZ, RZ, RZ ;  /* 0x000000ffff007224 */ /* 0x000fce00078e00ff */
.L_x_1066:
[----:B------:R-:W-:Y:S05]  /*56a70*/  BSYNC.RECONVERGENT B0 ;  /* 0x0000000000007941 */ /* 0x000fea0003800200 */
.L_x_1065:
        /* <DEDUP_REMOVED lines=33> */
.L_x_1072:
        /* <DEDUP_REMOVED lines=43> */
[----:B0-----:R-:W-:Y:S01]  /*56f40*/  FSEL R0, -R4, R4, !P0 ;  /* 0x0000000404007208 */ /* 0x001fe20004000100 */
[----:B------:R-:W-:Y:S06]  /*56f50*/  BRA `(.L_x_1070) ;  /* 0x0000000000087947 */ /* 0x000fec0003800000 */
.L_x_1071:
[----:B------:R-:W-:Y:S01]  /*56f60*/  FMUL R0, RZ, R93 ;  /* 0x0000005dff007220 */ /* 0x000fe20000400000 */
[----:B------:R-:W-:-:S07]  /*56f70*/  IMAD.MOV.U32 R6, RZ, RZ, RZ ;  /* 0x000000ffff067224 */ /* 0x000fce00078e00ff */
.L_x_1070:
[----:B------:R-:W-:Y:S05]  /*56f80*/  BSYNC.RECONVERGENT B0 ;  /* 0x0000000000007941 */ /* 0x000fea0003800200 */
.L_x_1069:
[----:B------:R-:W-:-:S04]  /*56f90*/  IMAD.WIDE R52, R103, 0x2, R48 ;  /* 0x0000000267347825 */ /* 0x000fc800078e0230 */
[----:B------:R-:W-:Y:S01]  /*56fa0*/  IMAD.WIDE R54, R103, 0x2, R50 ;  /* 0x0000000267367825 */ /* 0x000fe200078e0232 */
        /* <DEDUP_REMOVED lines=14> */
[----:B------:R-:W-:Y:S02]  /*57090*/  FSEL R10, R10, 0.0083327032625675201416, !P0 ;  /* 0x3c0885e40a0a7808 */ /* 0x000fe40004000000 */
[----:B------:R-:W-:Y:S01]  /*570a0*/  FSEL R0, R0, 1, P0 ;  /* 0x3f80000000007808 */ /* 0x000fe20000000000 */
[----:B0-----:R-:W-:Y:S02]  /*570b0*/  DFMA R4, -R44, R2, 1 ;  /* 0x3ff000002c04742b */ /* 0x001fe40000000102 */
[----:B------:R-:W-:Y:S01]  /*570c0*/  FFMA R8, R7, R8, R10 ;  /* 0x0000000807087223 */ /* 0x000fe2000000000a */
[----:B------:R-:W-:-:S05]  /*570d0*/  FSETP.GEU.AND P1, PT, |R73|, 6.5827683646048100446e-37, PT ;  /* 0x036000004900780b */ /* 0x000fca0003f2e200 */
        /* <DEDUP_REMOVED lines=9> */
[----:B------:R-:W-:Y:S02]  /*57170*/  FFMA R0, R7, R8, R0 ;  /* 0x0000000807007223 */ /* 0x000fe40000000000 */
[----:B------:R-:W0:Y:S03]  /*57180*/  LDC R7, c[0x0][0x3bc] ;  /* 0x0000ef00ff077b82 */ /* 0x000e260000000800 */
[----:B------:R-:W-:Y:S02]  /*57190*/  @P0 FADD R0, RZ, -R0 ;  /* 0x80000000ff000221 */ /* 0x000fe40000000000 */
[----:B------:R-:W-:-:S03]  /*571a0*/  DMUL R76, R4, R72 ;  /* 0x00000048044c7228 */ /* 0x000fc60000000000 */
[----:B------:R-:W-:-:S04]  /*571b0*/  F2FP.F16.F32.PACK_AB R0, RZ, R0 ;  /* 0x00000000ff00723e */ /* 0x000fc800000000ff */
[----:B------:R-:W-:Y:S01]  /*571c0*/  PRMT R0, R0, 0x5410, R13 ;  /* 0x0000541000007816 */ /* 0x000fe2000000000d */
[----:B------:R-:W-:-:S08]  /*571d0*/  DFMA R2, -R44, R76, R72 ;  /* 0x0000004c2c02722b */ /* 0x000fd00000000148 */
[----:B------:R-:W-:Y:S01]  /*571e0*/  DFMA R76, R4, R2, R76 ;  /* 0x00000002044c722b */ /* 0x000fe2000000004c */
[----:B0-----:R-:W-:Y:S02]  /*571f0*/  IMAD R90, R7, 0x20, R94 ;  /* 0x00000020075a7824 */ /* 0x001fe400078e025e */
        /* <DEDUP_REMOVED lines=13> */
.L_x_1074:
[----:B------:R-:W-:Y:S05]  /*572d0*/  BSYNC.RECONVERGENT B1 ;  /* 0x0000000000017941 */ /* 0x000fea0003800200 */
.L_x_1073:
        /* <DEDUP_REMOVED lines=21> */
.L_x_1078:
        /* <DEDUP_REMOVED lines=45> */
.L_x_1077:
[----:B------:R-:W-:Y:S01]  /*57700*/  FMUL R2, RZ, R89 ;  /* 0x00000059ff027220 */ /* 0x000fe20000400000 */
[----:B------:R-:W-:-:S07]  /*57710*/  IMAD.MOV.U32 R0, RZ, RZ, RZ ;  /* 0x000000ffff007224 */ /* 0x000fce00078e00ff */
.L_x_1076:
[----:B------:R-:W-:Y:S05]  /*57720*/  BSYNC.RECONVERGENT B0 ;  /* 0x0000000000007941 */ /* 0x000fea0003800200 */
.L_x_1075:
[----:B------:R-:W-:Y:S01]  /*57730*/  LOP3.LUT R5, R0, 0x1, RZ, 0xc0, !PT ;  /* 0x0000000100057812 */ /* 0x000fe200078ec0ff */
[----:B------:R-:W-:Y:S02]  /*57740*/  IMAD.MOV.U32 R10, RZ, RZ, 0x37cbac00 ;  /* 0x37cbac00ff0a7424 */ /* 0x000fe400078e00ff */
[----:B------:R-:W-:Y:S01]  /*57750*/  FMUL R3, R2, R2 ;  /* 0x0000000202037220 */ /* 0x000fe20000400000 */
[----:B------:R-:W-:Y:S01]  /*57760*/  VIADD R6, R0, 0x1 ;  /* 0x0000000100067836 */ /* 0x000fe20000000000 */
[----:B------:R-:W-:Y:S01]  /*57770*/  ISETP.NE.U32.AND P0, PT, R5, 0x1, PT ;  /* 0x000000010500780c */ /* 0x000fe20003f05070 */
[----:B------:R-:W-:Y:S02]  /*57780*/  IMAD.MOV.U32 R5, RZ, RZ, 0x3c0885e4 ;  /* 0x3c0885e4ff057424 */ /* 0x000fe400078e00ff */
[----:B------:R-:W-:Y:S01]  /*57790*/  FFMA R4, R3, R10, -0.0013887860113754868507 ;  /* 0xbab607ed03047423 */ /* 0x000fe2000000000a */
[----:B------:R-:W0:Y:S01]  /*577a0*/  LDCU UR9, c[0x0][0x3bc] ;  /* 0x00007780ff0977ac */ /* 0x000e220008000800 */
[----:B------:R-:W-:Y:S01]  /*577b0*/  LOP3.LUT P1, RZ, R6, 0x2, RZ, 0xc0, !PT ;  /* 0x0000000206ff7812 */ /* 0x000fe2000782c0ff */
[----:B------:R-:W-:Y:S01]  /*577c0*/  BSSY.RECONVERGENT B0, `(.L_x_1079) ;  /* 0x0000049000007945 */ /* 0x000fe20003800200 */
[----:B------:R-:W-:Y:S01]  /*577d0*/  FSEL R0, R5, 0.041666727513074874878, !P0 ;  /* 0x3d2aaabb05007808 */ /* 0x000fe20004000000 */
[----:B------:R-:W-:Y:S01]  /*577e0*/  IMAD.MOV.U32 R5, RZ, RZ, 0x3e2aaaa8 ;  /* 0x3e2aaaa8ff057424 */ /* 0x000fe200078e00ff */
[----:B------:R-:W-:Y:S01]  /*577f0*/  FSEL R4, R4, -0.00019574658654164522886, P0 ;  /* 0xb94d415304047808 */ /* 0x000fe20000000000 */
[----:B------:R-:W-:-:S03]  /*57800*/  IMAD.MOV.U32 R6, RZ, RZ, R87 ;  /* 0x000000ffff067224 */ /* 0x000fc600078e0057 */
[----:B------:R-:W-:Y:S01]  /*57810*/  FSEL R5, -R5, -0.4999999701976776123, !P0 ;  /* 0xbeffffff05057808 */ /* 0x000fe20004000100 */
[----:B------:R-:W-:Y:S01]  /*57820*/  FFMA R4, R3, R4, R0 ;  /* 0x0000000403047223 */ /* 0x000fe20000000000 */
[----:B------:R-:W-:Y:S02]  /*57830*/  FSEL R0, R2, 1, !P0 ;  /* 0x3f80000002007808 */ /* 0x000fe40004000000 */
[----:B------:R-:W-:Y:S01]  /*57840*/  FSETP.GE.AND P0, PT, |R89|, 105615, PT ;  /* 0x47ce47805900780b */ /* 0x000fe20003f06200 */
[C---:B------:R-:W-:Y:S02]  /*57850*/  FFMA R4, R3.reuse, R4, R5 ;  /* 0x0000000403047223 */ /* 0x040fe40000000005 */
[----:B------:R-:W-:Y:S01]  /*57860*/  FFMA R3, R3, R0, RZ ;  /* 0x0000000003037223 */ /* 0x000fe200000000ff */
[----:B0-----:R-:W-:-:S03]  /*57870*/  ULEA UR5, UR9, 0x20, 0x5 ;  /* 0x0000002009057891 */ /* 0x001fc6000f8e28ff */
        /* <DEDUP_REMOVED lines=14> */
.L_x_1082:
        /* <DEDUP_REMOVED lines=45> */
.L_x_1081:
[----:B------:R-:W-:Y:S01]  /*57c30*/  FMUL R0, RZ, R89 ;  /* 0x00000059ff007220 */ /* 0x000fe20000400000 */
[----:B------:R-:W-:-:S07]  /*57c40*/  IMAD.MOV.U32 R6, RZ, RZ, RZ ;  /* 0x000000ffff067224 */ /* 0x000fce00078e00ff */
.L_x_1080:
[----:B------:R-:W-:Y:S05]  /*57c50*/  BSYNC.RECONVERGENT B0 ;  /* 0x0000000000007941 */ /* 0x000fea0003800200 */
.L_x_1079:
        /* <DEDUP_REMOVED lines=14> */
[----:B------:R-:W-:Y:S01]  /*57d40*/  ULEA UR8, UR9, 0x40, 0x6 ;  /* 0x0000004009087891 */ /* 0x000fe2000f8e30ff */
[----:B------:R-:W-:Y:S01]  /*57d50*/  BSSY.RECONVERGENT B1, `(.L_x_1083) ;  /* 0x0000025000017945 */ /* 0x000fe20003800200 */
[----:B------:R-:W-:-:S02]  /*57d60*/  FSEL R8, R9, -0.00019574658654164522886, !P0 ;  /* 0xb94d415309087808 */ /* 0x000fc40004000000 */
[----:B------:R-:W-:Y:S02]  /*57d70*/  FSEL R10, R10, 0.0083327032625675201416, !P0 ;  /* 0x3c0885e40a0a7808 */ /* 0x000fe40004000000 */
[----:B------:R-:W-:Y:S01]  /*57d80*/  FSEL R0, R0, 1, P0 ;  /* 0x3f80000000007808 */ /* 0x000fe20000000000 */
[----:B0-----:R-:W-:Y:S01]  /*57d90*/  DFMA R4, -R44, R2, 1 ;  /* 0x3ff000002c04742b */ /* 0x001fe20000000102 */
[----:B------:R-:W-:Y:S02]  /*57da0*/  VIADD R86, R94, UR8 ;  /* 0x000000085e567c36 */ /* 0x000fe40008000000 */
[----:B------:R-:W-:Y:S01]  /*57db0*/  FFMA R8, R7, R8, R10 ;  /* 0x0000000807087223 */ /* 0x000fe2000000000a */
[----:B------:R-:W-:-:S04]  /*57dc0*/  FSETP.GEU.AND P1, PT, |R73|, 6.5827683646048100446e-37, PT ;  /* 0x036000004900780b */ /* 0x000fc80003f2e200 */
        /* <DEDUP_REMOVED lines=21> */
[----:B------:R0:W-:Y:S04]  /*57f20*/  STS.U16 [R94+UR8], R6 ;  /* 0x000000065e007988 */ /* 0x0001e80008000408 */
[----:B------:R0:W-:Y:S01]  /*57f30*/  STS.U16 [R94+UR8+0x2000], R2 ;  /* 0x002000025e007988 */ /* 0x0001e20008000408 */
[----:B------:R-:W-:-:S13]  /*57f40*/  FSETP.GT.AND P0, PT, |R0|, 1.469367938527859385e-39, PT ;  /* 0x001000000000780b */ /* 0x000fda0003f04200 */
[----:B0-----:R-:W-:Y:S05]  /*57f50*/  @P0 BRA P1, `(.L_x_1084) ;  /* 0x0000000000100947 */ /* 0x001fea0000800000 */
[----:B------:R-:W-:Y:S01]  /*57f60*/  IMAD.MOV.U32 R70, RZ, RZ, R44 ;  /* 0x000000ffff467224 */ /* 0x000fe200078e002c */
[----:B------:R-:W-:Y:S01]  /*57f70*/  MOV R102, 0x57fa0 ;  /* 0x00057fa000667802 */ /* 0x000fe20000000f00 */
[----:B------:R-:W-:-:S07]  /*57f80*/  IMAD.MOV.U32 R71, RZ, RZ, R45 ;  /* 0x000000ffff477224 */ /* 0x000fce00078e002d */
[----:B------:R-:W-:Y:S05]  /*57f90*/  CALL.REL.NOINC `($__internal_0_$__cuda_sm20_div_rn_f64_full) ;  /* 0x0000058000b87944 */ /* 0x000fea0003c00000 */
.L_x_1084:
[----:B------:R-:W-:Y:S05]  /*57fa0*/  BSYNC.RECONVERGENT B1 ;  /* 0x0000000000017941 */ /* 0x000fea0003800200 */
.L_x_1083:
        /* <DEDUP_REMOVED lines=21> */
.L_x_1088:
        /* <DEDUP_REMOVED lines=45> */
.L_x_1087:
[----:B------:R-:W-:Y:S01]  /*583d0*/  FMUL R2, RZ, R85 ;  /* 0x00000055ff027220 */ /* 0x000fe20000400000 */
[----:B------:R-:W-:-:S07]  /*583e0*/  IMAD.MOV.U32 R0, RZ, RZ, RZ ;  /* 0x000000ffff007224 */ /* 0x000fce00078e00ff */
.L_x_1086:
[----:B------:R-:W-:Y:S05]  /*583f0*/  BSYNC.RECONVERGENT B0 ;  /* 0x0000000000007941 */ /* 0x000fea0003800200 */
.L_x_1085:
        /* <DEDUP_REMOVED lines=33> */
.L_x_1092:
        /* <DEDUP_REMOVED lines=45> */
.L_x_1091:
[----:B------:R-:W-:Y:S01]  /*588e0*/  FMUL R0, RZ, R85 ;  /* 0x00000055ff007220 */ /* 0x000fe20000400000 */
[----:B------:R-:W-:-:S07]  /*588f0*/  IMAD.MOV.U32 R6, RZ, RZ, RZ ;  /* 0x000000ffff067224 */ /* 0x000fce00078e00ff */
.L_x_1090:
[----:B------:R-:W-:Y:S05]  /*58900*/  BSYNC.RECONVERGENT B0 ;  /* 0x0000000000007941 */ /* 0x000fea0003800200 */
.L_x_1089:
        /* <DEDUP_REMOVED lines=14> */
[----:B------:R-:W-:Y:S01]  /*589f0*/  BSSY.RECONVERGENT B1, `(.L_x_1093) ;  /* 0x0000025000017945 */ /* 0x000fe20003800200 */
[----:B------:R-:W-:Y:S01]  /*58a00*/  VIADD R82, R86, UR5 ;  /* 0x0000000556527c36 */ /* 0x000fe20008000000 */
        /* <DEDUP_REMOVED lines=35> */
.L_x_1094:
[----:B------:R-:W-:Y:S05]  /*58c40*/  BSYNC.RECONVERGENT B1 ;  /* 0x0000000000017941 */ /* 0x000fea0003800200 */
.L_x_1093:
        /* <DEDUP_REMOVED lines=21> */
.L_x_1098:
        /* <DEDUP_REMOVED lines=45> */
.L_x_1097:
[----:B------:R-:W-:Y:S01]  /*59070*/  FMUL R2, RZ, R43 ;  /* 0x0000002bff027220 */ /* 0x000fe20000400000 */
[----:B------:R-:W-:-:S07]  /*59080*/  IMAD.MOV.U32 R0, RZ, RZ, RZ ;  /* 0x000000ffff007224 */ /* 0x000fce00078e00ff */
.L_x_1096:
[----:B------:R-:W-:Y:S05]  /*59090*/  BSYNC.RECONVERGENT B0 ;  /* 0x0000000000007941 */ /* 0x000fea0003800200 */
.L_x_1095:
        /* <DEDUP_REMOVED lines=33> */
.L_x_1102:
        /* <DEDUP_REMOVED lines=45> */
.L_x_1101:
[----:B------:R-:W-:Y:S01]  /*59580*/  FMUL R0, RZ, R43 ;  /* 0x0000002bff007220 */ /* 0x000fe20000400000 */
[----:B------:R-:W-:-:S07]  /*59590*/  IMAD.MOV.U32 R6, RZ, RZ, RZ ;  /* 0x000000ffff067224 */ /* 0x000fce00078e00ff */
.L_x_1100:
[----:B------:R-:W-:Y:S05]  /*595a0*/  BSYNC.RECONVERGENT B0 ;  /* 0x0000000000007941 */ /* 0x000fea0003800200 */
.L_x_1099:
        /* <DEDUP_REMOVED lines=51> */
.L_x_1104:
[----:B------:R-:W-:Y:S05]  /*598e0*/  BSYNC.RECONVERGENT B1 ;  /* 0x0000000000017941 */ /* 0x000fea0003800200 */
.L_x_1103:
        /* <DEDUP_REMOVED lines=21> */
.L_x_1108:
        /* <DEDUP_REMOVED lines=45> */
.L_x_1107:
[----:B------:R-:W-:Y:S01]  /*59d10*/  FMUL R2, RZ, R39 ;  /* 0x00000027ff027220 */ /* 0x000fe20000400000 */
[----:B------:R-:W-:-:S07]  /*59d20*/  IMAD.MOV.U32 R0, RZ, RZ, RZ ;  /* 0x000000ffff007224 */ /* 0x000fce00078e00ff */
.L_x_1106:
[----:B------:R-:W-:Y:S05]  /*59d30*/  BSYNC.RECONVERGENT B0 ;  /* 0x0000000000007941 */ /* 0x000fea0003800200 */
.L_x_1105:
        /* <DEDUP_REMOVED lines=33> */
.L_x_1112:
        /* <DEDUP_REMOVED lines=45> */
.L_x_1111:
[----:B------:R-:W-:Y:S01]  /*5a220*/  FMUL R0, RZ, R39 ;  /* 0x00000027ff007220 */ /* 0x000fe20000400000 */
[----:B------:R-:W-:-:S07]  /*5a230*/  IMAD.MOV.U32 R6, RZ, RZ, RZ ;  /* 0x000000ffff067224 */ /* 0x000fce00078e00ff */
.L_x_1110:
[----:B------:R-:W-:Y:S05]  /*5a240*/  BSYNC.RECONVERGENT B0 ;  /* 0x0000000000007941 */ /* 0x000fea0003800200 */
.L_x_1109:
        /* <DEDUP_REMOVED lines=51> */
.L_x_1114:
[----:B------:R-:W-:Y:S05]  /*5a580*/  BSYNC.RECONVERGENT B1 ;  /* 0x0000000000017941 */ /* 0x000fea0003800200 */
.L_x_1113:
        /* <DEDUP_REMOVED lines=21> */
.L_x_1118:
        /* <DEDUP_REMOVED lines=45> */
.L_x_1117:
[----:B------:R-:W-:Y:S01]  /*5a9b0*/  FMUL R2, RZ, R35 ;  /* 0x00000023ff027220 */ /* 0x000fe20000400000 */
[----:B------:R-:W-:-:S07]  /*5a9c0*/  IMAD.MOV.U32 R0, RZ, RZ, RZ ;  /* 0x000000ffff007224 */ /* 0x000fce00078e00ff */
.L_x_1116:
[----:B------:R-:W-:Y:S05]  /*5a9d0*/  BSYNC.RECONVERGENT B0 ;  /* 0x0000000000007941 */ /* 0x000fea0003800200 */
.L_x_1115:
        /* <DEDUP_REMOVED lines=33> */
.L_x_1122:
        /* <DEDUP_REMOVED lines=45> */
.L_x_1121:
[----:B------:R-:W-:Y:S01]  /*5aec0*/  FMUL R0, RZ, R35 ;  /* 0x00000023ff007220 */ /* 0x000fe20000400000 */
[----:B------:R-:W-:-:S07]  /*5aed0*/  IMAD.MOV.U32 R6, RZ, RZ, RZ ;  /* 0x000000ffff067224 */ /* 0x000fce00078e00ff */
.L_x_1120:
[----:B------:R-:W-:Y:S05]  /*5aee0*/  BSYNC.RECONVERGENT B0 ;  /* 0x0000000000007941 */ /* 0x000fea0003800200 */
.L_x_1119:
        /* <DEDUP_REMOVED lines=51> */
.L_x_1124:
[----:B------:R-:W-:Y:S05]  /*5b220*/  BSYNC.RECONVERGENT B1 ;  /* 0x0000000000017941 */ /* 0x000fea0003800200 */
.L_x_1123:
        /* <DEDUP_REMOVED lines=21> */
.L_x_1128:
        /* <DEDUP_REMOVED lines=45> */
.L_x_1127:
[----:B------:R-:W-:Y:S01]  /*5b650*/  FMUL R2, RZ, R31 ;  /* 0x0000001fff027220 */ /* 0x000fe20000400000 */
[----:B------:R-:W-:-:S07]  /*5b660*/  IMAD.MOV.U32 R0, RZ, RZ, RZ ;  /* 0x000000ffff007224 */ /* 0x000fce00078e00ff */
.L_x_1126:
[----:B------:R-:W-:Y:S05]  /*5b670*/  BSYNC.RECONVERGENT B0 ;  /* 0x0000000000007941 */ /* 0x000fea0003800200 */
.L_x_1125:
        /* <DEDUP_REMOVED lines=33> */
.L_x_1132:
        /* <DEDUP_REMOVED lines=45> */
.L_x_1131:
[----:B------:R-:W-:Y:S01]  /*5bb60*/  FMUL R0, RZ, R31 ;  /* 0x0000001fff007220 */ /* 0x000fe20000400000 */
[----:B------:R-:W-:-:S07]  /*5bb70*/  IMAD.MOV.U32 R6, RZ, RZ, RZ ;  /* 0x000000ffff067224 */ /* 0x000fce00078e00ff */
.L_x_1130:
[----:B------:R-:W-:Y:S05]  /*5bb80*/  BSYNC.RECONVERGENT B0 ;  /* 0x0000000000007941 */ /* 0x000fea0003800200 */
.L_x_1129:
        /* <DEDUP_REMOVED lines=51> */
.L_x_1134:
[----:B------:R-:W-:Y:S05]  /*5bec0*/  BSYNC.RECONVERGENT B1 ;  /* 0x0000000000017941 */ /* 0x000fea0003800200 */
.L_x_1133:
        /* <DEDUP_REMOVED lines=21> */
.L_x_1138:
        /* <DEDUP_REMOVED lines=45> */
.L_x_1137:
[----:B------:R-:W-:Y:S01]  /*5c2f0*/  FMUL R2, RZ, R27 ;  /* 0x0000001bff027220 */ /* 0x000fe20000400000 */
[----:B------:R-:W-:-:S07]  /*5c300*/  IMAD.MOV.U32 R0, RZ, RZ, RZ ;  /* 0x000000ffff007224 */ /* 0x000fce00078e00ff */
.L_x_1136:
[----:B------:R-:W-:Y:S05]  /*5c310*/  BSYNC.RECONVERGENT B0 ;  /* 0x0000000000007941 */ /* 0x000fea0003800200 */
.L_x_1135:
        /* <DEDUP_REMOVED lines=14> */
[----:B------:R-:W-:Y:S02]  /*5c400*/  FSEL R7, -R7, -0.4999999701976776123, !P0 ;  /* 0xbeffffff07077808 */ /* 0x000fe40004000100 */
[----:B------:R-:W-:Y:S01]  /*5c410*/  FSETP.GE.AND P0, PT, |R27|, 105615, PT ;  /* 0x47ce47801b00780b */ /* 0x000fe20003f06200 */
[C---:B------:R-:W-:Y:S02]  /*5c420*/  FFMA R5, R3.reuse, R0, RZ ;  /* 0x0000000003057223 */ /* 0x040fe400000000ff */
[----:B------:R-:W-:-:S04]  /*5c430*/  FFMA R4, R3, R4, R7 ;  /* 0x0000000403047223 */ /* 0x000fc80000000007 */
[----:B------:R-:W-:Y:S01]  /*5c440*/  FFMA R5, R5, R4, R0 ;  /* 0x0000000405057223 */ /* 0x000fe20000000000 */
[----:B------:R-:W-:Y:S02]  /*5c450*/  IMAD.MOV.U32 R4, RZ, RZ, R25 ;  /* 0x000000ffff047224 */ /* 0x000fe400078e0019 */
[----:B------:R-:W-:Y:S02]  /*5c460*/  IMAD.MOV.U32 R0, RZ, RZ, R26 ;  /* 0x000000ffff007224 */ /* 0x000fe400078e001a */
        /* <DEDUP_REMOVED lines=12> */
.L_x_1142:
        /* <DEDUP_REMOVED lines=45> */
.L_x_1141:
[----:B------:R-:W-:Y:S01]  /*5c800*/  FMUL R0, RZ, R27 ;  /* 0x0000001bff007220 */ /* 0x000fe20000400000 */
[----:B------:R-:W-:-:S07]  /*5c810*/  IMAD.MOV.U32 R4, RZ, RZ, RZ ;  /* 0x000000ffff047224 */ /* 0x000fce00078e00ff */
.L_x_1140:
[----:B------:R-:W-:Y:S05]  /*5c820*/  BSYNC.RECONVERGENT B0 ;  /* 0x0000000000007941 */ /* 0x000fea0003800200 */
.L_x_1139:
[----:B------:R-:W-:-:S04]  /*5c830*/  IMAD.WIDE R52, R103, 0x2, R52 ;  /* 0x0000000267347825 */ /* 0x000fc800078e0234 */
[----:B------:R-:W-:Y:S01]  /*5c840*/  IMAD.WIDE R54, R103, 0x2, R54 ;  /* 0x0000000267367825 */ /* 0x000fe200078e0236 */
        /* <DEDUP_REMOVED lines=14> */
[----:B------:R-:W-:Y:S01]  /*5c930*/  FSEL R10, R10, -0.00019574658654164522886, !P0 ;  /* 0xb94d41530a0a7808 */ /* 0x000fe20004000000 */
[----:B------:R-:W-:Y:S01]  /*5c940*/  VIADD R24, R28, UR5 ;  /* 0x000000051c187c36 */ /* 0x000fe20008000000 */
        /* <DEDUP_REMOVED lines=33> */
.L_x_1144:
[----:B------:R-:W-:Y:S05]  /*5cb60*/  BSYNC.RECONVERGENT B1 ;  /* 0x0000000000017941 */ /* 0x000fea0003800200 */
.L_x_1143:
        /* <DEDUP_REMOVED lines=21> */
.L_x_1148:
        /* <DEDUP_REMOVED lines=45> */
.L_x_1147:
[----:B------:R-:W-:Y:S01]  /*5cf90*/  FMUL R2, RZ, R23 ;  /* 0x00000017ff027220 */ /* 0x000fe20000400000 */
[----:B------:R-:W-:-:S07]  /*5cfa0*/  IMAD.MOV.U32 R0, RZ, RZ, RZ ;  /* 0x000000ffff007224 */ /* 0x000fce00078e00ff */
.L_x_1146:
[----:B------:R-:W-:Y:S05]  /*5cfb0*/  BSYNC.RECONVERGENT B0 ;  /* 0x0000000000007941 */ /* 0x000fea0003800200 */
.L_x_1145:
        /* <DEDUP_REMOVED lines=32> */
.L_x_1152:
        /* <DEDUP_REMOVED lines=45> */
.L_x_1151:
[----:B------:R-:W-:Y:S01]  /*5d490*/  FMUL R0, RZ, R23 ;  /* 0x00000017ff007220 */ /* 0x000fe20000400000 */
[----:B------:R-:W-:-:S07]  /*5d4a0*/  IMAD.MOV.U32 R6, RZ, RZ, RZ ;  /* 0x000000ffff067224 */ /* 0x000fce00078e00ff */
.L_x_1150:
[----:B------:R-:W-:Y:S05]  /*5d4b0*/  BSYNC.RECONVERGENT B0 ;  /* 0x0000000000007941 */ /* 0x000fea0003800200 */
.L_x_1149:
        /* <DEDUP_REMOVED lines=51> */
.L_x_1154:
[----:B------:R-:W-:Y:S05]  /*5d7f0*/  BSYNC.RECONVERGENT B1 ;  /* 0x0000000000017941 */ /* 0x000fea0003800200 */
.L_x_1153:
        /* <DEDUP_REMOVED lines=21> */
.L_x_1158:
        /* <DEDUP_REMOVED lines=45> */
.L_x_1157:
[----:B------:R-:W-:Y:S01]  /*5dc20*/  FMUL R2, RZ, R19 ;  /* 0x00000013ff027220 */ /* 0x000fe20000400000 */
[----:B------:R-:W-:-:S07]  /*5dc30*/  IMAD.MOV.U32 R0, RZ, RZ, RZ ;  /* 0x000000ffff007224 */ /* 0x000fce00078e00ff */
.L_x_1156:
[----:B------:R-:W-:Y:S05]  /*5dc40*/  BSYNC.RECONVERGENT B0 ;  /* 0x0000000000007941 */ /* 0x000fea0003800200 */
.L_x_1155:
        /* <DEDUP_REMOVED lines=32> */
.L_x_1162:
        /* <DEDUP_REMOVED lines=45> */
.L_x_1161:
[----:B------:R-:W-:Y:S01]  /*5e120*/  FMUL R0, RZ, R19 ;  /* 0x00000013ff007220 */ /* 0x000fe20000400000 */
[----:B------:R-:W-:-:S07]  /*5e130*/  IMAD.MOV.U32 R6, RZ, RZ, RZ ;  /* 0x000000ffff067224 */ /* 0x000fce00078e00ff */
.L_x_1160:
[----:B------:R-:W-:Y:S05]  /*5e140*/  BSYNC.RECONVERGENT B0 ;  /* 0x0000000000007941 */ /* 0x000fea0003800200 */
.L_x_1159:
        /* <DEDUP_REMOVED lines=51> */
.L_x_1164:
[----:B------:R-:W-:Y:S05]  /*5e480*/  BSYNC.RECONVERGENT B1 ;  /* 0x0000000000017941 */ /* 0x000fea0003800200 */
.L_x_1163:
        /* <DEDUP_REMOVED lines=21> */
.L_x_1168:
        /* <DEDUP_REMOVED lines=45> */
.L_x_1167:
[----:B------:R-:W-:Y:S01]  /*5e8b0*/  FMUL R2, RZ, R15 ;  /* 0x0000000fff027220 */ /* 0x000fe20000400000 */
[----:B------:R-:W-:-:S07]  /*5e8c0*/  IMAD.MOV.U32 R0, RZ, RZ, RZ ;  /* 0x000000ffff007224 */ /* 0x000fce00078e00ff */
.L_x_1166:
[----:B------:R-:W-:Y:S05]  /*5e8d0*/  BSYNC.RECONVERGENT B0 ;  /* 0x0000000000007941 */ /* 0x000fea0003800200 */
.L_x_1165:
        /* <DEDUP_REMOVED lines=9> */
[----:B------:R-:W-:Y:S01]  /*5e970*/  FSEL R4, R4, -0.00019574658654164522886, P1 ;  /* 0xb94d415304047808 */ /* 0x000fe20000800000 */
[----:B------:R-:W-:Y:S01]  /*5e980*/  IMAD.MOV.U32 R10, RZ, RZ, R13 ;  /* 0x000000ffff0a7224 */ /* 0x000fe200078e000d */
[----:B------:R-:W-:-:S02]  /*5e990*/  FSEL R6, R6, 0.041666727513074874878, !P1 ;  /* 0x3d2aaabb06067808 */ /* 0x000fc40004800000 */
[----:B------:R-:W-:Y:S02]  /*5e9a0*/  LOP3.LUT P2, RZ, R0, 0x2, RZ, 0xc0, !PT ;  /* 0x0000000200ff7812 */ /* 0x000fe4000784c0ff */
[----:B------:R-:W-:Y:S01]  /*5e9b0*/  FSEL R0, R2, 1, !P1 ;  /* 0x3f80000002007808 */ /* 0x000fe20004800000 */
[----:B------:R-:W-:Y:S01]  /*5e9c0*/  FFMA R4, R3, R4, R6 ;  /* 0x0000000403047223 */ /* 0x000fe20000000006 */
[----:B------:R-:W-:-:S03]  /*5e9d0*/  FSEL R7, -R7, -0.4999999701976776123, !P1 ;  /* 0xbeffffff07077808 */ /* 0x000fc60004800100 */
        /* <DEDUP_REMOVED lines=16> */
.L_x_1172:
        /* <DEDUP_REMOVED lines=45> */
.L_x_1171:
[----:B------:R-:W-:Y:S01]  /*5edb0*/  FMUL R0, RZ, R15 ;  /* 0x0000000fff007220 */ /* 0x000fe20000400000 */
[----:B------:R-:W-:-:S07]  /*5edc0*/  IMAD.MOV.U32 R10, RZ, RZ, RZ ;  /* 0x000000ffff0a7224 */ /* 0x000fce00078e00ff */
.L_x_1170:
[----:B------:R-:W-:Y:S05]  /*5edd0*/  BSYNC.RECONVERGENT B0 ;  /* 0x0000000000007941 */ /* 0x000fea0003800200 */
.L_x_1169:
        /* <DEDUP_REMOVED lines=39> */
[----:B------:R-:W-:Y:S02]  /*5f050*/  HFMA2 R8, R11.H0_H0, R8.H0_H0, -R12.H0_H0 ;  /* 0x200000080b087231 */ /* 0x000fe4000014080c */
[----:B------:R-:W-:Y:S01]  /*5f060*/  VIADD R12, R16, UR5 ;  /* 0x00000005100c7c36 */ /* 0x000fe20008000000 */
        /* <DEDUP_REMOVED lines=10> */
.L_x_1174:
[----:B------:R-:W-:Y:S05]  /*5f110*/  BSYNC.RECONVERGENT B1 ;  /* 0x0000000000017941 */ /* 0x000fea0003800200 */
.L_x_1173:
        /* <DEDUP_REMOVED lines=21> */
.L_x_1178:
        /* <DEDUP_REMOVED lines=31> */
[----:B0-----:R-:W-:Y:S02]  /*5f460*/  SHF.R.U32.HI R7, RZ, 0x1e, R0 ;  /* 0x0000001eff077819 */ /* 0x001fe40000011600 */
[----:B------:R-:W-:-:S02]  /*5f470*/  SHF.R.S32.HI R4, RZ, 0x1f, R6 ;  /* 0x0000001fff047819 */ /* 0x000fc40000011406 */
[----:B------:R-:W-:Y:S02]  /*5f480*/  LEA.HI R0, R6, R7, RZ, 0x1 ;  /* 0x0000000706007211 */ /* 0x000fe400078f08ff */
[C---:B------:R-:W-:Y:S02]  /*5f490*/  LOP3.LUT R2, R4.reuse, R3, RZ, 0x3c, !PT ;  /* 0x0000000304027212 */ /* 0x040fe400078e3cff */
[----:B------:R-:W-:Y:S02]  /*5f4a0*/  LOP3.LUT R3, R4, R6, RZ, 0x3c, !PT ;  /* 0x0000000604037212 */ /* 0x000fe400078e3cff */
[----:B------:R-:W-:Y:S01]  /*5f4b0*/  LOP3.LUT R8, R6, R11, RZ, 0x3c, !PT ;  /* 0x0000000b06087212 */ /* 0x000fe200078e3cff */
[----:B------:R-:W-:-:S03]  /*5f4c0*/  IMAD.MOV R6, RZ, RZ, -R0 ;  /* 0x000000ffff067224 */ /* 0x000fc600078e0a00 */
[----:B------:R-:W0:Y:S01]  /*5f4d0*/  I2F.F64.S64 R2, R2 ;  /* 0x0000000200027312 */ /* 0x000e220000301c00 */
[----:B------:R-:W-:Y:S01]  /*5f4e0*/  ISETP.GE.AND P2, PT, R8, RZ, PT ;  /* 0x000000ff0800720c */ /* 0x000fe20003f46270 */
[----:B------:R-:W-:Y:S01]  /*5f4f0*/  @!P1 IMAD.MOV.U32 R0, RZ, RZ, R6 ;  /* 0x000000ffff009224 */ /* 0x000fe200078e0006 */
[----:B0-----:R-:W-:-:S10]  /*5f500*/  DMUL R4, R2, UR10 ;  /* 0x0000000a02047c28 */ /* 0x001fd40008000000 */
[----:B------:R-:W0:Y:S02]  /*5f510*/  F2F.F32.F64 R4, R4 ;  /* 0x0000000400047310 */ /* 0x000e240000301000 */
[----:B0-----:R-:W-:Y:S01]  /*5f520*/  FSEL R2, -R4, R4, !P2 ;  /* 0x0000000404027208 */ /* 0x001fe20005000100 */
[----:B------:R-:W-:Y:S06]  /*5f530*/  BRA `(.L_x_1176) ;  /* 0x0000000000087947 */ /* 0x000fec0003800000 */
.L_x_1177:
[----:B------:R-:W-:Y:S01]  /*5f540*/  FMUL R2, RZ, R11 ;  /* 0x0000000bff027220 */ /* 0x000fe20000400000 */
[----:B------:R-:W-:-:S07]  /*5f550*/  IMAD.MOV.U32 R0, RZ, RZ, RZ ;  /* 0x000000ffff007224 */ /* 0x000fce00078e00ff */
.L_x_1176:
[----:B------:R-:W-:Y:S05]  /*5f560*/  BSYNC.RECONVERGENT B0 ;  /* 0x0000000000007941 */ /* 0x000fea0003800200 */
.L_x_1175:
        /* <DEDUP_REMOVED lines=32> */
.L_x_1182:
        /* <DEDUP_REMOVED lines=45> */
.L_x_1181:
[----:B------:R-:W-:Y:S01]  /*5fa40*/  FMUL R0, RZ, R11 ;  /* 0x0000000bff007220 */ /* 0x000fe20000400000 */
[----:B------:R-:W-:-:S07]  /*5fa50*/  IMAD.MOV.U32 R6, RZ, RZ, RZ ;  /* 0x000000ffff067224 */ /* 0x000fce00078e00ff */
.L_x_1180:
[----:B------:R-:W-:Y:S05]  /*5fa60*/  BSYNC.RECONVERGENT B0 ;  /* 0x0000000000007941 */ /* 0x000fea0003800200 */
.L_x_1179:
        /* <DEDUP_REMOVED lines=11> */
[----:B------:R-:W-:Y:S01]  /*5fb20*/  ISETP.NE.U32.AND P0, PT, R61, 0x1, PT ;  /* 0x000000013d00780c */ /* 0x000fe20003f05070 */
[----:B------:R-:W-:Y:S01]  /*5fb30*/  UMOV UR11, 0x40546b9c ;  /* 0x40546b9c000b7882 */ /* 0x000fe20000000000 */
[----:B------:R-:W-:Y:S01]  /*5fb40*/  BSSY.RECONVERGENT B1, `(.L_x_1183) ;  /* 0x0000027000017945 */ /* 0x000fe20003800200 */
[----:B------:R-:W-:Y:S01]  /*5fb50*/  DMUL R72, R46, -UR10 ;  /* 0x8000000a2e487c28 */ /* 0x000fe20008000000 */
[----:B------:R-:W-:-:S02]  /*5fb60*/  FSEL R60, R60, -0.00019574658654164522886, !P0 ;  /* 0xb94d41533c3c7808 */ /* 0x000fc40004000000 */
[----:B------:R-:W-:Y:S02]  /*5fb70*/  FSEL R62, R62, 0.0083327032625675201416, !P0 ;  /* 0x3c0885e43e3e7808 */ /* 0x000fe40004000000 */
[----:B------:R-:W-:Y:S01]  /*5fb80*/  FSEL R0, R0, 1, P0 ;  /* 0x3f80000000007808 */ /* 0x000fe20000000000 */
[----:B0-----:R-:W-:Y:S02]  /*5fb90*/  DFMA R4, -R44, R2, 1 ;  /* 0x3ff000002c04742b */ /* 0x001fe40000000102 */
[----:B------:R-:W-:Y:S02]  /*5fba0*/  FFMA R60, R7, R60, R62 ;  /* 0x0000003c073c7223 */ /* 0x000fe4000000003e */
        /* <DEDUP_REMOVED lines=18> */
[C-C-:B---3--:R-:W-:Y:S02]  /*5fcd0*/  HFMA2 R8, R63.reuse.H0_H0, R8.H0_H0, -R64.reuse.H0_H0 ;  /* 0x200000083f087231 */ /* 0x148fe40000140840 */
[----:B------:R-:W-:-:S03]  /*5fce0*/  HFMA2 R0, R63.H0_H0, R0.H0_H0, R64.H1_H1 ;  /* 0x200000003f007231 */ /* 0x000fc60000060840 */
[----:B------:R-:W-:Y:S01]  /*5fcf0*/  PRMT R6, R8, 0x7610, R6 ;  /* 0x0000761008067816 */ /* 0x000fe20000000006 */
[----:B------:R-:W-:Y:S01]  /*5fd00*/  VIADD R8, R12, UR5 ;  /* 0x000000050c087c36 */ /* 0x000fe20008000000 */
[----:B------:R-:W-:Y:S01]  /*5fd10*/  PRMT R2, R0, 0x7610, R2 ;  /* 0x0000761000027816 */ /* 0x000fe20000000002 */
[----:B------:R-:W-:Y:S02]  /*5fd20*/  FFMA R0, RZ, R45, R77 ;  /* 0x0000002dff007223 */ /* 0x000fe4000000004d */
[----:B------:R0:W-:Y:S03]  /*5fd30*/  STS.U16 [R12+UR5], R6 ;  /* 0x000000060c007988 */ /* 0x0001e60008000405 */
[----:B------:R-:W-:Y:S01]  /*5fd40*/  FSETP.GT.AND P0, PT, |R0|, 1.469367938527859385e-39, PT ;  /* 0x001000000000780b */ /* 0x000fe20003f04200 */
[----:B------:R0:W-:-:S12]  /*5fd50*/  STS.U16 [R12+UR5+0x2000], R2 ;  /* 0x002000020c007988 */ /* 0x0001d80008000405 */
[----:B0-----:R-:W-:Y:S05]  /*5fd60*/  @P0 BRA P1, `(.L_x_1184) ;  /* 0x0000000000100947 */ /* 0x001fea0000800000 */
[----:B------:R-:W-:Y:S01]  /*5fd70*/  IMAD.MOV.U32 R70, RZ, RZ, R44 ;  /* 0x000000ffff467224 */ /* 0x000fe200078e002c */
[----:B------:R-:W-:Y:S01]  /*5fd80*/  MOV R102, 0x5fdb0 ;  /* 0x0005fdb000667802 */ /* 0x000fe20000000f00 */
[----:B------:R-:W-:-:S07]  /*5fd90*/  IMAD.MOV.U32 R71, RZ, RZ, R45 ;  /* 0x000000ffff477224 */ /* 0x000fce00078e002d */
[----:B------:R-:W-:Y:S05]  /*5fda0*/  CALL.REL.NOINC `($__internal_0_$__cuda_sm20_div_rn_f64_full) ;  /* 0x0000050400347944 */ /* 0x000fea0003c00000 */
.L_x_1184:
[----:B------:R-:W-:Y:S05]  /*5fdb0*/  BSYNC.RECONVERGENT B1 ;  /* 0x0000000000017941 */ /* 0x000fea0003800200 */
.L_x_1183:
        /* <DEDUP_REMOVED lines=21> */
.L_x_1188:
        /* <DEDUP_REMOVED lines=33> */
[----:B------:R-:W-:Y:S02]  /*60120*/  LEA.HI R0, R4, R63, RZ, 0x1 ;  /* 0x0000003f04007211 */ /* 0x000fe400078f08ff */
[C---:B------:R-:W-:Y:S02]  /*60130*/  LOP3.LUT R2, R60.reuse, R3, RZ, 0x3c, !PT ;  /* 0x000000033c027212 */ /* 0x040fe400078e3cff */
[----:B------:R-:W-:Y:S02]  /*60140*/  LOP3.LUT R3, R60, R4, RZ, 0x3c, !PT ;  /* 0x000000043c037212 */ /* 0x000fe400078e3cff */
[----:B0-----:R-:W-:Y:S01]  /*60150*/  LOP3.LUT R62, R4, R7, RZ, 0x3c, !PT ;  /* 0x00000007043e7212 */ /* 0x001fe200078e3cff */
        /* <DEDUP_REMOVED lines=8> */
.L_x_1187:
[----:B------:R-:W-:Y:S01]  /*601e0*/  FMUL R2, RZ, R7 ;  /* 0x00000007ff027220 */ /* 0x000fe20000400000 */
[----:B------:R-:W-:-:S07]  /*601f0*/  IMAD.MOV.U32 R0, RZ, RZ, RZ ;  /* 0x000000ffff007224 */ /* 0x000fce00078e00ff */
.L_x_1186:
[----:B------:R-:W-:Y:S05]  /*60200*/  BSYNC.RECONVERGENT B0 ;  /* 0x0000000000007941 */ /* 0x000fea0003800200 */
.L_x_1185:
[----:B------:R-:W-:Y:S01]  /*60210*/  LOP3.LUT R60, R0, 0x1, RZ, 0xc0, !PT ;  /* 0x00000001003c7812 */ /* 0x000fe200078ec0ff */
        /* <DEDUP_REMOVED lines=13> */
[C---:B------:R-:W-:Y:S02]  /*602f0*/  FFMA R4, R3.reuse, R4, R60 ;  /* 0x0000000403047223 */ /* 0x040fe4000000003c */
        /* <DEDUP_REMOVED lines=17> */
.L_x_1192:
        /* <DEDUP_REMOVED lines=43> */
[----:B-1----:R-:W-:Y:S01]  /*606c0*/  FSEL R0, -R60, R60, !P0 ;  /* 0x0000003c3c007208 */ /* 0x002fe20004000100 */
[----:B0-----:R-:W-:Y:S06]  /*606d0*/  BRA `(.L_x_1190) ;  /* 0x0000000000087947 */ /* 0x001fec0003800000 */
.L_x_1191:
[----:B------:R-:W-:Y:S01]  /*606e0*/  FMUL R0, RZ, R7 ;  /* 0x00000007ff007220 */ /* 0x000fe20000400000 */
[----:B------:R-:W-:-:S07]  /*606f0*/  IMAD.MOV.U32 R4, RZ, RZ, RZ ;  /* 0x000000ffff047224 */ /* 0x000fce00078e00ff */
.L_x_1190:
[----:B------:R-:W-:Y:S05]  /*60700*/  BSYNC.RECONVERGENT B0 ;  /* 0x0000000000007941 */ /* 0x000fea0003800200 */
.L_x_1189:
        /* <DEDUP_REMOVED lines=26> */
[----:B------:R-:W-:Y:S01]  /*608b0*/  LOP3.LUT P0, RZ, R4, 0x2, RZ, 0xc0, !PT ;  /* 0x0000000204ff7812 */ /* 0x000fe2000780c0ff */
[----:B------:R-:W-:Y:S02]  /*608c0*/  VIADD R4, R8, UR5 ;  /* 0x0000000508047c36 */ /* 0x000fe40008000000 */
[C---:B------:R-:W-:Y:S01]  /*608d0*/  FFMA R66, R67.reuse, R66, R70 ;  /* 0x0000004243427223 */ /* 0x040fe20000000046 */
[----:B------:R-:W-:-:S03]  /*608e0*/  FFMA R67, R67, R0, RZ ;  /* 0x0000000043437223 */ /* 0x000fc600000000ff */
        /* <DEDUP_REMOVED lines=21> */
.L_x_1194:
[----:B------:R-:W-:Y:S05]  /*60a40*/  BSYNC.RECONVERGENT B1 ;  /* 0x0000000000017941 */ /* 0x000fea0003800200 */
.L_x_1193:
        /* <DEDUP_REMOVED lines=21> */
.L_x_1198:
        /* <DEDUP_REMOVED lines=33> */
[----:B------:R-:W-:Y:S02]  /*60db0*/  LOP3.LUT R68, R70, R3, RZ, 0x3c, !PT ;  /* 0x0000000346447212 */ /* 0x000fe400078e3cff */
[C---:B------:R-:W-:Y:S02]  /*60dc0*/  LOP3.LUT R64, R66.reuse, R65, RZ, 0x3c, !PT ;  /* 0x0000004142407212 */ /* 0x040fe400078e3cff */
[----:B------:R-:W-:Y:S02]  /*60dd0*/  LOP3.LUT R65, R66, R70, RZ, 0x3c, !PT ;  /* 0x0000004642417212 */ /* 0x000fe400078e3cff */
        /* <DEDUP_REMOVED lines=9> */
.L_x_1197:
[----:B------:R-:W-:Y:S01]  /*60e70*/  FMUL R65, RZ, R3 ;  /* 0x00000003ff417220 */ /* 0x000fe20000400000 */
[----:B------:R-:W-:-:S07]  /*60e80*/  IMAD.MOV.U32 R70, RZ, RZ, RZ ;  /* 0x000000ffff467224 */ /* 0x000fce00078e00ff */
.L_x_1196:
[----:B------:R-:W-:Y:S05]  /*60e90*/  BSYNC.RECONVERGENT B0 ;  /* 0x0000000000007941 */ /* 0x000fea0003800200 */
.L_x_1195:
[----:B------:R-:W-:Y:S02]  /*60ea0*/  IMAD.MOV.U32 R72, RZ, RZ, 0x37cbac00 ;  /* 0x37cbac00ff487424 */ /* 0x000fe400078e00ff */
        /* <DEDUP_REMOVED lines=10> */
[----:B------:R-:W-:Y:S01]  /*60f50*/  FSEL R68, R68, 0.041666727513074874878, !P0 ;  /* 0x3d2aaabb44447808 */ /* 0x000fe20004000000 */
[----:B------:R-:W-:Y:S01]  /*60f60*/  IMAD.MOV.U32 R77, RZ, RZ, R2 ;  /* 0x000000ffff4d7224 */ /* 0x000fe200078e0002 */
[----:B------:R-:W-:-:S02]  /*60f70*/  LOP3.LUT P2, RZ, R70, 0x2, RZ, 0xc0, !PT ;  /* 0x0000000246ff7812 */ /* 0x000fc4000784c0ff */
        /* <DEDUP_REMOVED lines=18> */
.L_x_1202:
        /* <DEDUP_REMOVED lines=45> */
.L_x_1201:
[----:B------:R-:W-:Y:S01]  /*61370*/  FMUL R77, RZ, R3 ;  /* 0x00000003ff4d7220 */ /* 0x000fe20000400000 */
[----:B------:R-:W-:-:S07]  /*61380*/  IMAD.MOV.U32 R73, RZ, RZ, RZ ;  /* 0x000000ffff497224 */ /* 0x000fce00078e00ff */
.L_x_1200:
[----:B------:R-:W-:Y:S05]  /*61390*/  BSYNC.RECONVERGENT B0 ;  /* 0x0000000000007941 */ /* 0x000fea0003800200 */
.L_x_1199:
        /* <DEDUP_REMOVED lines=8> */
[----:B------:R-:W-:Y:S01]  /*61420*/  IMAD.MOV.U32 R80, RZ, RZ, 0x3effffff ;  /* 0x3effffffff507424 */ /* 0x000fe200078e00ff */
[----:B------:R-:W-:Y:S01]  /*61430*/  UMOV UR10, 0x9effea46 ;  /* 0x9effea46000a7882 */ /* 0x000fe20000000000 */
[----:B------:R-:W-:Y:S01]  /*61440*/  ISETP.NE.U32.AND P0, PT, R78, 0x1, PT ;  /* 0x000000014e00780c */ /* 0x000fe20003f05070 */
[----:B------:R-:W-:Y:S01]  /*61450*/  FFMA R72, R79, R72, -0.0013887860113754868507 ;  /* 0xbab607ed4f487423 */ /* 0x000fe20000000048 */
[----:B------:R-:W-:Y:S01]  /*61460*/  IMAD.MOV.U32 R78, RZ, RZ, 0x3d2aaabb ;  /* 0x3d2aaabbff4e7424 */ /* 0x000fe200078e00ff */
[----:B------:R-:W-:Y:S01]  /*61470*/  UMOV UR11, 0x40578fdb ;  /* 0x40578fdb000b7882 */ /* 0x000fe20000000000 */
[----:B------:R-:W-:Y:S01]  /*61480*/  FSEL R80, -R80, -0.16666662693023681641, !P0 ;  /* 0xbe2aaaa850507808 */ /* 0x000fe20004000100 */
[----:B------:R-:W-:Y:S01]  /*61490*/  BSSY.RECONVERGENT B1, `(.L_x_1203) ;  /* 0x0000023000017945 */ /* 0x000fe20003800200 */
[----:B------:R-:W-:-:S02]  /*614a0*/  FSEL R72, R72, -0.00019574658654164522886, !P0 ;  /* 0xb94d415348487808 */ /* 0x000fc40004000000 */
[----:B------:R-:W-:Y:S01]  /*614b0*/  FSEL R78, R78, 0.0083327032625675201416, !P0 ;  /* 0x3c0885e44e4e7808 */ /* 0x000fe20004000000 */
[----:B0-----:R-:W-:-:S04]  /*614c0*/  DFMA R70, -R44, R68, 1 ;  /* 0x3ff000002c46742b */ /* 0x001fc80000000144 */
[----:B------:R-:W-:Y:S01]  /*614d0*/  FFMA R78, R79, R72, R78 ;  /* 0x000000484f4e7223 */ /* 0x000fe2000000004e */
[----:B------:R-:W-:Y:S02]  /*614e0*/  FSEL R72, R77, 1, P0 ;  /* 0x3f8000004d487808 */ /* 0x000fe40000000000 */
[----:B------:R-:W-:Y:S01]  /*614f0*/  LOP3.LUT P0, RZ, R73, 0x2, RZ, 0xc0, !PT ;  /* 0x0000000249ff7812 */ /* 0x000fe2000780c0ff */
[C---:B------:R-:W-:Y:S01]  /*61500*/  FFMA R78, R79.reuse, R78, R80 ;  /* 0x0000004e4f4e7223 */ /* 0x040fe20000000050 */
[----:B------:R-:W-:Y:S01]  /*61510*/  DFMA R70, R70, R70, R70 ;  /* 0x000000464646722b */ /* 0x000fe20000000046 */
[----:B------:R-:W-:-:S04]  /*61520*/  FFMA R79, R79, R72, RZ ;  /* 0x000000484f4f7223 */ /* 0x000fc800000000ff */
[----:B------:R-:W-:Y:S01]  /*61530*/  FFMA R78, R79, R78, R72 ;  /* 0x0000004e4f4e7223 */ /* 0x000fe20000000048 */
[----:B------:R-:W-:Y:S02]  /*61540*/  DMUL R72, R46, -UR10 ;  /* 0x8000000a2e487c28 */ /* 0x000fe40008000000 */
[----:B------:R-:W-:-:S03]  /*61550*/  DFMA R70, R68, R70, R68 ;  /* 0x000000464446722b */ /* 0x000fc60000000044 */
[----:B------:R-:W-:-:S05]  /*61560*/  @P0 FADD R78, RZ, -R78 ;  /* 0x8000004eff4e0221 */ /* 0x000fca0000000000 */
[----:B------:R-:W-:Y:S01]  /*61570*/  F2FP.F16.F32.PACK_AB R78, RZ, R78 ;  /* 0x0000004eff4e723e */ /* 0x000fe200000000ff */
[----:B------:R-:W-:Y:S01]  /*61580*/  DFMA R68, -R44, R70, 1 ;  /* 0x3ff000002c44742b */ /* 0x000fe20000000146 */
[----:B------:R-:W-:Y:S02]  /*61590*/  FSETP.GEU.AND P2, PT, |R73|, 6.5827683646048100446e-37, PT ;  /* 0x036000004900780b */ /* 0x000fe40003f4e200 */
[----:B------:R-:W-:-:S05]  /*615a0*/  PRMT R78, R78, 0x5410, R74 ;  /* 0x000054104e4e7816 */ /* 0x000fca000000004a */
[----:B------:R-:W-:-:S08]  /*615b0*/  DFMA R68, R70, R68, R70 ;  /* 0x000000444644722b */ /* 0x000fd00000000046 */
[----:B------:R-:W-:-:S08]  /*615c0*/  DMUL R70, R68, R72 ;  /* 0x0000004844467228 */ /* 0x000fd00000000000 */
[----:B------:R-:W-:Y:S01]  /*615d0*/  DFMA R46, -R44, R70, R72 ;  /* 0x000000462c2e722b */ /* 0x000fe20000000148 */
[----:B--2---:R-:W-:-:S04]  /*615e0*/  HMUL2 R76, R76.H0_H0, R78 ;  /* 0x0000004e4c4c7232 */ /* 0x004fc80000000800 */
[C-C-:B---3--:R-:W-:Y:S02]  /*615f0*/  HFMA2 R74, R75.reuse.H0_H0, R74.H0_H0, -R76.reuse.H0_H0 ;  /* 0x2000004a4b4a7231 */ /* 0x148fe4000014084c */
[----:B------:R-:W-:Y:S01]  /*61600*/  HFMA2 R75, R75.H0_H0, R78.H0_H0, R76.H1_H1 ;  /* 0x2000004e4b4b7231 */ /* 0x000fe2000006084c */
[----:B------:R-:W-:Y:S02]  /*61610*/  DFMA R76, R68, R46, R70 ;  /* 0x0000002e444c722b */ /* 0x000fe40000000046 */
[----:B------:R0:W-:Y:S04]  /*61620*/  STS.U16 [R4+UR5], R74 ;  /* 0x0000004a04007988 */ /* 0x0001e80008000405 */
[----:B------:R0:W-:Y:S04]  /*61630*/  STS.U16 [R4+UR5+0x2000], R75 ;  /* 0x0020004b04007988 */ /* 0x0001e80008000405 */
[----:B------:R-:W-:-:S05]  /*61640*/  FFMA R46, RZ, R45, R77 ;  /* 0x0000002dff2e7223 */ /* 0x000fca000000004d */
[----:B------:R-:W-:Y:S01]  /*61650*/  FSETP.GT.AND P0, PT, |R46|, 1.469367938527859385e-39, PT ;  /* 0x001000002e00780b */ /* 0x000fe20003f04200 */
[----:B------:R-:W-:-:S12]  /*61660*/  VIADD R46, R4, UR5 ;  /* 0x00000005042e7c36 */ /* 0x000fd80008000000 */
[----:B0-----:R-:W-:Y:S05]  /*61670*/  @P0 BRA P2, `(.L_x_1204) ;  /* 0x0000000000100947 */ /* 0x001fea0001000000 */
[----:B------:R-:W-:Y:S01]  /*61680*/  IMAD.MOV.U32 R71, RZ, RZ, R45 ;  /* 0x000000ffff477224 */ /* 0x000fe200078e002d */
[----:B------:R-:W-:Y:S01]  /*61690*/  MOV R102, 0x616c0 ;  /* 0x000616c000667802 */ /* 0x000fe20000000f00 */
[----:B------:R-:W-:-:S07]  /*616a0*/  IMAD.MOV.U32 R70, RZ, RZ, R44 ;  /* 0x000000ffff467224 */ /* 0x000fce00078e002c */
[----:B------:R-:W-:Y:S05]  /*616b0*/  CALL.REL.NOINC `($__internal_0_$__cuda_sm20_div_rn_f64_full) ;  /* 0x000004e800f07944 */ /* 0x000fea0003c00000 */
.L_x_1204:
[----:B------:R-:W-:Y:S05]  /*616c0*/  BSYNC.RECONVERGENT B1 ;  /* 0x0000000000017941 */ /* 0x000fea0003800200 */
.L_x_1203:
        /* <DEDUP_REMOVED lines=21> */
.L_x_1208:
        /* <DEDUP_REMOVED lines=45> */
.L_x_1207:
[----:B------:R-:W-:Y:S01]  /*61af0*/  FMUL R45, RZ, R47 ;  /* 0x0000002fff2d7220 */ /* 0x000fe20000400000 */
[----:B------:R-:W-:-:S07]  /*61b00*/  IMAD.MOV.U32 R72, RZ, RZ, RZ ;  /* 0x000000ffff487224 */ /* 0x000fce00078e00ff */
.L_x_1206:
[----:B------:R-:W-:Y:S05]  /*61b10*/  BSYNC.RECONVERGENT B0 ;  /* 0x0000000000007941 */ /* 0x000fea0003800200 */
.L_x_1205:
        /* <DEDUP_REMOVED lines=32> */
.L_x_1212:
        /* <DEDUP_REMOVED lines=45> */
.L_x_1211:
[----:B------:R-:W-:Y:S01]  /*61ff0*/  FMUL R44, RZ, R47 ;  /* 0x0000002fff2c7220 */ /* 0x000fe20000400000 */
[----:B------:R-:W-:-:S07]  /*62000*/  IMAD.MOV.U32 R102, RZ, RZ, RZ ;  /* 0x000000ffff667224 */ /* 0x000fce00078e00ff */
.L_x_1210:
[----:B------:R-:W-:Y:S05]  /*62010*/  BSYNC.RECONVERGENT B0 ;  /* 0x0000000000007941 */ /* 0x000fea0003800200 */
.L_x_1209:
[----:B------:R-:W-:-:S04]  /*62020*/  IMAD.WIDE R70, R103, 0x2, R64 ;  /* 0x0000000267467825 */ /* 0x000fc800078e0240 */
[----:B------:R-:W-:Y:S01]  /*62030*/  IMAD.WIDE R72, R103, 0x2, R66 ;  /* 0x0000000267487825 */ /* 0x000fe200078e0242 */
        /* <DEDUP_REMOVED lines=8> */
[----:B------:R-:W-:Y:S01]  /*620c0*/  IMAD.MOV.U32 R80, RZ, RZ, 0x3effffff ;  /* 0x3effffffff507424 */ /* 0x000fe200078e00ff */
[----:B------:R-:W-:Y:S01]  /*620d0*/  BSSY.RECONVERGENT B0, `(.L_x_1213) ;  /* 0x000004e000007945 */ /* 0x000fe20003800200 */
[----:B------:R-:W-:Y:S01]  /*620e0*/  IMAD.MOV.U32 R102, RZ, RZ, R95 ;  /* 0x000000ffff667224 */ /* 0x000fe200078e005f */
[----:B------:R-:W-:-:S02]  /*620f0*/  FSEL R68, R69, -0.00019574658654164522886, !P2 ;  /* 0xb94d415345447808 */ /* 0x000fc40005000000 */
        /* <DEDUP_REMOVED lines=16> */
[----:B------:R0:W-:Y:S04]  /*62200*/  STS.U16 [R46+UR5], R81 ;  /* 0x000000512e007988 */ /* 0x0001e80008000405 */
[----:B------:R0:W-:Y:S01]  /*62210*/  STS.U16 [R46+UR5+0x2000], R45 ;  /* 0x0020002d2e007988 */ /* 0x0001e20008000405 */
[----:B------:R-:W-:Y:S05]  /*62220*/  @!P2 BRA `(.L_x_1214) ;  /* 0x0000000000e0a947 */ /* 0x000fea0003800000 */
[----:B------:R-:W-:-:S13]  /*62230*/  FSETP.NEU.AND P3, PT, |R97|, +INF , PT ;  /* 0x7f8000006100780b */ /* 0x000fda0003f6d200 */
[----:B------:R-:W-:Y:S05]  /*62240*/  @!P3 BRA `(.L_x_1215) ;  /* 0x0000000000d0b947 */ /* 0x000fea0003800000 */
[----:B------:R-:W-:Y:S01]  /*62250*/  IMAD.SHL.U32 R44, R97, 0x100, RZ ;  /* 0x00000100612c7824 */ /* 0x000fe200078e00ff */
[----:B------:R-:W1:Y:S01]  /*62260*/  LDCU.64 UR10, c[0x4][URZ] ;  /* 0x01000000ff0a77ac */ /* 0x000e620008000a00 */
[----:B------:R-:W-:Y:S02]  /*62270*/  IMAD.MOV.U32 R104, RZ, RZ, RZ ;  /* 0x000000ffff687224 */ /* 0x000fe400078e00ff */
[----:B0-----:R-:W-:Y:S01]  /*62280*/  IMAD.MOV.U32 R81, RZ, RZ, R1 ;  /* 0x000000ffff517224 */ /* 0x001fe200078e0001 */
[----:B------:R-:W-:Y:S01]  /*62290*/  LOP3.LUT R105, R44, 0x80000000, RZ, 0xfc, !PT ;  /* 0x800000002c697812 */ /* 0x000fe200078efcff */
[----:B------:R-:W-:Y:S01]  /*622a0*/  UMOV UR9, URZ ;  /* 0x000000ff00097c82 */ /* 0x000fe20008000000 */
[----:B------:R-:W-:-:S05]  /*622b0*/  UMOV UR4, URZ ;  /* 0x000000ff00047c82 */ /* 0x000fca0008000000 */
.L_x_1216:
        /* <DEDUP_REMOVED lines=45> */
.L_x_1215:
[----:B------:R-:W-:Y:S01]  /*62590*/  FMUL R44, RZ, R97 ;  /* 0x00000061ff2c7220 */ /* 0x000fe20000400000 */
[----:B------:R-:W-:-:S07]  /*625a0*/  IMAD.MOV.U32 R102, RZ, RZ, RZ ;  /* 0x000000ffff667224 */ /* 0x000fce00078e00ff */
.L_x_1214:
[----:B------:R-:W-:Y:S05]  /*625b0*/  BSYNC.RECONVERGENT B0 ;  /* 0x0000000000007941 */ /* 0x000fea0003800200 */
.L_x_1213:
[----:B0-----:R-:W-:Y:S01]  /*625c0*/  FMUL R45, R44, R44 ;  /* 0x0000002c2c2d7220 */ /* 0x001fe20000400000 */
[C---:B------:R-:W-:Y:S01]  /*625d0*/  LOP3.LUT R69, R102.reuse, 0x1, RZ, 0xc0, !PT ;  /* 0x0000000166457812 */ /* 0x040fe200078ec0ff */
        /* <DEDUP_REMOVED lines=8> */
[C---:B------:R-:W-:Y:S01]  /*62660*/  FFMA R68, R45.reuse, R68, R102 ;  /* 0x000000442d447223 */ /* 0x040fe20000000066 */
[----:B------:R-:W-:Y:S01]  /*62670*/  FSEL R81, -R78, -0.4999999701976776123, !P3 ;  /* 0xbeffffff4e517808 */ /* 0x000fe20005800100 */
[----:B------:R-:W-:Y:S02]  /*62680*/  IMAD.MOV.U32 R102, RZ, RZ, R95 ;  /* 0x000000ffff667224 */ /* 0x000fe400078e005f */
[----:B------:R-:W-:-:S02]  /*62690*/  FFMA R69, R45, R44, RZ ;  /* 0x0000002c2d457223 */ /* 0x000fc400000000ff */
        /* <DEDUP_REMOVED lines=15> */
.L_x_1220:
        /* <DEDUP_REMOVED lines=45> */
.L_x_1219:
[----:B------:R-:W-:Y:S01]  /*62a60*/  FMUL R44, RZ, R97 ;  /* 0x00000061ff2c7220 */ /* 0x000fe20000400000 */
[----:B------:R-:W-:-:S07]  /*62a70*/  IMAD.MOV.U32 R102, RZ, RZ, RZ ;  /* 0x000000ffff667224 */ /* 0x000fce00078e00ff */
.L_x_1218:
[----:B------:R-:W-:Y:S05]  /*62a80*/  BSYNC.RECONVERGENT B0 ;  /* 0x0000000000007941 */ /* 0x000fea0003800200 */
.L_x_1217:
        /* <DEDUP_REMOVED lines=35> */
[----:B0-----:R-:W-:Y:S01]  /*62cc0*/  LOP3.LUT R105, R44, 0x80000000, RZ, 0xfc, !PT ;  /* 0x800000002c697812 */ /* 0x001fe200078efcff */
[----:B------:R-:W-:Y:S01]  /*62cd0*/  UMOV UR9, URZ ;  /* 0x000000ff00097c82 */ /* 0x000fe20008000000 */
[----:B------:R-:W-:-:S05]  /*62ce0*/  UMOV UR4, URZ ;  /* 0x000000ff00047c82 */ /* 0x000fca0008000000 */
.L_x_1224:
        /* <DEDUP_REMOVED lines=45> */
.L_x_1223:
[----:B------:R-:W-:Y:S01]  /*62fc0*/  FMUL R44, RZ, R93 ;  /* 0x0000005dff2c7220 */ /* 0x000fe20000400000 */
[----:B------:R-:W-:-:S07]  /*62fd0*/  IMAD.MOV.U32 R102, RZ, RZ, RZ ;  /* 0x000000ffff667224 */ /* 0x000fce00078e00ff */
.L_x_1222:
[----:B------:R-:W-:Y:S05]  /*62fe0*/  BSYNC.RECONVERGENT B0 ;  /* 0x0000000000007941 */ /* 0x000fea0003800200 */
.L_x_1221:
        /* <DEDUP_REMOVED lines=29> */
.L_x_1228:
        /* <DEDUP_REMOVED lines=45> */
.L_x_1227:
[----:B------:R-:W-:Y:S01]  /*63490*/  FMUL R81, RZ, R93 ;  /* 0x0000005dff517220 */ /* 0x000fe20000400000 */
[----:B------:R-:W-:-:S07]  /*634a0*/  IMAD.MOV.U32 R102, RZ, RZ, RZ ;  /* 0x000000ffff667224 */ /* 0x000fce00078e00ff */
.L_x_1226:
[----:B------:R-:W-:Y:S05]  /*634b0*/  BSYNC.RECONVERGENT B0 ;  /* 0x0000000000007941 */ /* 0x000fea0003800200 */
.L_x_1225:
[----:B------:R-:W-:-:S04]  /*634c0*/  IMAD.WIDE R44, R103, 0x2, R48 ;  /* 0x00000002672c7825 */ /* 0x000fc800078e0230 */
[----:B------:R-:W-:Y:S02]  /*634d0*/  IMAD.WIDE R68, R103, 0x2, R50 ;  /* 0x0000000267447825 */ /* 0x000fe400078e0232 */
[----:B------:R0:W2:Y:S04]  /*634e0*/  LDG.E.U16 R45, desc[UR6][R44.64+0x20] ;  /* 0x000020062c2d7981 */ /* 0x0000a8000c1e1500 */
        /* <DEDUP_REMOVED lines=11> */
[----:B0-----:R-:W-:Y:S01]  /*635a0*/  FSEL R44, R81, 1, P4 ;  /* 0x3f800000512c7808 */ /* 0x001fe20002000000 */
        /* <DEDUP_REMOVED lines=25> */
.L_x_1232:
        /* <DEDUP_REMOVED lines=45> */
.L_x_1231:
[----:B------:R-:W-:Y:S01]  /*63a10*/  FMUL R44, RZ, R89 ;  /* 0x00000059ff2c7220 */ /* 0x000fe20000400000 */
[----:B------:R-:W-:-:S07]  /*63a20*/  IMAD.MOV.U32 R102, RZ, RZ, RZ ;  /* 0x000000ffff667224 */ /* 0x000fce00078e00ff */
.L_x_1230:
[----:B------:R-:W-:Y:S05]  /*63a30*/  BSYNC.RECONVERGENT B0 ;  /* 0x0000000000007941 */ /* 0x000fea0003800200 */
.L_x_1229:
        /* <DEDUP_REMOVED lines=29> */
.L_x_1236:
        /* <DEDUP_REMOVED lines=45> */
.L_x_1235:
[----:B------:R-:W-:Y:S01]  /*63ee0*/  FMUL R81, RZ, R89 ;  /* 0x00000059ff517220 */ /* 0x000fe20000400000 */
[----:B------:R-:W-:-:S07]  /*63ef0*/  IMAD.MOV.U32 R102, RZ, RZ, RZ ;  /* 0x000000ffff667224 */ /* 0x000fce00078e00ff */
.L_x_1234:
[----:B------:R-:W-:Y:S05]  /*63f00*/  BSYNC.RECONVERGENT B0 ;  /* 0x0000000000007941 */ /* 0x000fea0003800200 */
.L_x_1233:
[----:B------:R-:W-:-:S04]  /*63f10*/  IMAD.WIDE R44, R103, 0x2, R48 ;  /* 0x00000002672c7825 */ /* 0x000fc800078e0230 */
[----:B------:R-:W-:-:S04]  /*63f20*/  IMAD.WIDE R68, R103, 0x2, R50 ;  /* 0x0000000267447825 */ /* 0x000fc800078e0232 */
        /* <DEDUP_REMOVED lines=28> */
[----:B------:R0:W-:Y:S04]  /*640f0*/  STS.U16 [R94+UR8+0x20], R105 ;  /* 0x000020695e007988 */ /* 0x0001e80008000408 */
[----:B------:R0:W-:Y:S01]  /*64100*/  STS.U16 [R94+UR8+0x2020], R45 ;  /* 0x0020202d5e007988 */ /* 0x0001e20008000408 */
        /* <DEDUP_REMOVED lines=10> */
.L_x_1240:
        /* <DEDUP_REMOVED lines=45> */
.L_x_1239:
[----:B------:R-:W-:Y:S01]  /*64480*/  FMUL R44, RZ, R85 ;  /* 0x00000055ff2c7220 */ /* 0x000fe20000400000 */
[----:B------:R-:W-:-:S07]  /*64490*/  IMAD.MOV.U32 R102, RZ, RZ, RZ ;  /* 0x000000ffff667224 */ /* 0x000fce00078e00ff */
.L_x_1238:
[----:B------:R-:W-:Y:S05]  /*644a0*/  BSYNC.RECONVERGENT B0 ;  /* 0x0000000000007941 */ /* 0x000fea0003800200 */
.L_x_1237:
        /* <DEDUP_REMOVED lines=11> */
[----:B------:R-:W-:Y:S01]  /*64560*/  FSEL R81, -R78, -0.4999999701976776123, !P4 ;  /* 0xbeffffff4e517808 */ /* 0x000fe20006000100 */
[----:B------:R-:W-:Y:S01]  /*64570*/  IMAD.MOV.U32 R102, RZ, RZ, R83 ;  /* 0x000000ffff667224 */ /* 0x000fe200078e0053 */
[----:B------:R-:W-:Y:S01]  /*64580*/  FSETP.GE.AND P4, PT, |R85|, 105615, PT ;  /* 0x47ce47805500780b */ /* 0x000fe20003f86200 */
        /* <DEDUP_REMOVED lines=16> */
.L_x_1244:
        /* <DEDUP_REMOVED lines=45> */
.L_x_1243:
[----:B------:R-:W-:Y:S01]  /*64960*/  FMUL R81, RZ, R85 ;  /* 0x00000055ff517220 */ /* 0x000fe20000400000 */
[----:B------:R-:W-:-:S07]  /*64970*/  IMAD.MOV.U32 R102, RZ, RZ, RZ ;  /* 0x000000ffff667224 */ /* 0x000fce00078e00ff */
.L_x_1242:
[----:B------:R-:W-:Y:S05]  /*64980*/  BSYNC.RECONVERGENT B0 ;  /* 0x0000000000007941 */ /* 0x000fea0003800200 */
.L_x_1241:
[----:B------:R-:W-:-:S04]  /*64990*/  IMAD.WIDE R44, R103, 0x2, R48 ;  /* 0x00000002672c7825 */ /* 0x000fc800078e0230 */
[----:B------:R-:W-:-:S04]  /*649a0*/  IMAD.WIDE R68, R103, 0x2, R50 ;  /* 0x0000000267447825 */ /* 0x000fc800078e0232 */
        /* <DEDUP_REMOVED lines=42> */
.L_x_1248:
        /* <DEDUP_REMOVED lines=45> */
.L_x_1247:
[----:B------:R-:W-:Y:S01]  /*64f20*/  FMUL R44, RZ, R43 ;  /* 0x0000002bff2c7220 */ /* 0x000fe20000400000 */
[----:B------:R-:W-:-:S07]  /*64f30*/  IMAD.MOV.U32 R102, RZ, RZ, RZ ;  /* 0x000000ffff667224 */ /* 0x000fce00078e00ff */
.L_x_1246:
[----:B------:R-:W-:Y:S05]  /*64f40*/  BSYNC.RECONVERGENT B0 ;  /* 0x0000000000007941 */ /* 0x000fea0003800200 */
.L_x_1245:
[----:B0-----:R-:W-:Y:S01]  /*64f50*/  FMUL R45, R44, R44 ;  /* 0x0000002c2c2d7220 */ /* 0x001fe20000400000 */
[C---:B------:R-:W-:Y:S01]  /*64f60*/  LOP3.LUT R69, R102.reuse, 0x1, RZ, 0xc0, !PT ;  /* 0x0000000166457812 */ /* 0x040fe200078ec0ff */
[----:B------:R-:W-:Y:S01]  /*64f70*/  BSSY.RECONVERGENT B0, `(.L_x_1249) ;  /* 0x000004b000007945 */ /* 0x000fe20003800200 */
[----:B------:R-:W-:Y:S02]  /*64f80*/  IMAD.MOV.U32 R104, RZ, RZ, R41 ;  /* 0x000000ffff687224 */ /* 0x000fe400078e0029 */
        /* <DEDUP_REMOVED lines=26> */
.L_x_1252:
        /* <DEDUP_REMOVED lines=45> */
.L_x_1251:
[----:B------:R-:W-:Y:S01]  /*65400*/  FMUL R81, RZ, R43 ;  /* 0x0000002bff517220 */ /* 0x000fe20000400000 */
[----:B------:R-:W-:-:S07]  /*65410*/  IMAD.MOV.U32 R104, RZ, RZ, RZ ;  /* 0x000000ffff687224 */ /* 0x000fce00078e00ff */
.L_x_1250:
[----:B------:R-:W-:Y:S05]  /*65420*/  BSYNC.RECONVERGENT B0 ;  /* 0x0000000000007941 */ /* 0x000fea0003800200 */
.L_x_1249:
[----:B------:R-:W-:-:S04]  /*65430*/  IMAD.WIDE R44, R103, 0x2, R48 ;  /* 0x00000002672c7825 */ /* 0x000fc800078e0230 */
[----:B------:R-:W-:-:S04]  /*65440*/  IMAD.WIDE R68, R103, 0x2, R50 ;  /* 0x0000000267447825 */ /* 0x000fc800078e0232 */
        /* <DEDUP_REMOVED lines=45> */
.L_x_1256:
        /* <DEDUP_REMOVED lines=45> */
.L_x_1255:
[----:B------:R-:W-:Y:S01]  /*659f0*/  FMUL R44, RZ, R39 ;  /* 0x00000027ff2c7220 */ /* 0x000fe20000400000 */
[----:B------:R-:W-:-:S07]  /*65a00*/  IMAD.MOV.U32 R102, RZ, RZ, RZ ;  /* 0x000000ffff667224 */ /* 0x000fce00078e00ff */
.L_x_1254:
[----:B------:R-:W-:Y:S05]  /*65a10*/  BSYNC.RECONVERGENT B0 ;  /* 0x0000000000007941 */ /* 0x000fea0003800200 */
.L_x_1253:
        /* <DEDUP_REMOVED lines=30> */
.L_x_1260:
        /* <DEDUP_REMOVED lines=45> */
.L_x_1259:
[----:B------:R-:W-:Y:S01]  /*65ed0*/  FMUL R102, RZ, R39 ;  /* 0x00000027ff667220 */ /* 0x000fe20000400000 */
[----:B------:R-:W-:-:S07]  /*65ee0*/  IMAD.MOV.U32 R104, RZ, RZ, RZ ;  /* 0x000000ffff687224 */ /* 0x000fce00078e00ff */
.L_x_1258:
[----:B------:R-:W-:Y:S05]  /*65ef0*/  BSYNC.RECONVERGENT B0 ;  /* 0x0000000000007941 */ /* 0x000fea0003800200 */
.L_x_1257:
[----:B------:R-:W-:-:S04]  /*65f00*/  IMAD.WIDE R44, R103, 0x2, R48 ;  /* 0x00000002672c7825 */ /* 0x000fc800078e0230 */
        /* <DEDUP_REMOVED lines=22> */
[----:B------:R-:W-:Y:S01]  /*66070*/  FSETP.GE.AND P4, PT, |R35|, 105615, PT ;  /* 0x47ce47802300780b */ /* 0x000fe20003f86200 */
[----:B------:R-:W-:Y:S02]  /*66080*/  IMAD.MOV.U32 R102, RZ, RZ, R33 ;  /* 0x000000ffff667224 */ /* 0x000fe400078e0021 */
        /* <DEDUP_REMOVED lines=23> */
.L_x_1264:
        /* <DEDUP_REMOVED lines=45> */
.L_x_1263:
[----:B------:R-:W-:Y:S01]  /*664d0*/  FMUL R44, RZ, R35 ;  /* 0x00000023ff2c7220 */ /* 0x000fe20000400000 */
[----:B------:R-:W-:-:S07]  /*664e0*/  IMAD.MOV.U32 R102, RZ, RZ, RZ ;  /* 0x000000ffff667224 */ /* 0x000fce00078e00ff */
.L_x_1262:
[----:B------:R-:W-:Y:S05]  /*664f0*/  BSYNC.RECONVERGENT B0 ;  /* 0x0000000000007941 */ /* 0x000fea0003800200 */
.L_x_1261:
        /* <DEDUP_REMOVED lines=30> */
.L_x_1268:
        /* <DEDUP_REMOVED lines=45> */
.L_x_1267:
[----:B------:R-:W-:Y:S01]  /*669b0*/  FMUL R102, RZ, R35 ;  /* 0x00000023ff667220 */ /* 0x000fe20000400000 */
[----:B------:R-:W-:-:S07]  /*669c0*/  IMAD.MOV.U32 R104, RZ, RZ, RZ ;  /* 0x000000ffff687224 */ /* 0x000fce00078e00ff */
.L_x_1266:
[----:B------:R-:W-:Y:S05]  /*669d0*/  BSYNC.RECONVERGENT B0 ;  /* 0x0000000000007941 */ /* 0x000fea0003800200 */
.L_x_1265:
        /* <DEDUP_REMOVED lines=50> */
.L_x_1272:
        /* <DEDUP_REMOVED lines=45> */
.L_x_1271:
[----:B------:R-:W-:Y:S01]  /*66fd0*/  FMUL R44, RZ, R31 ;  /* 0x0000001fff2c7220 */ /* 0x000fe20000400000 */
[----:B------:R-:W-:-:S07]  /*66fe0*/  IMAD.MOV.U32 R102, RZ, RZ, RZ ;  /* 0x000000ffff667224 */ /* 0x000fce00078e00ff */
.L_x_1270:
[----:B------:R-:W-:Y:S05]  /*66ff0*/  BSYNC.RECONVERGENT B0 ;  /* 0x0000000000007941 */ /* 0x000fea0003800200 */
.L_x_1269:
        /* <DEDUP_REMOVED lines=30> */
.L_x_1276:
        /* <DEDUP_REMOVED lines=45> */
.L_x_1275:
[----:B------:R-:W-:Y:S01]  /*674b0*/  FMUL R104, RZ, R31 ;  /* 0x0000001fff687220 */ /* 0x000fe20000400000 */
[----:B------:R-:W-:-:S07]  /*674c0*/  IMAD.MOV.U32 R102, RZ, RZ, RZ ;  /* 0x000000ffff667224 */ /* 0x000fce00078e00ff */
.L_x_1274:
[----:B------:R-:W-:Y:S05]  /*674d0*/  BSYNC.RECONVERGENT B0 ;  /* 0x0000000000007941 */ /* 0x000fea0003800200 */
.L_x_1273:
        /* <DEDUP_REMOVED lines=52> */
.L_x_1280:
        /* <DEDUP_REMOVED lines=45> */
.L_x_1279:
[----:B------:R-:W-:Y:S01]  /*67af0*/  FMUL R44, RZ, R27 ;  /* 0x0000001bff2c7220 */ /* 0x000fe20000400000 */
[----:B------:R-:W-:-:S07]  /*67b00*/  IMAD.MOV.U32 R102, RZ, RZ, RZ ;  /* 0x000000ffff667224 */ /* 0x000fce00078e00ff */
.L_x_1278:
[----:B------:R-:W-:Y:S05]  /*67b10*/  BSYNC.RECONVERGENT B0 ;  /* 0x0000000000007941 */ /* 0x000fea0003800200 */
.L_x_1277:
        /* <DEDUP_REMOVED lines=30> */
.L_x_1284:
        /* <DEDUP_REMOVED lines=45> */
.L_x_1283:
[----:B------:R-:W-:Y:S01]  /*67fd0*/  FMUL R104, RZ, R27 ;  /* 0x0000001bff687220 */ /* 0x000fe20000400000 */
[----:B------:R-:W-:-:S07]  /*67fe0*/  IMAD.MOV.U32 R102, RZ, RZ, RZ ;  /* 0x000000ffff667224 */ /* 0x000fce00078e00ff */
.L_x_1282:
[----:B------:R-:W-:Y:S05]  /*67ff0*/  BSYNC.RECONVERGENT B0 ;  /* 0x0000000000007941 */ /* 0x000fea0003800200 */
.L_x_1281:
        /* <DEDUP_REMOVED lines=54> */
.L_x_1288:
        /* <DEDUP_REMOVED lines=45> */
.L_x_1287:
[----:B------:R-:W-:Y:S01]  /*68630*/  FMUL R44, RZ, R23 ;  /* 0x00000017ff2c7220 */ /* 0x000fe20000400000 */
[----:B------:R-:W-:-:S07]  /*68640*/  IMAD.MOV.U32 R102, RZ, RZ, RZ ;  /* 0x000000ffff667224 */ /* 0x000fce00078e00ff */
.L_x_1286:
[----:B------:R-:W-:Y:S05]  /*68650*/  BSYNC.RECONVERGENT B0 ;  /* 0x0000000000007941 */ /* 0x000fea0003800200 */
.L_x_1285:
        /* <DEDUP_REMOVED lines=30> */
.L_x_1292:
        /* <DEDUP_REMOVED lines=45> */
.L_x_1291:
[----:B------:R-:W-:Y:S01]  /*68b10*/  FMUL R104, RZ, R23 ;  /* 0x00000017ff687220 */ /* 0x000fe20000400000 */
[----:B------:R-:W-:-:S07]  /*68b20*/  IMAD.MOV.U32 R102, RZ, RZ, RZ ;  /* 0x000000ffff667224 */ /* 0x000fce00078e00ff */
.L_x_1290:
[----:B------:R-:W-:Y:S05]  /*68b30*/  BSYNC.RECONVERGENT B0 ;  /* 0x0000000000007941 */ /* 0x000fea0003800200 */
.L_x_1289:
        /* <DEDUP_REMOVED lines=56> */
.L_x_1296:
        /* <DEDUP_REMOVED lines=45> */
.L_x_1295:
[----:B------:R-:W-:Y:S01]  /*69190*/  FMUL R44, RZ, R19 ;  /* 0x00000013ff2c7220 */ /* 0x000fe20000400000 */
[----:B------:R-:W-:-:S07]  /*691a0*/  IMAD.MOV.U32 R102, RZ, RZ, RZ ;  /* 0x000000ffff667224 */ /* 0x000fce00078e00ff */
.L_x_1294:
[----:B------:R-:W-:Y:S05]  /*691b0*/  BSYNC.RECONVERGENT B0 ;  /* 0x0000000000007941 */ /* 0x000fea0003800200 */
.L_x_1293:
        /* <DEDUP_REMOVED lines=30> */
.L_x_1300:
        /* <DEDUP_REMOVED lines=45> */
.L_x_1299:
[----:B------:R-:W-:Y:S01]  /*69670*/  FMUL R104, RZ, R19 ;  /* 0x00000013ff687220 */ /* 0x000fe20000400000 */
[----:B------:R-:W-:-:S07]  /*69680*/  IMAD.MOV.U32 R102, RZ, RZ, RZ ;  /* 0x000000ffff667224 */ /* 0x000fce00078e00ff */
.L_x_1298:
[----:B------:R-:W-:Y:S05]  /*69690*/  BSYNC.RECONVERGENT B0 ;  /* 0x0000000000007941 */ /* 0x000fea0003800200 */
.L_x_1297:
        /* <DEDUP_REMOVED lines=58> */
.L_x_1304:
        /* <DEDUP_REMOVED lines=45> */
.L_x_1303:
[----:B------:R-:W-:Y:S01]  /*69d10*/  FMUL R44, RZ, R15 ;  /* 0x0000000fff2c7220 */ /* 0x000fe20000400000 */
[----:B------:R-:W-:-:S07]  /*69d20*/  IMAD.MOV.U32 R102, RZ, RZ, RZ ;  /* 0x000000ffff667224 */ /* 0x000fce00078e00ff */
.L_x_1302:
[----:B------:R-:W-:Y:S05]  /*69d30*/  BSYNC.RECONVERGENT B0 ;  /* 0x0000000000007941 */ /* 0x000fea0003800200 */
.L_x_1301:
        /* <DEDUP_REMOVED lines=30> */
.L_x_1308:
        /* <DEDUP_REMOVED lines=45> */
.L_x_1307:
[----:B------:R-:W-:Y:S01]  /*6a1f0*/  FMUL R44, RZ, R15 ;  /* 0x0000000fff2c7220 */ /* 0x000fe20000400000 */
[----:B------:R-:W-:-:S07]  /*6a200*/  IMAD.MOV.U32 R102, RZ, RZ, RZ ;  /* 0x000000ffff667224 */ /* 0x000fce00078e00ff */
.L_x_1306:
[----:B------:R-:W-:Y:S05]  /*6a210*/  BSYNC.RECONVERGENT B0 ;  /* 0x0000000000007941 */ /* 0x000fea0003800200 */
.L_x_1305:
        /* <DEDUP_REMOVED lines=38> */
.L_x_1312:
        /* <DEDUP_REMOVED lines=45> */
.L_x_1311:
[----:B------:R-:W-:Y:S01]  /*6a750*/  FMUL R44, RZ, R11 ;  /* 0x0000000bff2c7220 */ /* 0x000fe20000400000 */
[----:B------:R-:W-:-:S07]  /*6a760*/  IMAD.MOV.U32 R102, RZ, RZ, RZ ;  /* 0x000000ffff667224 */ /* 0x000fce00078e00ff */
.L_x_1310:
[----:B------:R-:W-:Y:S05]  /*6a770*/  BSYNC.RECONVERGENT B0 ;  /* 0x0000000000007941 */ /* 0x000fea0003800200 */
.L_x_1309:
        /* <DEDUP_REMOVED lines=30> */
.L_x_1316:
        /* <DEDUP_REMOVED lines=45> */
.L_x_1315:
[----:B------:R-:W-:Y:S01]  /*6ac30*/  FMUL R44, RZ, R11 ;  /* 0x0000000bff2c7220 */ /* 0x000fe20000400000 */
[----:B------:R-:W-:-:S07]  /*6ac40*/  IMAD.MOV.U32 R102, RZ, RZ, RZ ;  /* 0x000000ffff667224 */ /* 0x000fce00078e00ff */
.L_x_1314:
[----:B------:R-:W-:Y:S05]  /*6ac50*/  BSYNC.RECONVERGENT B0 ;  /* 0x0000000000007941 */ /* 0x000fea0003800200 */
.L_x_1313:
        /* <DEDUP_REMOVED lines=38> */
.L_x_1320:
        /* <DEDUP_REMOVED lines=45> */
.L_x_1319:
[----:B------:R-:W-:Y:S01]  /*6b190*/  FMUL R44, RZ, R7 ;  /* 0x00000007ff2c7220 */ /* 0x000fe20000400000 */
[----:B------:R-:W-:-:S07]  /*6b1a0*/  IMAD.MOV.U32 R102, RZ, RZ, RZ ;  /* 0x000000ffff667224 */ /* 0x000fce00078e00ff */
.L_x_1318:
[----:B------:R-:W-:Y:S05]  /*6b1b0*/  BSYNC.RECONVERGENT B0 ;  /* 0x0000000000007941 */ /* 0x000fea0003800200 */
.L_x_1317:
        /* <DEDUP_REMOVED lines=30> */
.L_x_1324:
        /* <DEDUP_REMOVED lines=45> */
.L_x_1323:
[----:B------:R-:W-:Y:S01]  /*6b670*/  FMUL R44, RZ, R7 ;  /* 0x00000007ff2c7220 */ /* 0x000fe20000400000 */
[----:B------:R-:W-:-:S07]  /*6b680*/  IMAD.MOV.U32 R102, RZ, RZ, RZ ;  /* 0x000000ffff667224 */ /* 0x000fce00078e00ff */
.L_x_1322:
[----:B------:R-:W-:Y:S05]  /*6b690*/  BSYNC.RECONVERGENT B0 ;  /* 0x0000000000007941 */ /* 0x000fea0003800200 */
.L_x_1321:
        /* <DEDUP_REMOVED lines=37> */
.L_x_1328:
        /* <DEDUP_REMOVED lines=45> */
.L_x_1327:
[----:B------:R-:W-:Y:S01]  /*6bbc0*/  FMUL R44, RZ, R3 ;  /* 0x00000003ff2c7220 */ /* 0x000fe20000400000 */
[----:B------:R-:W-:-:S07]  /*6bbd0*/  IMAD.MOV.U32 R102, RZ, RZ, RZ ;  /* 0x000000ffff667224 */ /* 0x000fce00078e00ff */
.L_x_1326:
[----:B------:R-:W-:Y:S05]  /*6bbe0*/  BSYNC.RECONVERGENT B0 ;  /* 0x0000000000007941 */ /* 0x000fea0003800200 */
.L_x_1325:
        /* <DEDUP_REMOVED lines=29> */
.L_x_1332:
        /* <DEDUP_REMOVED lines=45> */
.L_x_1331:
[----:B------:R-:W-:Y:S01]  /*6c090*/  FMUL R44, RZ, R3 ;  /* 0x00000003ff2c7220 */ /* 0x000fe20000400000 */
[----:B------:R-:W-:-:S07]  /*6c0a0*/  IMAD.MOV.U32 R102, RZ, RZ, RZ ;  /* 0x000000ffff667224 */ /* 0x000fce00078e00ff */
.L_x_1330:
[----:B------:R-:W-:Y:S05]  /*6c0b0*/  BSYNC.RECONVERGENT B0 ;  /* 0x0000000000007941 */ /* 0x000fea0003800200 */
.L_x_1329:
        /* <DEDUP_REMOVED lines=37> */
.L_x_1336:
        /* <DEDUP_REMOVED lines=45> */
.L_x_1335:
[----:B------:R-:W-:Y:S01]  /*6c5e0*/  FMUL R44, RZ, R47 ;  /* 0x0000002fff2c7220 */ /* 0x000fe20000400000 */
[----:B------:R-:W-:-:S07]  /*6c5f0*/  IMAD.MOV.U32 R102, RZ, RZ, RZ ;  /* 0x000000ffff667224 */ /* 0x000fce00078e00ff */
.L_x_1334:
[----:B------:R-:W-:Y:S05]  /*6c600*/  BSYNC.RECONVERGENT B0 ;  /* 0x0000000000007941 */ /* 0x000fea0003800200 */
.L_x_1333:
        /* <DEDUP_REMOVED lines=29> */
.L_x_1340:
        /* <DEDUP_REMOVED lines=45> */
.L_x_1339:
[----:B------:R-:W-:Y:S01]  /*6cab0*/  FMUL R44, RZ, R47 ;  /* 0x0000002fff2c7220 */ /* 0x000fe20000400000 */
[----:B------:R-:W-:-:S07]  /*6cac0*/  IMAD.MOV.U32 R102, RZ, RZ, RZ ;  /* 0x000000ffff667224 */ /* 0x000fce00078e00ff */
.L_x_1338:
[----:B------:R-:W-:Y:S05]  /*6cad0*/  BSYNC.RECONVERGENT B0 ;  /* 0x0000000000007941 */ /* 0x000fea0003800200 */
.L_x_1337:
        /* <DEDUP_REMOVED lines=37> */
.L_x_1344:
        /* <DEDUP_REMOVED lines=45> */
.L_x_1343:
[----:B------:R-:W-:Y:S01]  /*6d000*/  FMUL R44, RZ, R97 ;  /* 0x00000061ff2c7220 */ /* 0x000fe20000400000 */
[----:B------:R-:W-:-:S07]  /*6d010*/  IMAD.MOV.U32 R102, RZ, RZ, RZ ;  /* 0x000000ffff667224 */ /* 0x000fce00078e00ff */
.L_x_1342:
[----:B------:R-:W-:Y:S05]  /*6d020*/  BSYNC.RECONVERGENT B0 ;  /* 0x0000000000007941 */ /* 0x000fea0003800200 */
.L_x_1341:
        /* <DEDUP_REMOVED lines=29> */
.L_x_1348:
        /* <DEDUP_REMOVED lines=45> */
.L_x_1347:
[----:B------:R-:W-:Y:S01]  /*6d4d0*/  FMUL R44, RZ, R97 ;  /* 0x00000061ff2c7220 */ /* 0x000fe20000400000 */
[----:B------:R-:W-:-:S07]  /*6d4e0*/  IMAD.MOV.U32 R102, RZ, RZ, RZ ;  /* 0x000000ffff667224 */ /* 0x000fce00078e00ff */
.L_x_1346:
[----:B------:R-:W-:Y:S05]  /*6d4f0*/  BSYNC.RECONVERGENT B0 ;  /* 0x0000000000007941 */ /* 0x000fea0003800200 */
.L_x_1345:
        /* <DEDUP_REMOVED lines=37> */
.L_x_1352:
        /* <DEDUP_REMOVED lines=45> */
.L_x_1351:
[----:B------:R-:W-:Y:S01]  /*6da20*/  FMUL R44, RZ, R93 ;  /* 0x0000005dff2c7220 */ /* 0x000fe20000400000 */
[----:B------:R-:W-:-:S07]  /*6da30*/  IMAD.MOV.U32 R102, RZ, RZ, RZ ;  /* 0x000000ffff667224 */ /* 0x000fce00078e00ff */
.L_x_1350:
[----:B------:R-:W-:Y:S05]  /*6da40*/  BSYNC.RECONVERGENT B0 ;  /* 0x0000000000007941 */ /* 0x000fea0003800200 */
.L_x_1349:
        /* <DEDUP_REMOVED lines=30> */
.L_x_1356:
        /* <DEDUP_REMOVED lines=45> */
.L_x_1355:
[----:B------:R-:W-:Y:S01]  /*6df00*/  FMUL R81, RZ, R93 ;  /* 0x0000005dff517220 */ /* 0x000fe20000400000 */
[----:B------:R-:W-:-:S07]  /*6df10*/  IMAD.MOV.U32 R102, RZ, RZ, RZ ;  /* 0x000000ffff667224 */ /* 0x000fce00078e00ff */
.L_x_1354:
[----:B------:R-:W-:Y:S05]  /*6df20*/  BSYNC.RECONVERGENT B0 ;  /* 0x0000000000007941 */ /* 0x000fea0003800200 */
.L_x_1353:
        /* <DEDUP_REMOVED lines=40> */
.L_x_1360:
        /* <DEDUP_REMOVED lines=45> */
.L_x_1359:
[----:B------:R-:W-:Y:S01]  /*6e480*/  FMUL R44, RZ, R89 ;  /* 0x00000059ff2c7220 */ /* 0x000fe20000400000 */
[----:B------:R-:W-:-:S07]  /*6e490*/  IMAD.MOV.U32 R102, RZ, RZ, RZ ;  /* 0x000000ffff667224 */ /* 0x000fce00078e00ff */
.L_x_1358:
[----:B------:R-:W-:Y:S05]  /*6e4a0*/  BSYNC.RECONVERGENT B0 ;  /* 0x0000000000007941 */ /* 0x000fea0003800200 */
.L_x_1357:
        /* <DEDUP_REMOVED lines=29> */
.L_x_1364:
        /* <DEDUP_REMOVED lines=45> */
.L_x_1363:
[----:B------:R-:W-:Y:S01]  /*6e950*/  FMUL R81, RZ, R89 ;  /* 0x00000059ff517220 */ /* 0x000fe20000400000 */
[----:B------:R-:W-:-:S07]  /*6e960*/  IMAD.MOV.U32 R102, RZ, RZ, RZ ;  /* 0x000000ffff667224 */ /* 0x000fce00078e00ff */
.L_x_1362:
[----:B------:R-:W-:Y:S05]  /*6e970*/  BSYNC.RECONVERGENT B0 ;  /* 0x0000000000007941 */ /* 0x000fea0003800200 */
.L_x_1361:
        /* <DEDUP_REMOVED lines=42> */
.L_x_1368:
        /* <DEDUP_REMOVED lines=45> */
.L_x_1367:
[----:B------:R-:W-:Y:S01]  /*6eef0*/  FMUL R44, RZ, R85 ;  /* 0x00000055ff2c7220 */ /* 0x000fe20000400000 */
[----:B------:R-:W-:-:S07]  /*6ef00*/  IMAD.MOV.U32 R102, RZ, RZ, RZ ;  /* 0x000000ffff667224 */ /* 0x000fce00078e00ff */
.L_x_1366:
[----:B------:R-:W-:Y:S05]  /*6ef10*/  BSYNC.RECONVERGENT B0 ;  /* 0x0000000000007941 */ /* 0x000fea0003800200 */
.L_x_1365:
        /* <DEDUP_REMOVED lines=30> */
.L_x_1372:
        /* <DEDUP_REMOVED lines=45> */
.L_x_1371:
[----:B------:R-:W-:Y:S01]  /*6f3d0*/  FMUL R81, RZ, R85 ;  /* 0x00000055ff517220 */ /* 0x000fe20000400000 */
[----:B------:R-:W-:-:S07]  /*6f3e0*/  IMAD.MOV.U32 R102, RZ, RZ, RZ ;  /* 0x000000ffff667224 */ /* 0x000fce00078e00ff */
.L_x_1370:
[----:B------:R-:W-:Y:S05]  /*6f3f0*/  BSYNC.RECONVERGENT B0 ;  /* 0x0000000000007941 */ /* 0x000fea0003800200 */
.L_x_1369:
        /* <DEDUP_REMOVED lines=44> */
.L_x_1376:
        /* <DEDUP_REMOVED lines=45> */
.L_x_1375:
[----:B------:R-:W-:Y:S01]  /*6f990*/  FMUL R44, RZ, R43 ;  /* 0x0000002bff2c7220 */ /* 0x000fe20000400000 */
[----:B------:R-:W-:-:S07]  /*6f9a0*/  IMAD.MOV.U32 R102, RZ, RZ, RZ ;  /* 0x000000ffff667224 */ /* 0x000fce00078e00ff */
.L_x_1374:
[----:B------:R-:W-:Y:S05]  /*6f9b0*/  BSYNC.RECONVERGENT B0 ;  /* 0x0000000000007941 */ /* 0x000fea0003800200 */
.L_x_1373:
        /* <DEDUP_REMOVED lines=30> */
.L_x_1380:
        /* <DEDUP_REMOVED lines=45> */
.L_x_1379:
[----:B------:R-:W-:Y:S01]  /*6fe70*/  FMUL R81, RZ, R43 ;  /* 0x0000002bff517220 */ /* 0x000fe20000400000 */
[----:B------:R-:W-:-:S07]  /*6fe80*/  IMAD.MOV.U32 R104, RZ, RZ, RZ ;  /* 0x000000ffff687224 */ /* 0x000fce00078e00ff */
.L_x_1378:
[----:B------:R-:W-:Y:S05]  /*6fe90*/  BSYNC.RECONVERGENT B0 ;  /* 0x0000000000007941 */ /* 0x000fea0003800200 */
.L_x_1377:
        /* <DEDUP_REMOVED lines=47> */
.L_x_1384:
        /* <DEDUP_REMOVED lines=45> */
.L_x_1383:
[----:B------:R-:W-:Y:S01]  /*70460*/  FMUL R44, RZ, R39 ;  /* 0x00000027ff2c7220 */ /* 0x000fe20000400000 */
[----:B------:R-:W-:-:S07]  /*70470*/  IMAD.MOV.U32 R102, RZ, RZ, RZ ;  /* 0x000000ffff667224 */ /* 0x000fce00078e00ff */
.L_x_1382:
[----:B------:R-:W-:Y:S05]  /*70480*/  BSYNC.RECONVERGENT B0 ;  /* 0x0000000000007941 */ /* 0x000fea0003800200 */
.L_x_1381:
        /* <DEDUP_REMOVED lines=30> */
.L_x_1388:
        /* <DEDUP_REMOVED lines=45> */
.L_x_1387:
[----:B------:R-:W-:Y:S01]  /*70940*/  FMUL R102, RZ, R39 ;  /* 0x00000027ff667220 */ /* 0x000fe20000400000 */
[----:B------:R-:W-:-:S07]  /*70950*/  IMAD.MOV.U32 R104, RZ, RZ, RZ ;  /* 0x000000ffff687224 */ /* 0x000fce00078e00ff */
.L_x_1386:
[----:B------:R-:W-:Y:S05]  /*70960*/  BSYNC.RECONVERGENT B0 ;  /* 0x0000000000007941 */ /* 0x000fea0003800200 */
.L_x_1385:
        /* <DEDUP_REMOVED lines=48> */
.L_x_1392:
        /* <DEDUP_REMOVED lines=45> */
.L_x_1391:
[----:B------:R-:W-:Y:S01]  /*70f40*/  FMUL R44, RZ, R35 ;  /* 0x00000023ff2c7220 */ /* 0x000fe20000400000 */
[----:B------:R-:W-:-:S07]  /*70f50*/  IMAD.MOV.U32 R102, RZ, RZ, RZ ;  /* 0x000000ffff667224 */ /* 0x000fce00078e00ff */
.L_x_1390:
[----:B------:R-:W-:Y:S05]  /*70f60*/  BSYNC.RECONVERGENT B0 ;  /* 0x0000000000007941 */ /* 0x000fea0003800200 */
.L_x_1389:
        /* <DEDUP_REMOVED lines=30> */
.L_x_1396:
        /* <DEDUP_REMOVED lines=45> */
.L_x_1395:
[----:B------:R-:W-:Y:S01]  /*71420*/  FMUL R102, RZ, R35 ;  /* 0x00000023ff667220 */ /* 0x000fe20000400000 */
[----:B------:R-:W-:-:S07]  /*71430*/  IMAD.MOV.U32 R104, RZ, RZ, RZ ;  /* 0x000000ffff687224 */ /* 0x000fce00078e00ff */
.L_x_1394:
[----:B------:R-:W-:Y:S05]  /*71440*/  BSYNC.RECONVERGENT B0 ;  /* 0x0000000000007941 */ /* 0x000fea0003800200 */
.L_x_1393:
        /* <DEDUP_REMOVED lines=50> */
.L_x_1400:
        /* <DEDUP_REMOVED lines=45> */
.L_x_1399:
[----:B------:R-:W-:Y:S01]  /*71a40*/  FMUL R44, RZ, R31 ;  /* 0x0000001fff2c7220 */ /* 0x000fe20000400000 */
[----:B------:R-:W-:-:S07]  /*71a50*/  IMAD.MOV.U32 R102, RZ, RZ, RZ ;  /* 0x000000ffff667224 */ /* 0x000fce00078e00ff */
.L_x_1398:
[----:B------:R-:W-:Y:S05]  /*71a60*/  BSYNC.RECONVERGENT B0 ;  /* 0x0000000000007941 */ /* 0x000fea0003800200 */
.L_x_1397:
        /* <DEDUP_REMOVED lines=30> */
.L_x_1404:
        /* <DEDUP_REMOVED lines=45> */
.L_x_1403:
[----:B------:R-:W-:Y:S01]  /*71f20*/  FMUL R104, RZ, R31 ;  /* 0x0000001fff687220 */ /* 0x000fe20000400000 */
[----:B------:R-:W-:-:S07]  /*71f30*/  IMAD.MOV.U32 R102, RZ, RZ, RZ ;  /* 0x000000ffff667224 */ /* 0x000fce00078e00ff */
.L_x_1402:
[----:B------:R-:W-:Y:S05]  /*71f40*/  BSYNC.RECONVERGENT B0 ;  /* 0x0000000000007941 */ /* 0x000fea0003800200 */
.L_x_1401:
        /* <DEDUP_REMOVED lines=52> */
.L_x_1408:
        /* <DEDUP_REMOVED lines=45> */
.L_x_1407:
[----:B------:R-:W-:Y:S01]  /*72560*/  FMUL R44, RZ, R27 ;  /* 0x0000001bff2c7220 */ /* 0x000fe20000400000 */
[----:B------:R-:W-:-:S07]  /*72570*/  IMAD.MOV.U32 R102, RZ, RZ, RZ ;  /* 0x000000ffff667224 */ /* 0x000fce00078e00ff */
.L_x_1406:
[----:B------:R-:W-:Y:S05]  /*72580*/  BSYNC.RECONVERGENT B0 ;  /* 0x0000000000007941 */ /* 0x000fea0003800200 */
.L_x_1405:
        /* <DEDUP_REMOVED lines=30> */
.L_x_1412:
        /* <DEDUP_REMOVED lines=45> */
.L_x_1411:
[----:B------:R-:W-:Y:S01]  /*72a40*/  FMUL R104, RZ, R27 ;  /* 0x0000001bff687220 */ /* 0x000fe20000400000 */
[----:B------:R-:W-:-:S07]  /*72a50*/  IMAD.MOV.U32 R102, RZ, RZ, RZ ;  /* 0x000000ffff667224 */ /* 0x000fce00078e00ff */
.L_x_1410:
[----:B------:R-:W-:Y:S05]  /*72a60*/  BSYNC.RECONVERGENT B0 ;  /* 0x0000000000007941 */ /* 0x000fea0003800200 */
.L_x_1409:
        /* <DEDUP_REMOVED lines=54> */
.L_x_1416:
        /* <DEDUP_REMOVED lines=45> */
.L_x_1415:
[----:B------:R-:W-:Y:S01]  /*730a0*/  FMUL R44, RZ, R23 ;  /* 0x00000017ff2c7220 */ /* 0x000fe20000400000 */
[----:B------:R-:W-:-:S07]  /*730b0*/  IMAD.MOV.U32 R102, RZ, RZ, RZ ;  /* 0x000000ffff667224 */ /* 0x000fce00078e00ff */
.L_x_1414:
[----:B------:R-:W-:Y:S05]  /*730c0*/  BSYNC.RECONVERGENT B0 ;  /* 0x0000000000007941 */ /* 0x000fea0003800200 */
.L_x_1413:
        /* <DEDUP_REMOVED lines=30> */
.L_x_1420:
        /* <DEDUP_REMOVED lines=45> */
.L_x_1419:
[----:B------:R-:W-:Y:S01]  /*73580*/  FMUL R104, RZ, R23 ;  /* 0x00000017ff687220 */ /* 0x000fe20000400000 */
[----:B------:R-:W-:-:S07]  /*73590*/  IMAD.MOV.U32 R102, RZ, RZ, RZ ;  /* 0x000000ffff667224 */ /* 0x000fce00078e00ff */
.L_x_1418:
[----:B------:R-:W-:Y:S05]  /*735a0*/  BSYNC.RECONVERGENT B0 ;  /* 0x0000000000007941 */ /* 0x000fea0003800200 */
.L_x_1417:
        /* <DEDUP_REMOVED lines=56> */
.L_x_1424:
        /* <DEDUP_REMOVED lines=45> */
.L_x_1423:
[----:B------:R-:W-:Y:S01]  /*73c00*/  FMUL R44, RZ, R19 ;  /* 0x00000013ff2c7220 */ /* 0x000fe20000400000 */
[----:B------:R-:W-:-:S07]  /*73c10*/  IMAD.MOV.U32 R102, RZ, RZ, RZ ;  /* 0x000000ffff667224 */ /* 0x000fce00078e00ff */
.L_x_1422:
[----:B------:R-:W-:Y:S05]  /*73c20*/  BSYNC.RECONVERGENT B0 ;  /* 0x0000000000007941 */ /* 0x000fea0003800200 */
.L_x_1421:
        /* <DEDUP_REMOVED lines=30> */
.L_x_1428:
        /* <DEDUP_REMOVED lines=45> */
.L_x_1427:
[----:B------:R-:W-:Y:S01]  /*740e0*/  FMUL R104, RZ, R19 ;  /* 0x00000013ff687220 */ /* 0x000fe20000400000 */
[----:B------:R-:W-:-:S07]  /*740f0*/  IMAD.MOV.U32 R102, RZ, RZ, RZ ;  /* 0x000000ffff667224 */ /* 0x000fce00078e00ff */
.L_x_1426:
[----:B------:R-:W-:Y:S05]  /*74100*/  BSYNC.RECONVERGENT B0 ;  /* 0x0000000000007941 */ /* 0x000fea0003800200 */
.L_x_1425:
        /* <DEDUP_REMOVED lines=58> */
.L_x_1432:
        /* <DEDUP_REMOVED lines=45> */
.L_x_1431:
[----:B------:R-:W-:Y:S01]  /*74780*/  FMUL R44, RZ, R15 ;  /* 0x0000000fff2c7220 */ /* 0x000fe20000400000 */
[----:B------:R-:W-:-:S07]  /*74790*/  IMAD.MOV.U32 R102, RZ, RZ, RZ ;  /* 0x000000ffff667224 */ /* 0x000fce00078e00ff */
.L_x_1430:
[----:B------:R-:W-:Y:S05]  /*747a0*/  BSYNC.RECONVERGENT B0 ;  /* 0x0000000000007941 */ /* 0x000fea0003800200 */
.L_x_1429:
        /* <DEDUP_REMOVED lines=30> */
.L_x_1436:
        /* <DEDUP_REMOVED lines=45> */
.L_x_1435:
[----:B------:R-:W-:Y:S01]  /*74c60*/  FMUL R44, RZ, R15 ;  /* 0x0000000fff2c7220 */ /* 0x000fe20000400000 */
[----:B------:R-:W-:-:S07]  /*74c70*/  IMAD.MOV.U32 R102, RZ, RZ, RZ ;  /* 0x000000ffff667224 */ /* 0x000fce00078e00ff */
.L_x_1434:
[----:B------:R-:W-:Y:S05]  /*74c80*/  BSYNC.RECONVERGENT B0 ;  /* 0x0000000000007941 */ /* 0x000fea0003800200 */
.L_x_1433:
        /* <DEDUP_REMOVED lines=38> */
.L_x_1440:
        /* <DEDUP_REMOVED lines=45> */
.L_x_1439:
[----:B------:R-:W-:Y:S01]  /*751c0*/  FMUL R44, RZ, R11 ;  /* 0x0000000bff2c7220 */ /* 0x000fe20000400000 */
[----:B------:R-:W-:-:S07]  /*751d0*/  IMAD.MOV.U32 R102, RZ, RZ, RZ ;  /* 0x000000ffff667224 */ /* 0x000fce00078e00ff */
.L_x_1438:
[----:B------:R-:W-:Y:S05]  /*751e0*/  BSYNC.RECONVERGENT B0 ;  /* 0x0000000000007941 */ /* 0x000fea0003800200 */
.L_x_1437:
        /* <DEDUP_REMOVED lines=30> */
.L_x_1444:
        /* <DEDUP_REMOVED lines=45> */
.L_x_1443:
[----:B------:R-:W-:Y:S01]  /*756a0*/  FMUL R44, RZ, R11 ;  /* 0x0000000bff2c7220 */ /* 0x000fe20000400000 */
[----:B------:R-:W-:-:S07]  /*756b0*/  IMAD.MOV.U32 R102, RZ, RZ, RZ ;  /* 0x000000ffff667224 */ /* 0x000fce00078e00ff */
.L_x_1442:
[----:B------:R-:W-:Y:S05]  /*756c0*/  BSYNC.RECONVERGENT B0 ;  /* 0x0000000000007941 */ /* 0x000fea0003800200 */
.L_x_1441:
        /* <DEDUP_REMOVED lines=38> */
.L_x_1448:
        /* <DEDUP_REMOVED lines=45> */
.L_x_1447:
[----:B------:R-:W-:Y:S01]  /*75c00*/  FMUL R44, RZ, R7 ;  /* 0x00000007ff2c7220 */ /* 0x000fe20000400000 */
[----:B------:R-:W-:-:S07]  /*75c10*/  IMAD.MOV.U32 R102, RZ, RZ, RZ ;  /* 0x000000ffff667224 */ /* 0x000fce00078e00ff */
.L_x_1446:
[----:B------:R-:W-:Y:S05]  /*75c20*/  BSYNC.RECONVERGENT B0 ;  /* 0x0000000000007941 */ /* 0x000fea0003800200 */
.L_x_1445:
        /* <DEDUP_REMOVED lines=30> */
.L_x_1452:
        /* <DEDUP_REMOVED lines=45> */
.L_x_1451:
[----:B------:R-:W-:Y:S01]  /*760e0*/  FMUL R44, RZ, R7 ;  /* 0x00000007ff2c7220 */ /* 0x000fe20000400000 */
[----:B------:R-:W-:-:S07]  /*760f0*/  IMAD.MOV.U32 R102, RZ, RZ, RZ ;  /* 0x000000ffff667224 */ /* 0x000fce00078e00ff */
.L_x_1450:
[----:B------:R-:W-:Y:S05]  /*76100*/  BSYNC.RECONVERGENT B0 ;  /* 0x0000000000007941 */ /* 0x000fea0003800200 */
.L_x_1449:
        /* <DEDUP_REMOVED lines=38> */
.L_x_1456:
        /* <DEDUP_REMOVED lines=45> */
.L_x_1455:
[----:B------:R-:W-:Y:S01]  /*76640*/  FMUL R44, RZ, R3 ;  /* 0x00000003ff2c7220 */ /* 0x000fe20000400000 */
[----:B------:R-:W-:-:S07]  /*76650*/  IMAD.MOV.U32 R102, RZ, RZ, RZ ;  /* 0x000000ffff667224 */ /* 0x000fce00078e00ff */
.L_x_1454:
[----:B------:R-:W-:Y:S05]  /*76660*/  BSYNC.RECONVERGENT B0 ;  /* 0x0000000000007941 */ /* 0x000fea0003800200 */
.L_x_1453:
        /* <DEDUP_REMOVED lines=29> */
.L_x_1460:
        /* <DEDUP_REMOVED lines=45> */
.L_x_1459:
[----:B------:R-:W-:Y:S01]  /*76b10*/  FMUL R44, RZ, R3 ;  /* 0x00000003ff2c7220 */ /* 0x000fe20000400000 */
[----:B------:R-:W-:-:S07]  /*76b20*/  IMAD.MOV.U32 R102, RZ, RZ, RZ ;  /* 0x000000ffff667224 */ /* 0x000fce00078e00ff */
.L_x_1458:
[----:B------:R-:W-:Y:S05]  /*76b30*/  BSYNC.RECONVERGENT B0 ;  /* 0x0000000000007941 */ /* 0x000fea0003800200 */
.L_x_1457:
        /* <DEDUP_REMOVED lines=38> */
.L_x_1464:
        /* <DEDUP_REMOVED lines=45> */
.L_x_1463:
[----:B------:R-:W-:Y:S01]  /*77070*/  FMUL R44, RZ, R47 ;  /* 0x0000002fff2c7220 */ /* 0x000fe20000400000 */
[----:B------:R-:W-:-:S07]  /*77080*/  IMAD.MOV.U32 R102, RZ, RZ, RZ ;  /* 0x000000ffff667224 */ /* 0x000fce00078e00ff */
.L_x_1462:
[----:B------:R-:W-:Y:S05]  /*77090*/  BSYNC.RECONVERGENT B0 ;  /* 0x0000000000007941 */ /* 0x000fea0003800200 */
.L_x_1461:
        /* <DEDUP_REMOVED lines=29> */
.L_x_1468:
        /* <DEDUP_REMOVED lines=45> */
.L_x_1467:
[----:B------:R-:W-:Y:S01]  /*77540*/  FMUL R44, RZ, R47 ;  /* 0x0000002fff2c7220 */ /* 0x000fe20000400000 */
[----:B------:R-:W-:-:S07]  /*77550*/  IMAD.MOV.U32 R102, RZ, RZ, RZ ;  /* 0x000000ffff667224 */ /* 0x000fce00078e00ff */
.L_x_1466:
[----:B------:R-:W-:Y:S05]  /*77560*/  BSYNC.RECONVERGENT B0 ;  /* 0x0000000000007941 */ /* 0x000fea0003800200 */
.L_x_1465:
        /* <DEDUP_REMOVED lines=38> */
.L_x_1472:
        /* <DEDUP_REMOVED lines=45> */
.L_x_1471:
[----:B------:R-:W-:Y:S01]  /*77aa0*/  FMUL R44, RZ, R97 ;  /* 0x00000061ff2c7220 */ /* 0x000fe20000400000 */
[----:B------:R-:W-:-:S07]  /*77ab0*/  IMAD.MOV.U32 R102, RZ, RZ, RZ ;  /* 0x000000ffff667224 */ /* 0x000fce00078e00ff */
.L_x_1470:
[----:B------:R-:W-:Y:S05]  /*77ac0*/  BSYNC.RECONVERGENT B0 ;  /* 0x0000000000007941 */ /* 0x000fea0003800200 */
.L_x_1469:
        /* <DEDUP_REMOVED lines=29> */
.L_x_1476:
        /* <DEDUP_REMOVED lines=45> */
.L_x_1475:
[----:B------:R-:W-:Y:S01]  /*77f70*/  FMUL R44, RZ, R97 ;  /* 0x00000061ff2c7220 */ /* 0x000fe20000400000 */
[----:B------:R-:W-:-:S07]  /*77f80*/  IMAD.MOV.U32 R102, RZ, RZ, RZ ;  /* 0x000000ffff667224 */ /* 0x000fce00078e00ff */
.L_x_1474:
[----:B------:R-:W-:Y:S05]  /*77f90*/  BSYNC.RECONVERGENT B0 ;  /* 0x0000000000007941 */ /* 0x000fea0003800200 */
.L_x_1473:
        /* <DEDUP_REMOVED lines=37> */
.L_x_1480:
        /* <DEDUP_REMOVED lines=45> */
.L_x_1479:
[----:B------:R-:W-:Y:S01]  /*784c0*/  FMUL R44, RZ, R93 ;  /* 0x0000005dff2c7220 */ /* 0x000fe20000400000 */
[----:B------:R-:W-:-:S07]  /*784d0*/  IMAD.MOV.U32 R102, RZ, RZ, RZ ;  /* 0x000000ffff667224 */ /* 0x000fce00078e00ff */
.L_x_1478:
[----:B------:R-:W-:Y:S05]  /*784e0*/  BSYNC.RECONVERGENT B0 ;  /* 0x0000000000007941 */ /* 0x000fea0003800200 */
.L_x_1477:
        /* <DEDUP_REMOVED lines=29> */
.L_x_1484:
        /* <DEDUP_REMOVED lines=45> */
.L_x_1483:
[----:B------:R-:W-:Y:S01]  /*78990*/  FMUL R81, RZ, R93 ;  /* 0x0000005dff517220 */ /* 0x000fe20000400000 */
[----:B------:R-:W-:-:S07]  /*789a0*/  IMAD.MOV.U32 R102, RZ, RZ, RZ ;  /* 0x000000ffff667224 */ /* 0x000fce00078e00ff */
.L_x_1482:
[----:B------:R-:W-:Y:S05]  /*789b0*/  BSYNC.RECONVERGENT B0 ;  /* 0x0000000000007941 */ /* 0x000fea0003800200 */
.L_x_1481:
        /* <DEDUP_REMOVED lines=40> */
.L_x_1488:
        /* <DEDUP_REMOVED lines=45> */
.L_x_1487:
[----:B------:R-:W-:Y:S01]  /*78f10*/  FMUL R44, RZ, R89 ;  /* 0x00000059ff2c7220 */ /* 0x000fe20000400000 */
[----:B------:R-:W-:-:S07]  /*78f20*/  IMAD.MOV.U32 R102, RZ, RZ, RZ ;  /* 0x000000ffff667224 */ /* 0x000fce00078e00ff */
.L_x_1486:
[----:B------:R-:W-:Y:S05]  /*78f30*/  BSYNC.RECONVERGENT B0 ;  /* 0x0000000000007941 */ /* 0x000fea0003800200 */
.L_x_1485:
        /* <DEDUP_REMOVED lines=29> */
.L_x_1492:
        /* <DEDUP_REMOVED lines=45> */
.L_x_1491:
[----:B------:R-:W-:Y:S01]  /*793e0*/  FMUL R81, RZ, R89 ;  /* 0x00000059ff517220 */ /* 0x000fe20000400000 */
[----:B------:R-:W-:-:S07]  /*793f0*/  IMAD.MOV.U32 R102, RZ, RZ, RZ ;  /* 0x000000ffff667224 */ /* 0x000fce00078e00ff */
.L_x_1490:
[----:B------:R-:W-:Y:S05]  /*79400*/  BSYNC.RECONVERGENT B0 ;  /* 0x0000000000007941 */ /* 0x000fea0003800200 */
.L_x_1489:
        /* <DEDUP_REMOVED lines=42> */
.L_x_1496:
        /* <DEDUP_REMOVED lines=45> */
.L_x_1495:
[----:B------:R-:W-:Y:S01]  /*79980*/  FMUL R44, RZ, R85 ;  /* 0x00000055ff2c7220 */ /* 0x000fe20000400000 */
[----:B------:R-:W-:-:S07]  /*79990*/  IMAD.MOV.U32 R102, RZ, RZ, RZ ;  /* 0x000000ffff667224 */ /* 0x000fce00078e00ff */
.L_x_1494:
[----:B------:R-:W-:Y:S05]  /*799a0*/  BSYNC.RECONVERGENT B0 ;  /* 0x0000000000007941 */ /* 0x000fea0003800200 */
.L_x_1493:
        /* <DEDUP_REMOVED lines=30> */
.L_x_1500:
        /* <DEDUP_REMOVED lines=45> */
.L_x_1499:
[----:B------:R-:W-:Y:S01]  /*79e60*/  FMUL R81, RZ, R85 ;  /* 0x00000055ff517220 */ /* 0x000fe20000400000 */
[----:B------:R-:W-:-:S07]  /*79e70*/  IMAD.MOV.U32 R102, RZ, RZ, RZ ;  /* 0x000000ffff667224 */ /* 0x000fce00078e00ff */
.L_x_1498:
[----:B------:R-:W-:Y:S05]  /*79e80*/  BSYNC.RECONVERGENT B0 ;  /* 0x0000000000007941 */ /* 0x000fea0003800200 */
.L_x_1497:
        /* <DEDUP_REMOVED lines=44> */
.L_x_1504:
        /* <DEDUP_REMOVED lines=45> */
.L_x_1503:
[----:B------:R-:W-:Y:S01]  /*7a420*/  FMUL R44, RZ, R43 ;  /* 0x0000002bff2c7220 */ /* 0x000fe20000400000 */
[----:B------:R-:W-:-:S07]  /*7a430*/  IMAD.MOV.U32 R102, RZ, RZ, RZ ;  /* 0x000000ffff667224 */ /* 0x000fce00078e00ff */
.L_x_1502:
[----:B------:R-:W-:Y:S05]  /*7a440*/  BSYNC.RECONVERGENT B0 ;  /* 0x0000000000007941 */ /* 0x000fea0003800200 */
.L_x_1501:
        /* <DEDUP_REMOVED lines=30> */
.L_x_1508:
        /* <DEDUP_REMOVED lines=45> */
.L_x_1507:
[----:B------:R-:W-:Y:S01]  /*7a900*/  FMUL R81, RZ, R43 ;  /* 0x0000002bff517220 */ /* 0x000fe20000400000 */
[----:B------:R-:W-:-:S07]  /*7a910*/  IMAD.MOV.U32 R104, RZ, RZ, RZ ;  /* 0x000000ffff687224 */ /* 0x000fce00078e00ff */
.L_x_1506:
[----:B------:R-:W-:Y:S05]  /*7a920*/  BSYNC.RECONVERGENT B0 ;  /* 0x0000000000007941 */ /* 0x000fea0003800200 */
.L_x_1505:
        /* <DEDUP_REMOVED lines=47> */
.L_x_1512:
        /* <DEDUP_REMOVED lines=45> */
.L_x_1511:
[----:B------:R-:W-:Y:S01]  /*7aef0*/  FMUL R44, RZ, R39 ;  /* 0x00000027ff2c7220 */ /* 0x000fe20000400000 */
[----:B------:R-:W-:-:S07]  /*7af00*/  IMAD.MOV.U32 R102, RZ, RZ, RZ ;  /* 0x000000ffff667224 */ /* 0x000fce00078e00ff */
.L_x_1510:
[----:B------:R-:W-:Y:S05]  /*7af10*/  BSYNC.RECONVERGENT B0 ;  /* 0x0000000000007941 */ /* 0x000fea0003800200 */
.L_x_1509:
        /* <DEDUP_REMOVED lines=30> */
.L_x_1516:
        /* <DEDUP_REMOVED lines=45> */
.L_x_1515:
[----:B------:R-:W-:Y:S01]  /*7b3d0*/  FMUL R102, RZ, R39 ;  /* 0x00000027ff667220 */ /* 0x000fe20000400000 */
[----:B------:R-:W-:-:S07]  /*7b3e0*/  IMAD.MOV.U32 R104, RZ, RZ, RZ ;  /* 0x000000ffff687224 */ /* 0x000fce00078e00ff */
.L_x_1514:
[----:B------:R-:W-:Y:S05]  /*7b3f0*/  BSYNC.RECONVERGENT B0 ;  /* 0x0000000000007941 */ /* 0x000fea0003800200 */
.L_x_1513:
        /* <DEDUP_REMOVED lines=48> */
.L_x_1520:
        /* <DEDUP_REMOVED lines=45> */
.L_x_1519:
[----:B------:R-:W-:Y:S01]  /*7b9d0*/  FMUL R44, RZ, R35 ;  /* 0x00000023ff2c7220 */ /* 0x000fe20000400000 */
[----:B------:R-:W-:-:S07]  /*7b9e0*/  IMAD.MOV.U32 R102, RZ, RZ, RZ ;  /* 0x000000ffff667224 */ /* 0x000fce00078e00ff */
.L_x_1518:
[----:B------:R-:W-:Y:S05]  /*7b9f0*/  BSYNC.RECONVERGENT B0 ;  /* 0x0000000000007941 */ /* 0x000fea0003800200 */
.L_x_1517:
        /* <DEDUP_REMOVED lines=30> */
.L_x_1524:
        /* <DEDUP_REMOVED lines=45> */
.L_x_1523:
[----:B------:R-:W-:Y:S01]  /*7beb0*/  FMUL R102, RZ, R35 ;  /* 0x00000023ff667220 */ /* 0x000fe20000400000 */
[----:B------:R-:W-:-:S07]  /*7bec0*/  IMAD.MOV.U32 R104, RZ, RZ, RZ ;  /* 0x000000ffff687224 */ /* 0x000fce00078e00ff */
.L_x_1522:
[----:B------:R-:W-:Y:S05]  /*7bed0*/  BSYNC.RECONVERGENT B0 ;  /* 0x0000000000007941 */ /* 0x000fea0003800200 */
.L_x_1521:
        /* <DEDUP_REMOVED lines=50> */
.L_x_1528:
        /* <DEDUP_REMOVED lines=45> */
.L_x_1527:
[----:B------:R-:W-:Y:S01]  /*7c4d0*/  FMUL R44, RZ, R31 ;  /* 0x0000001fff2c7220 */ /* 0x000fe20000400000 */
[----:B------:R-:W-:-:S07]  /*7c4e0*/  IMAD.MOV.U32 R102, RZ, RZ, RZ ;  /* 0x000000ffff667224 */ /* 0x000fce00078e00ff */
.L_x_1526:
[----:B------:R-:W-:Y:S05]  /*7c4f0*/  BSYNC.RECONVERGENT B0 ;  /* 0x0000000000007941 */ /* 0x000fea0003800200 */
.L_x_1525:
        /* <DEDUP_REMOVED lines=30> */
.L_x_1532:
        /* <DEDUP_REMOVED lines=45> */
.L_x_1531:
[----:B------:R-:W-:Y:S01]  /*7c9b0*/  FMUL R104, RZ, R31 ;  /* 0x0000001fff687220 */ /* 0x000fe20000400000 */
[----:B------:R-:W-:-:S07]  /*7c9c0*/  IMAD.MOV.U32 R102, RZ, RZ, RZ ;  /* 0x000000ffff667224 */ /* 0x000fce00078e00ff */
.L_x_1530:
[----:B------:R-:W-:Y:S05]  /*7c9d0*/  BSYNC.RECONVERGENT B0 ;  /* 0x0000000000007941 */ /* 0x000fea0003800200 */
.L_x_1529:
        /* <DEDUP_REMOVED lines=52> */
.L_x_1536:
        /* <DEDUP_REMOVED lines=45> */
.L_x_1535:
[----:B------:R-:W-:Y:S01]  /*7cff0*/  FMUL R44, RZ, R27 ;  /* 0x0000001bff2c7220 */ /* 0x000fe20000400000 */
[----:B------:R-:W-:-:S07]  /*7d000*/  IMAD.MOV.U32 R102, RZ, RZ, RZ ;  /* 0x000000ffff667224 */ /* 0x000fce00078e00ff */
.L_x_1534:
[----:B------:R-:W-:Y:S05]  /*7d010*/  BSYNC.RECONVERGENT B0 ;  /* 0x0000000000007941 */ /* 0x000fea0003800200 */
.L_x_1533:
        /* <DEDUP_REMOVED lines=30> */
.L_x_1540:
        /* <DEDUP_REMOVED lines=45> */
.L_x_1539:
[----:B------:R-:W-:Y:S01]  /*7d4d0*/  FMUL R104, RZ, R27 ;  /* 0x0000001bff687220 */ /* 0x000fe20000400000 */
[----:B------:R-:W-:-:S07]  /*7d4e0*/  IMAD.MOV.U32 R102, RZ, RZ, RZ ;  /* 0x000000ffff667224 */ /* 0x000fce00078e00ff */
.L_x_1538:
[----:B------:R-:W-:Y:S05]  /*7d4f0*/  BSYNC.RECONVERGENT B0 ;  /* 0x0000000000007941 */ /* 0x000fea0003800200 */
.L_x_1537:
        /* <DEDUP_REMOVED lines=54> */
.L_x_1544:
        /* <DEDUP_REMOVED lines=45> */
.L_x_1543:
[----:B------:R-:W-:Y:S01]  /*7db30*/  FMUL R44, RZ, R23 ;  /* 0x00000017ff2c7220 */ /* 0x000fe20000400000 */
[----:B------:R-:W-:-:S07]  /*7db40*/  IMAD.MOV.U32 R102, RZ, RZ, RZ ;  /* 0x000000ffff667224 */ /* 0x000fce00078e00ff */
.L_x_1542:
[----:B------:R-:W-:Y:S05]  /*7db50*/  BSYNC.RECONVERGENT B0 ;  /* 0x0000000000007941 */ /* 0x000fea0003800200 */
.L_x_1541:
        /* <DEDUP_REMOVED lines=30> */
.L_x_1548:
        /* <DEDUP_REMOVED lines=45> */
.L_x_1547:
[----:B------:R-:W-:Y:S01]  /*7e010*/  FMUL R104, RZ, R23 ;  /* 0x00000017ff687220 */ /* 0x000fe20000400000 */
[----:B------:R-:W-:-:S07]  /*7e020*/  IMAD.MOV.U32 R102, RZ, RZ, RZ ;  /* 0x000000ffff667224 */ /* 0x000fce00078e00ff */
.L_x_1546:
[----:B------:R-:W-:Y:S05]  /*7e030*/  BSYNC.RECONVERGENT B0 ;  /* 0x0000000000007941 */ /* 0x000fea0003800200 */
.L_x_1545:
        /* <DEDUP_REMOVED lines=56> */
.L_x_1552:
        /* <DEDUP_REMOVED lines=45> */
.L_x_1551:
[----:B------:R-:W-:Y:S01]  /*7e690*/  FMUL R44, RZ, R19 ;  /* 0x00000013ff2c7220 */ /* 0x000fe20000400000 */
[----:B------:R-:W-:-:S07]  /*7e6a0*/  IMAD.MOV.U32 R102, RZ, RZ, RZ ;  /* 0x000000ffff667224 */ /* 0x000fce00078e00ff */
.L_x_1550:
[----:B------:R-:W-:Y:S05]  /*7e6b0*/  BSYNC.RECONVERGENT B0 ;  /* 0x0000000000007941 */ /* 0x000fea0003800200 */
.L_x_1549:
        /* <DEDUP_REMOVED lines=30> */
.L_x_1556:
        /* <DEDUP_REMOVED lines=45> */
.L_x_1555:
[----:B------:R-:W-:Y:S01]  /*7eb70*/  FMUL R104, RZ, R19 ;  /* 0x00000013ff687220 */ /* 0x000fe20000400000 */
[----:B------:R-:W-:-:S07]  /*7eb80*/  IMAD.MOV.U32 R102, RZ, RZ, RZ ;  /* 0x000000ffff667224 */ /* 0x000fce00078e00ff */
.L_x_1554:
[----:B------:R-:W-:Y:S05]  /*7eb90*/  BSYNC.RECONVERGENT B0 ;  /* 0x0000000000007941 */ /* 0x000fea0003800200 */
.L_x_1553:
        /* <DEDUP_REMOVED lines=58> */
.L_x_1560:
        /* <DEDUP_REMOVED lines=45> */
.L_x_1559:
[----:B------:R-:W-:Y:S01]  /*7f210*/  FMUL R44, RZ, R15 ;  /* 0x0000000fff2c7220 */ /* 0x000fe20000400000 */
[----:B------:R-:W-:-:S07]  /*7f220*/  IMAD.MOV.U32 R102, RZ, RZ, RZ ;  /* 0x000000ffff667224 */ /* 0x000fce00078e00ff */
.L_x_1558:
[----:B------:R-:W-:Y:S05]  /*7f230*/  BSYNC.RECONVERGENT B0 ;  /* 0x0000000000007941 */ /* 0x000fea0003800200 */
.L_x_1557:
        /* <DEDUP_REMOVED lines=30> */
.L_x_1564:
        /* <DEDUP_REMOVED lines=45> */
.L_x_1563:
[----:B------:R-:W-:Y:S01]  /*7f6f0*/  FMUL R44, RZ, R15 ;  /* 0x0000000fff2c7220 */ /* 0x000fe20000400000 */
[----:B------:R-:W-:-:S07]  /*7f700*/  IMAD.MOV.U32 R102, RZ, RZ, RZ ;  /* 0x000000ffff667224 */ /* 0x000fce00078e00ff */
.L_x_1562:
[----:B------:R-:W-:Y:S05]  /*7f710*/  BSYNC.RECONVERGENT B0 ;  /* 0x0000000000007941 */ /* 0x000fea0003800200 */
.L_x_1561:
        /* <DEDUP_REMOVED lines=38> */
.L_x_1568:
        /* <DEDUP_REMOVED lines=45> */
.L_x_1567:
[----:B------:R-:W-:Y:S01]  /*7fc50*/  FMUL R44, RZ, R11 ;  /* 0x0000000bff2c7220 */ /* 0x000fe20000400000 */
[----:B------:R-:W-:-:S07]  /*7fc60*/  IMAD.MOV.U32 R102, RZ, RZ, RZ ;  /* 0x000000ffff667224 */ /* 0x000fce00078e00ff */
.L_x_1566:
[----:B------:R-:W-:Y:S05]  /*7fc70*/  BSYNC.RECONVERGENT B0 ;  /* 0x0000000000007941 */ /* 0x000fea0003800200 */
.L_x_1565:
        /* <DEDUP_REMOVED lines=30> */
.L_x_1572:
        /* <DEDUP_REMOVED lines=45> */
.L_x_1571:
[----:B------:R-:W-:Y:S01]  /*80130*/  FMUL R44, RZ, R11 ;  /* 0x0000000bff2c7220 */ /* 0x000fe20000400000 */
[----:B------:R-:W-:-:S07]  /*80140*/  IMAD.MOV.U32 R102, RZ, RZ, RZ ;  /* 0x000000ffff667224 */ /* 0x000fce00078e00ff */
.L_x_1570:
[----:B------:R-:W-:Y:S05]  /*80150*/  BSYNC.RECONVERGENT B0 ;  /* 0x0000000000007941 */ /* 0x000fea0003800200 */
.L_x_1569:
        /* <DEDUP_REMOVED lines=38> */
.L_x_1576:
        /* <DEDUP_REMOVED lines=45> */
.L_x_1575:
[----:B------:R-:W-:Y:S01]  /*80690*/  FMUL R44, RZ, R7 ;  /* 0x00000007ff2c7220 */ /* 0x000fe20000400000 */
[----:B------:R-:W-:-:S07]  /*806a0*/  IMAD.MOV.U32 R102, RZ, RZ, RZ ;  /* 0x000000ffff667224 */ /* 0x000fce00078e00ff */
.L_x_1574:
[----:B------:R-:W-:Y:S05]  /*806b0*/  BSYNC.RECONVERGENT B0 ;  /* 0x0000000000007941 */ /* 0x000fea0003800200 */
.L_x_1573:
        /* <DEDUP_REMOVED lines=30> */
.L_x_1580:
        /* <DEDUP_REMOVED lines=45> */
.L_x_1579:
[----:B------:R-:W-:Y:S01]  /*80b70*/  FMUL R44, RZ, R7 ;  /* 0x00000007ff2c7220 */ /* 0x000fe20000400000 */
[----:B------:R-:W-:-:S07]  /*80b80*/  IMAD.MOV.U32 R102, RZ, RZ, RZ ;  /* 0x000000ffff667224 */ /* 0x000fce00078e00ff */
.L_x_1578:
[----:B------:R-:W-:Y:S05]  /*80b90*/  BSYNC.RECONVERGENT B0 ;  /* 0x0000000000007941 */ /* 0x000fea0003800200 */
.L_x_1577:
        /* <DEDUP_REMOVED lines=37> */
.L_x_1584:
        /* <DEDUP_REMOVED lines=45> */
.L_x_1583:
[----:B------:R-:W-:Y:S01]  /*810c0*/  FMUL R44, RZ, R3 ;  /* 0x00000003ff2c7220 */ /* 0x000fe20000400000 */
[----:B------:R-:W-:-:S07]  /*810d0*/  IMAD.MOV.U32 R102, RZ, RZ, RZ ;  /* 0x000000ffff667224 */ /* 0x000fce00078e00ff */
.L_x_1582:
[----:B------:R-:W-:Y:S05]  /*810e0*/  BSYNC.RECONVERGENT B0 ;  /* 0x0000000000007941 */ /* 0x000fea0003800200 */
.L_x_1581:
        /* <DEDUP_REMOVED lines=29> */
.L_x_1588:
        /* <DEDUP_REMOVED lines=45> */
.L_x_1587:
[----:B------:R-:W-:Y:S01]  /*81590*/  FMUL R44, RZ, R3 ;  /* 0x00000003ff2c7220 */ /* 0x000fe20000400000 */
[----:B------:R-:W-:-:S07]  /*815a0*/  IMAD.MOV.U32 R102, RZ, RZ, RZ ;  /* 0x000000ffff667224 */ /* 0x000fce00078e00ff */
.L_x_1586:
[----:B------:R-:W-:Y:S05]  /*815b0*/  BSYNC.RECONVERGENT B0 ;  /* 0x0000000000007941 */ /* 0x000fea0003800200 */
.L_x_1585:
        /* <DEDUP_REMOVED lines=37> */
.L_x_1592:
        /* <DEDUP_REMOVED lines=45> */
.L_x_1591:
[----:B------:R-:W-:Y:S01]  /*81ae0*/  FMUL R44, RZ, R47 ;  /* 0x0000002fff2c7220 */ /* 0x000fe20000400000 */
[----:B------:R-:W-:-:S07]  /*81af0*/  IMAD.MOV.U32 R102, RZ, RZ, RZ ;  /* 0x000000ffff667224 */ /* 0x000fce00078e00ff */
.L_x_1590:
[----:B------:R-:W-:Y:S05]  /*81b00*/  BSYNC.RECONVERGENT B0 ;  /* 0x0000000000007941 */ /* 0x000fea0003800200 */
.L_x_1589:
        /* <DEDUP_REMOVED lines=29> */
.L_x_1596:
        /* <DEDUP_REMOVED lines=45> */
.L_x_1595:
[----:B------:R-:W-:Y:S01]  /*81fb0*/  FMUL R44, RZ, R47 ;  /* 0x0000002fff2c7220 */ /* 0x000fe20000400000 */
[----:B------:R-:W-:-:S07]  /*81fc0*/  IMAD.MOV.U32 R102, RZ, RZ, RZ ;  /* 0x000000ffff667224 */ /* 0x000fce00078e00ff */
.L_x_1594:
[----:B------:R-:W-:Y:S05]  /*81fd0*/  BSYNC.RECONVERGENT B0 ;  /* 0x0000000000007941 */ /* 0x000fea0003800200 */
.L_x_1593:
        /* <DEDUP_REMOVED lines=37> */
.L_x_1600:
        /* <DEDUP_REMOVED lines=45> */
.L_x_1599:
[----:B------:R-:W-:Y:S01]  /*82500*/  FMUL R44, RZ, R97 ;  /* 0x00000061ff2c7220 */ /* 0x000fe20000400000 */
[----:B------:R-:W-:-:S07]  /*82510*/  IMAD.MOV.U32 R102, RZ, RZ, RZ ;  /* 0x000000ffff667224 */ /* 0x000fce00078e00ff */
.L_x_1598:
[----:B------:R-:W-:Y:S05]  /*82520*/  BSYNC.RECONVERGENT B0 ;  /* 0x0000000000007941 */ /* 0x000fea0003800200 */
.L_x_1597:
        /* <DEDUP_REMOVED lines=29> */
.L_x_1604:
        /* <DEDUP_REMOVED lines=45> */
.L_x_1603:
[----:B------:R-:W-:Y:S01]  /*829d0*/  FMUL R44, RZ, R97 ;  /* 0x00000061ff2c7220 */ /* 0x000fe20000400000 */
[----:B------:R-:W-:-:S07]  /*829e0*/  IMAD.MOV.U32 R102, RZ, RZ, RZ ;  /* 0x000000ffff667224 */ /* 0x000fce00078e00ff */
.L_x_1602:
[----:B------:R-:W-:Y:S05]  /*829f0*/  BSYNC.RECONVERGENT B0 ;  /* 0x0000000000007941 */ /* 0x000fea0003800200 */
.L_x_1601:
        /* <DEDUP_REMOVED lines=37> */
.L_x_1608:
        /* <DEDUP_REMOVED lines=45> */
.L_x_1607:
[----:B------:R-:W-:Y:S01]  /*82f20*/  FMUL R44, RZ, R93 ;  /* 0x0000005dff2c7220 */ /* 0x000fe20000400000 */
[----:B------:R-:W-:-:S07]  /*82f30*/  IMAD.MOV.U32 R102, RZ, RZ, RZ ;  /* 0x000000ffff667224 */ /* 0x000fce00078e00ff */
.L_x_1606:
[----:B------:R-:W-:Y:S05]  /*82f40*/  BSYNC.RECONVERGENT B0 ;  /* 0x0000000000007941 */ /* 0x000fea0003800200 */
.L_x_1605:
        /* <DEDUP_REMOVED lines=30> */
.L_x_1612:
        /* <DEDUP_REMOVED lines=45> */
.L_x_1611:
[----:B------:R-:W-:Y:S01]  /*83400*/  FMUL R81, RZ, R93 ;  /* 0x0000005dff517220 */ /* 0x000fe20000400000 */
[----:B------:R-:W-:-:S07]  /*83410*/  IMAD.MOV.U32 R102, RZ, RZ, RZ ;  /* 0x000000ffff667224 */ /* 0x000fce00078e00ff */
.L_x_1610:
[----:B------:R-:W-:Y:S05]  /*83420*/  BSYNC.RECONVERGENT B0 ;  /* 0x0000000000007941 */ /* 0x000fea0003800200 */
.L_x_1609:
        /* <DEDUP_REMOVED lines=40> */
.L_x_1616:
        /* <DEDUP_REMOVED lines=45> */
.L_x_1615:
[----:B------:R-:W-:Y:S01]  /*83980*/  FMUL R44, RZ, R89 ;  /* 0x00000059ff2c7220 */ /* 0x000fe20000400000 */
[----:B------:R-:W-:-:S07]  /*83990*/  IMAD.MOV.U32 R102, RZ, RZ, RZ ;  /* 0x000000ffff667224 */ /* 0x000fce00078e00ff */
.L_x_1614:
[----:B------:R-:W-:Y:S05]  /*839a0*/  BSYNC.RECONVERGENT B0 ;  /* 0x0000000000007941 */ /* 0x000fea0003800200 */
.L_x_1613:
        /* <DEDUP_REMOVED lines=29> */
.L_x_1620:
        /* <DEDUP_REMOVED lines=45> */
.L_x_1619:
[----:B------:R-:W-:Y:S01]  /*83e50*/  FMUL R81, RZ, R89 ;  /* 0x00000059ff517220 */ /* 0x000fe20000400000 */
[----:B------:R-:W-:-:S07]  /*83e60*/  IMAD.MOV.U32 R102, RZ, RZ, RZ ;  /* 0x000000ffff667224 */ /* 0x000fce00078e00ff */
.L_x_1618:
[----:B------:R-:W-:Y:S05]  /*83e70*/  BSYNC.RECONVERGENT B0 ;  /* 0x0000000000007941 */ /* 0x000fea0003800200 */
.L_x_1617:
        /* <DEDUP_REMOVED lines=42> */
.L_x_1624:
        /* <DEDUP_REMOVED lines=45> */
.L_x_1623:
[----:B------:R-:W-:Y:S01]  /*843f0*/  FMUL R44, RZ, R85 ;  /* 0x00000055ff2c7220 */ /* 0x000fe20000400000 */
[----:B------:R-:W-:-:S07]  /*84400*/  IMAD.MOV.U32 R102, RZ, RZ, RZ ;  /* 0x000000ffff667224 */ /* 0x000fce00078e00ff */
.L_x_1622:
[----:B------:R-:W-:Y:S05]  /*84410*/  BSYNC.RECONVERGENT B0 ;  /* 0x0000000000007941 */ /* 0x000fea0003800200 */
.L_x_1621:
        /* <DEDUP_REMOVED lines=30> */
.L_x_1628:
        /* <DEDUP_REMOVED lines=45> */
.L_x_1627:
[----:B------:R-:W-:Y:S01]  /*848d0*/  FMUL R81, RZ, R85 ;  /* 0x00000055ff517220 */ /* 0x000fe20000400000 */
[----:B------:R-:W-:-:S07]  /*848e0*/  IMAD.MOV.U32 R102, RZ, RZ, RZ ;  /* 0x000000ffff667224 */ /* 0x000fce00078e00ff */
.L_x_1626:
[----:B------:R-:W-:Y:S05]  /*848f0*/  BSYNC.RECONVERGENT B0 ;  /* 0x0000000000007941 */ /* 0x000fea0003800200 */
.L_x_1625:
        /* <DEDUP_REMOVED lines=44> */
.L_x_1632:
        /* <DEDUP_REMOVED lines=45> */
.L_x_1631:
[----:B------:R-:W-:Y:S01]  /*84e90*/  FMUL R44, RZ, R43 ;  /* 0x0000002bff2c7220 */ /* 0x000fe20000400000 */
[----:B------:R-:W-:-:S07]  /*84ea0*/  IMAD.MOV.U32 R102, RZ, RZ, RZ ;  /* 0x000000ffff667224 */ /* 0x000fce00078e00ff */
.L_x_1630:
[----:B------:R-:W-:Y:S05]  /*84eb0*/  BSYNC.RECONVERGENT B0 ;  /* 0x0000000000007941 */ /* 0x000fea0003800200 */
.L_x_1629:
        /* <DEDUP_REMOVED lines=30> */
.L_x_1636:
        /* <DEDUP_REMOVED lines=45> */
.L_x_1635:
[----:B------:R-:W-:Y:S01]  /*85370*/  FMUL R81, RZ, R43 ;  /* 0x0000002bff517220 */ /* 0x000fe20000400000 */
[----:B------:R-:W-:-:S07]  /*85380*/  IMAD.MOV.U32 R104, RZ, RZ, RZ ;  /* 0x000000ffff687224 */ /* 0x000fce00078e00ff */
.L_x_1634:
[----:B------:R-:W-:Y:S05]  /*85390*/  BSYNC.RECONVERGENT B0 ;  /* 0x0000000000007941 */ /* 0x000fea0003800200 */
.L_x_1633:
        /* <DEDUP_REMOVED lines=47> */
.L_x_1640:
        /* <DEDUP_REMOVED lines=45> */
.L_x_1639:
[----:B------:R-:W-:Y:S01]  /*85960*/  FMUL R44, RZ, R39 ;  /* 0x00000027ff2c7220 */ /* 0x000fe20000400000 */
[----:B------:R-:W-:-:S07]  /*85970*/  IMAD.MOV.U32 R102, RZ, RZ, RZ ;  /* 0x000000ffff667224 */ /* 0x000fce00078e00ff */
.L_x_1638:
[----:B------:R-:W-:Y:S05]  /*85980*/  BSYNC.RECONVERGENT B0 ;  /* 0x0000000000007941 */ /* 0x000fea0003800200 */
.L_x_1637:
        /* <DEDUP_REMOVED lines=30> */
.L_x_1644:
        /* <DEDUP_REMOVED lines=45> */
.L_x_1643:
[----:B------:R-:W-:Y:S01]  /*85e40*/  FMUL R102, RZ, R39 ;  /* 0x00000027ff667220 */ /* 0x000fe20000400000 */
[----:B------:R-:W-:-:S07]  /*85e50*/  IMAD.MOV.U32 R104, RZ, RZ, RZ ;  /* 0x000000ffff687224 */ /* 0x000fce00078e00ff */
.L_x_1642:
[----:B------:R-:W-:Y:S05]  /*85e60*/  BSYNC.RECONVERGENT B0 ;  /* 0x0000000000007941 */ /* 0x000fea0003800200 */
.L_x_1641:
        /* <DEDUP_REMOVED lines=48> */
.L_x_1648:
        /* <DEDUP_REMOVED lines=45> */
.L_x_1647:
[----:B------:R-:W-:Y:S01]  /*86440*/  FMUL R44, RZ, R35 ;  /* 0x00000023ff2c7220 */ /* 0x000fe20000400000 */
[----:B------:R-:W-:-:S07]  /*86450*/  IMAD.MOV.U32 R102, RZ, RZ, RZ ;  /* 0x000000ffff667224 */ /* 0x000fce00078e00ff */
.L_x_1646:
[----:B------:R-:W-:Y:S05]  /*86460*/  BSYNC.RECONVERGENT B0 ;  /* 0x0000000000007941 */ /* 0x000fea0003800200 */
.L_x_1645:
        /* <DEDUP_REMOVED lines=30> */
.L_x_1652:
        /* <DEDUP_REMOVED lines=45> */
.L_x_1651:
[----:B------:R-:W-:Y:S01]  /*86920*/  FMUL R102, RZ, R35 ;  /* 0x00000023ff667220 */ /* 0x000fe20000400000 */
[----:B------:R-:W-:-:S07]  /*86930*/  IMAD.MOV.U32 R104, RZ, RZ, RZ ;  /* 0x000000ffff687224 */ /* 0x000fce00078e00ff */
.L_x_1650:
[----:B------:R-:W-:Y:S05]  /*86940*/  BSYNC.RECONVERGENT B0 ;  /* 0x0000000000007941 */ /* 0x000fea0003800200 */
.L_x_1649:
        /* <DEDUP_REMOVED lines=50> */
.L_x_1656:
        /* <DEDUP_REMOVED lines=45> */
.L_x_1655:
[----:B------:R-:W-:Y:S01]  /*86f40*/  FMUL R44, RZ, R31 ;  /* 0x0000001fff2c7220 */ /* 0x000fe20000400000 */
[----:B------:R-:W-:-:S07]  /*86f50*/  IMAD.MOV.U32 R102, RZ, RZ, RZ ;  /* 0x000000ffff667224 */ /* 0x000fce00078e00ff */
.L_x_1654:
[----:B------:R-:W-:Y:S05]  /*86f60*/  BSYNC.RECONVERGENT B0 ;  /* 0x0000000000007941 */ /* 0x000fea0003800200 */
.L_x_1653:
        /* <DEDUP_REMOVED lines=30> */
.L_x_1660:
        /* <DEDUP_REMOVED lines=45> */
.L_x_1659:
[----:B------:R-:W-:Y:S01]  /*87420*/  FMUL R104, RZ, R31 ;  /* 0x0000001fff687220 */ /* 0x000fe20000400000 */
[----:B------:R-:W-:-:S07]  /*87430*/  IMAD.MOV.U32 R102, RZ, RZ, RZ ;  /* 0x000000ffff667224 */ /* 0x000fce00078e00ff */
.L_x_1658:
[----:B------:R-:W-:Y:S05]  /*87440*/  BSYNC.RECONVERGENT B0 ;  /* 0x0000000000007941 */ /* 0x000fea0003800200 */
.L_x_1657:
        /* <DEDUP_REMOVED lines=52> */
.L_x_1664:
        /* <DEDUP_REMOVED lines=45> */
.L_x_1663:
[----:B------:R-:W-:Y:S01]  /*87a60*/  FMUL R44, RZ, R27 ;  /* 0x0000001bff2c7220 */ /* 0x000fe20000400000 */
[----:B------:R-:W-:-:S07]  /*87a70*/  IMAD.MOV.U32 R102, RZ, RZ, RZ ;  /* 0x000000ffff667224 */ /* 0x000fce00078e00ff */
.L_x_1662:
[----:B------:R-:W-:Y:S05]  /*87a80*/  BSYNC.RECONVERGENT B0 ;  /* 0x0000000000007941 */ /* 0x000fea0003800200 */
.L_x_1661:
        /* <DEDUP_REMOVED lines=30> */
.L_x_1668:
        /* <DEDUP_REMOVED lines=45> */
.L_x_1667:
[----:B------:R-:W-:Y:S01]  /*87f40*/  FMUL R104, RZ, R27 ;  /* 0x0000001bff687220 */ /* 0x000fe20000400000 */
[----:B------:R-:W-:-:S07]  /*87f50*/  IMAD.MOV.U32 R102, RZ, RZ, RZ ;  /* 0x000000ffff667224 */ /* 0x000fce00078e00ff */
.L_x_1666:
[----:B------:R-:W-:Y:S05]  /*87f60*/  BSYNC.RECONVERGENT B0 ;  /* 0x0000000000007941 */ /* 0x000fea0003800200 */
.L_x_1665:
        /* <DEDUP_REMOVED lines=54> */
.L_x_1672:
        /* <DEDUP_REMOVED lines=45> */
.L_x_1671:
[----:B------:R-:W-:Y:S01]  /*885a0*/  FMUL R44, RZ, R23 ;  /* 0x00000017ff2c7220 */ /* 0x000fe20000400000 */
[----:B------:R-:W-:-:S07]  /*885b0*/  IMAD.MOV.U32 R102, RZ, RZ, RZ ;  /* 0x000000ffff667224 */ /* 0x000fce00078e00ff */
.L_x_1670:
[----:B------:R-:W-:Y:S05]  /*885c0*/  BSYNC.RECONVERGENT B0 ;  /* 0x0000000000007941 */ /* 0x000fea0003800200 */
.L_x_1669:
        /* <DEDUP_REMOVED lines=30> */
.L_x_1676:
        /* <DEDUP_REMOVED lines=45> */
.L_x_1675:
[----:B------:R-:W-:Y:S01]  /*88a80*/  FMUL R104, RZ, R23 ;  /* 0x00000017ff687220 */ /* 0x000fe20000400000 */
[----:B------:R-:W-:-:S07]  /*88a90*/  IMAD.MOV.U32 R102, RZ, RZ, RZ ;  /* 0x000000ffff667224 */ /* 0x000fce00078e00ff */
.L_x_1674:
[----:B------:R-:W-:Y:S05]  /*88aa0*/  BSYNC.RECONVERGENT B0 ;  /* 0x0000000000007941 */ /* 0x000fea0003800200 */
.L_x_1673:
        /* <DEDUP_REMOVED lines=56> */
.L_x_1680:
        /* <DEDUP_REMOVED lines=45> */
.L_x_1679:
[----:B------:R-:W-:Y:S01]  /*89100*/  FMUL R44, RZ, R19 ;  /* 0x00000013ff2c7220 */ /* 0x000fe20000400000 */
[----:B------:R-:W-:-:S07]  /*89110*/  IMAD.MOV.U32 R102, RZ, RZ, RZ ;  /* 0x000000ffff667224 */ /* 0x000fce00078e00ff */
.L_x_1678:
[----:B------:R-:W-:Y:S05]  /*89120*/  BSYNC.RECONVERGENT B0 ;  /* 0x0000000000007941 */ /* 0x000fea0003800200 */
.L_x_1677:
        /* <DEDUP_REMOVED lines=30> */
.L_x_1684:
        /* <DEDUP_REMOVED lines=45> */
.L_x_1683:
[----:B------:R-:W-:Y:S01]  /*895e0*/  FMUL R104, RZ, R19 ;  /* 0x00000013ff687220 */ /* 0x000fe20000400000 */
[----:B------:R-:W-:-:S07]  /*895f0*/  IMAD.MOV.U32 R102, RZ, RZ, RZ ;  /* 0x000000ffff667224 */ /* 0x000fce00078e00ff */
.L_x_1682:
[----:B------:R-:W-:Y:S05]  /*89600*/  BSYNC.RECONVERGENT B0 ;  /* 0x0000000000007941 */ /* 0x000fea0003800200 */
.L_x_1681:
        /* <DEDUP_REMOVED lines=58> */
.L_x_1688:
        /* <DEDUP_REMOVED lines=45> */
.L_x_1687:
[----:B------:R-:W-:Y:S01]  /*89c80*/  FMUL R44, RZ, R15 ;  /* 0x0000000fff2c7220 */ /* 0x000fe20000400000 */
[----:B------:R-:W-:-:S07]  /*89c90*/  IMAD.MOV.U32 R102, RZ, RZ, RZ ;  /* 0x000000ffff667224 */ /* 0x000fce00078e00ff */
.L_x_1686:
[----:B------:R-:W-:Y:S05]  /*89ca0*/  BSYNC.RECONVERGENT B0 ;  /* 0x0000000000007941 */ /* 0x000fea0003800200 */
.L_x_1685:
        /* <DEDUP_REMOVED lines=30> */
.L_x_1692:
        /* <DEDUP_REMOVED lines=45> */
.L_x_1691:
[----:B------:R-:W-:Y:S01]  /*8a160*/  FMUL R44, RZ, R15 ;  /* 0x0000000fff2c7220 */ /* 0x000fe20000400000 */
[----:B------:R-:W-:-:S07]  /*8a170*/  IMAD.MOV.U32 R102, RZ, RZ, RZ ;  /* 0x000000ffff667224 */ /* 0x000fce00078e00ff */
.L_x_1690:
[----:B------:R-:W-:Y:S05]  /*8a180*/  BSYNC.RECONVERGENT B0 ;  /* 0x0000000000007941 */ /* 0x000fea0003800200 */
.L_x_1689:
        /* <DEDUP_REMOVED lines=38> */
.L_x_1696:
        /* <DEDUP_REMOVED lines=45> */
.L_x_1695:
[----:B------:R-:W-:Y:S01]  /*8a6c0*/  FMUL R44, RZ, R11 ;  /* 0x0000000bff2c7220 */ /* 0x000fe20000400000 */
[----:B------:R-:W-:-:S07]  /*8a6d0*/  IMAD.MOV.U32 R102, RZ, RZ, RZ ;  /* 0x000000ffff667224 */ /* 0x000fce00078e00ff */
.L_x_1694:
[----:B------:R-:W-:Y:S05]  /*8a6e0*/  BSYNC.RECONVERGENT B0 ;  /* 0x0000000000007941 */ /* 0x000fea0003800200 */
.L_x_1693:
        /* <DEDUP_REMOVED lines=30> */
.L_x_1700:
        /* <DEDUP_REMOVED lines=45> */
.L_x_1699:
[----:B------:R-:W-:Y:S01]  /*8aba0*/  FMUL R44, RZ, R11 ;  /* 0x0000000bff2c7220 */ /* 0x000fe20000400000 */
[----:B------:R-:W-:-:S07]  /*8abb0*/  IMAD.MOV.U32 R102, RZ, RZ, RZ ;  /* 0x000000ffff667224 */ /* 0x000fce00078e00ff */
.L_x_1698:
[----:B------:R-:W-:Y:S05]  /*8abc0*/  BSYNC.RECONVERGENT B0 ;  /* 0x0000000000007941 */ /* 0x000fea0003800200 */
.L_x_1697:
        /* <DEDUP_REMOVED lines=38> */
.L_x_1704:
        /* <DEDUP_REMOVED lines=45> */
.L_x_1703:
[----:B------:R-:W-:Y:S01]  /*8b100*/  FMUL R44, RZ, R7 ;  /* 0x00000007ff2c7220 */ /* 0x000fe20000400000 */
[----:B------:R-:W-:-:S07]  /*8b110*/  IMAD.MOV.U32 R102, RZ, RZ, RZ ;  /* 0x000000ffff667224 */ /* 0x000fce00078e00ff */
.L_x_1702:
[----:B------:R-:W-:Y:S05]  /*8b120*/  BSYNC.RECONVERGENT B0 ;  /* 0x0000000000007941 */ /* 0x000fea0003800200 */
.L_x_1701:
        /* <DEDUP_REMOVED lines=30> */
.L_x_1708:
        /* <DEDUP_REMOVED lines=45> */
.L_x_1707:
[----:B------:R-:W-:Y:S01]  /*8b5e0*/  FMUL R44, RZ, R7 ;  /* 0x00000007ff2c7220 */ /* 0x000fe20000400000 */
[----:B------:R-:W-:-:S07]  /*8b5f0*/  IMAD.MOV.U32 R102, RZ, RZ, RZ ;  /* 0x000000ffff667224 */ /* 0x000fce00078e00ff */
.L_x_1706:
[----:B------:R-:W-:Y:S05]  /*8b600*/  BSYNC.RECONVERGENT B0 ;  /* 0x0000000000007941 */ /* 0x000fea0003800200 */
.L_x_1705:
        /* <DEDUP_REMOVED lines=38> */
.L_x_1712:
        /* <DEDUP_REMOVED lines=45> */
.L_x_1711:
[----:B------:R-:W-:Y:S01]  /*8bb40*/  FMUL R44, RZ, R3 ;  /* 0x00000003ff2c7220 */ /* 0x000fe20000400000 */
[----:B------:R-:W-:-:S07]  /*8bb50*/  IMAD.MOV.U32 R102, RZ, RZ, RZ ;  /* 0x000000ffff667224 */ /* 0x000fce00078e00ff */
.L_x_1710:
[----:B------:R-:W-:Y:S05]  /*8bb60*/  BSYNC.RECONVERGENT B0 ;  /* 0x0000000000007941 */ /* 0x000fea0003800200 */
.L_x_1709:
        /* <DEDUP_REMOVED lines=29> */
.L_x_1716:
        /* <DEDUP_REMOVED lines=45> */
.L_x_1715:
[----:B------:R-:W-:Y:S01]  /*8c010*/  FMUL R44, RZ, R3 ;  /* 0x00000003ff2c7220 */ /* 0x000fe20000400000 */
[----:B------:R-:W-:-:S07]  /*8c020*/  IMAD.MOV.U32 R102, RZ, RZ, RZ ;  /* 0x000000ffff667224 */ /* 0x000fce00078e00ff */
.L_x_1714:
[----:B------:R-:W-:Y:S05]  /*8c030*/  BSYNC.RECONVERGENT B0 ;  /* 0x0000000000007941 */ /* 0x000fea0003800200 */
.L_x_1713:
        /* <DEDUP_REMOVED lines=38> */
.L_x_1720:
        /* <DEDUP_REMOVED lines=45> */
.L_x_1719:
[----:B------:R-:W-:Y:S01]  /*8c570*/  FMUL R44, RZ, R47 ;  /* 0x0000002fff2c7220 */ /* 0x000fe20000400000 */
[----:B------:R-:W-:-:S07]  /*8c580*/  IMAD.MOV.U32 R102, RZ, RZ, RZ ;  /* 0x000000ffff667224 */ /* 0x000fce00078e00ff */
.L_x_1718:
[----:B------:R-:W-:Y:S05]  /*8c590*/  BSYNC.RECONVERGENT B0 ;  /* 0x0000000000007941 */ /* 0x000fea0003800200 */
.L_x_1717:
        /* <DEDUP_REMOVED lines=29> */
.L_x_1724:
        /* <DEDUP_REMOVED lines=45> */
.L_x_1723:
[----:B------:R-:W-:Y:S01]  /*8ca40*/  FMUL R44, RZ, R47 ;  /* 0x0000002fff2c7220 */ /* 0x000fe20000400000 */
[----:B------:R-:W-:-:S07]  /*8ca50*/  IMAD.MOV.U32 R102, RZ, RZ, RZ ;  /* 0x000000ffff667224 */ /* 0x000fce00078e00ff */
.L_x_1722:
[----:B------:R-:W-:Y:S05]  /*8ca60*/  BSYNC.RECONVERGENT B0 ;  /* 0x0000000000007941 */ /* 0x000fea0003800200 */
.L_x_1721:
        /* <DEDUP_REMOVED lines=38> */
.L_x_1728:
        /* <DEDUP_REMOVED lines=45> */
.L_x_1727:
[----:B------:R-:W-:Y:S01]  /*8cfa0*/  FMUL R44, RZ, R97 ;  /* 0x00000061ff2c7220 */ /* 0x000fe20000400000 */
[----:B------:R-:W-:-:S07]  /*8cfb0*/  IMAD.MOV.U32 R102, RZ, RZ, RZ ;  /* 0x000000ffff667224 */ /* 0x000fce00078e00ff */
.L_x_1726:
[----:B------:R-:W-:Y:S05]  /*8cfc0*/  BSYNC.RECONVERGENT B0 ;  /* 0x0000000000007941 */ /* 0x000fea0003800200 */
.L_x_1725:
        /* <DEDUP_REMOVED lines=29> */
.L_x_1732:
        /* <DEDUP_REMOVED lines=45> */
.L_x_1731:
[----:B------:R-:W-:Y:S01]  /*8d470*/  FMUL R44, RZ, R97 ;  /* 0x00000061ff2c7220 */ /* 0x000fe20000400000 */
[----:B------:R-:W-:-:S07]  /*8d480*/  IMAD.MOV.U32 R102, RZ, RZ, RZ ;  /* 0x000000ffff667224 */ /* 0x000fce00078e00ff */
.L_x_1730:
[----:B------:R-:W-:Y:S05]  /*8d490*/  BSYNC.RECONVERGENT B0 ;  /* 0x0000000000007941 */ /* 0x000fea0003800200 */
.L_x_1729:
        /* <DEDUP_REMOVED lines=37> */
.L_x_1736:
        /* <DEDUP_REMOVED lines=45> */
.L_x_1735:
[----:B------:R-:W-:Y:S01]  /*8d9c0*/  FMUL R44, RZ, R93 ;  /* 0x0000005dff2c7220 */ /* 0x000fe20000400000 */
[----:B------:R-:W-:-:S07]  /*8d9d0*/  IMAD.MOV.U32 R102, RZ, RZ, RZ ;  /* 0x000000ffff667224 */ /* 0x000fce00078e00ff */
.L_x_1734:
[----:B------:R-:W-:Y:S05]  /*8d9e0*/  BSYNC.RECONVERGENT B0 ;  /* 0x0000000000007941 */ /* 0x000fea0003800200 */
.L_x_1733:
        /* <DEDUP_REMOVED lines=29> */
.L_x_1740:
        /* <DEDUP_REMOVED lines=45> */
.L_x_1739:
[----:B------:R-:W-:Y:S01]  /*8de90*/  FMUL R81, RZ, R93 ;  /* 0x0000005dff517220 */ /* 0x000fe20000400000 */
[----:B------:R-:W-:-:S07]  /*8dea0*/  IMAD.MOV.U32 R102, RZ, RZ, RZ ;  /* 0x000000ffff667224 */ /* 0x000fce00078e00ff */
.L_x_1738:
[----:B------:R-:W-:Y:S05]  /*8deb0*/  BSYNC.RECONVERGENT B0 ;  /* 0x0000000000007941 */ /* 0x000fea0003800200 */
.L_x_1737:
        /* <DEDUP_REMOVED lines=40> */
.L_x_1744:
        /* <DEDUP_REMOVED lines=45> */
.L_x_1743:
[----:B------:R-:W-:Y:S01]  /*8e410*/  FMUL R44, RZ, R89 ;  /* 0x00000059ff2c7220 */ /* 0x000fe20000400000 */
[----:B------:R-:W-:-:S07]  /*8e420*/  IMAD.MOV.U32 R102, RZ, RZ, RZ ;  /* 0x000000ffff667224 */ /* 0x000fce00078e00ff */
.L_x_1742:
[----:B------:R-:W-:Y:S05]  /*8e430*/  BSYNC.RECONVERGENT B0 ;  /* 0x0000000000007941 */ /* 0x000fea0003800200 */
.L_x_1741:
        /* <DEDUP_REMOVED lines=29> */
.L_x_1748:
        /* <DEDUP_REMOVED lines=45> */
.L_x_1747:
[----:B------:R-:W-:Y:S01]  /*8e8e0*/  FMUL R81, RZ, R89 ;  /* 0x00000059ff517220 */ /* 0x000fe20000400000 */
[----:B------:R-:W-:-:S07]  /*8e8f0*/  IMAD.MOV.U32 R102, RZ, RZ, RZ ;  /* 0x000000ffff667224 */ /* 0x000fce00078e00ff */
.L_x_1746:
[----:B------:R-:W-:Y:S05]  /*8e900*/  BSYNC.RECONVERGENT B0 ;  /* 0x0000000000007941 */ /* 0x000fea0003800200 */
.L_x_1745:
        /* <DEDUP_REMOVED lines=42> */
.L_x_1752:
        /* <DEDUP_REMOVED lines=45> */
.L_x_1751:
[----:B------:R-:W-:Y:S01]  /*8ee80*/  FMUL R44, RZ, R85 ;  /* 0x00000055ff2c7220 */ /* 0x000fe20000400000 */
[----:B------:R-:W-:-:S07]  /*8ee90*/  IMAD.MOV.U32 R102, RZ, RZ, RZ ;  /* 0x000000ffff667224 */ /* 0x000fce00078e00ff */
.L_x_1750:
[----:B------:R-:W-:Y:S05]  /*8eea0*/  BSYNC.RECONVERGENT B0 ;  /* 0x0000000000007941 */ /* 0x000fea0003800200 */
.L_x_1749:
        /* <DEDUP_REMOVED lines=30> */
.L_x_1756:
        /* <DEDUP_REMOVED lines=45> */
.L_x_1755:
[----:B------:R-:W-:Y:S01]  /*8f360*/  FMUL R81, RZ, R85 ;  /* 0x00000055ff517220 */ /* 0x000fe20000400000 */
[----:B------:R-:W-:-:S07]  /*8f370*/  IMAD.MOV.U32 R102, RZ, RZ, RZ ;  /* 0x000000ffff667224 */ /* 0x000fce00078e00ff */
.L_x_1754:
[----:B------:R-:W-:Y:S05]  /*8f380*/  BSYNC.RECONVERGENT B0 ;  /* 0x0000000000007941 */ /* 0x000fea0003800200 */
.L_x_1753:
        /* <DEDUP_REMOVED lines=44> */
.L_x_1760:
        /* <DEDUP_REMOVED lines=45> */
.L_x_1759:
[----:B------:R-:W-:Y:S01]  /*8f920*/  FMUL R44, RZ, R43 ;  /* 0x0000002bff2c7220 */ /* 0x000fe20000400000 */
[----:B------:R-:W-:-:S07]  /*8f930*/  IMAD.MOV.U32 R102, RZ, RZ, RZ ;  /* 0x000000ffff667224 */ /* 0x000fce00078e00ff */
.L_x_1758:
[----:B------:R-:W-:Y:S05]  /*8f940*/  BSYNC.RECONVERGENT B0 ;  /* 0x0000000000007941 */ /* 0x000fea0003800200 */
.L_x_1757:
        /* <DEDUP_REMOVED lines=30> */
.L_x_1764:
        /* <DEDUP_REMOVED lines=45> */
.L_x_1763:
[----:B------:R-:W-:Y:S01]  /*8fe00*/  FMUL R81, RZ, R43 ;  /* 0x0000002bff517220 */ /* 0x000fe20000400000 */
[----:B------:R-:W-:-:S07]  /*8fe10*/  IMAD.MOV.U32 R104, RZ, RZ, RZ ;  /* 0x000000ffff687224 */ /* 0x000fce00078e00ff */
.L_x_1762:
[----:B------:R-:W-:Y:S05]  /*8fe20*/  BSYNC.RECONVERGENT B0 ;  /* 0x0000000000007941 */ /* 0x000fea0003800200 */
.L_x_1761:
        /* <DEDUP_REMOVED lines=47> */
.L_x_1768:
        /* <DEDUP_REMOVED lines=45> */
.L_x_1767:
[----:B------:R-:W-:Y:S01]  /*903f0*/  FMUL R44, RZ, R39 ;  /* 0x00000027ff2c7220 */ /* 0x000fe20000400000 */
[----:B------:R-:W-:-:S07]  /*90400*/  IMAD.MOV.U32 R102, RZ, RZ, RZ ;  /* 0x000000ffff667224 */ /* 0x000fce00078e00ff */
.L_x_1766:
[----:B------:R-:W-:Y:S05]  /*90410*/  BSYNC.RECONVERGENT B0 ;  /* 0x0000000000007941 */ /* 0x000fea0003800200 */
.L_x_1765:
        /* <DEDUP_REMOVED lines=30> */
.L_x_1772:
        /* <DEDUP_REMOVED lines=45> */
.L_x_1771:
[----:B------:R-:W-:Y:S01]  /*908d0*/  FMUL R102, RZ, R39 ;  /* 0x00000027ff667220 */ /* 0x000fe20000400000 */
[----:B------:R-:W-:-:S07]  /*908e0*/  IMAD.MOV.U32 R104, RZ, RZ, RZ ;  /* 0x000000ffff687224 */ /* 0x000fce00078e00ff */
.L_x_1770:
[----:B------:R-:W-:Y:S05]  /*908f0*/  BSYNC.RECONVERGENT B0 ;  /* 0x0000000000007941 */ /* 0x000fea0003800200 */
.L_x_1769:
        /* <DEDUP_REMOVED lines=48> */
.L_x_1776:
        /* <DEDUP_REMOVED lines=45> */
.L_x_1775:
[----:B------:R-:W-:Y:S01]  /*90ed0*/  FMUL R44, RZ, R35 ;  /* 0x00000023ff2c7220 */ /* 0x000fe20000400000 */
[----:B------:R-:W-:-:S07]  /*90ee0*/  IMAD.MOV.U32 R102, RZ, RZ, RZ ;  /* 0x000000ffff667224 */ /* 0x000fce00078e00ff */
.L_x_1774:
[----:B------:R-:W-:Y:S05]  /*90ef0*/  BSYNC.RECONVERGENT B0 ;  /* 0x0000000000007941 */ /* 0x000fea0003800200 */
.L_x_1773:
        /* <DEDUP_REMOVED lines=30> */
.L_x_1780:
        /* <DEDUP_REMOVED lines=45> */
.L_x_1779:
[----:B------:R-:W-:Y:S01]  /*913b0*/  FMUL R102, RZ, R35 ;  /* 0x00000023ff667220 */ /* 0x000fe20000400000 */
[----:B------:R-:W-:-:S07]  /*913c0*/  IMAD.MOV.U32 R104, RZ, RZ, RZ ;  /* 0x000000ffff687224 */ /* 0x000fce00078e00ff */
.L_x_1778:
[----:B------:R-:W-:Y:S05]  /*913d0*/  BSYNC.RECONVERGENT B0 ;  /* 0x0000000000007941 */ /* 0x000fea0003800200 */
.L_x_1777:
        /* <DEDUP_REMOVED lines=50> */
.L_x_1784:
        /* <DEDUP_REMOVED lines=45> */
.L_x_1783:
[----:B------:R-:W-:Y:S01]  /*919d0*/  FMUL R44, RZ, R31 ;  /* 0x0000001fff2c7220 */ /* 0x000fe20000400000 */
[----:B------:R-:W-:-:S07]  /*919e0*/  IMAD.MOV.U32 R102, RZ, RZ, RZ ;  /* 0x000000ffff667224 */ /* 0x000fce00078e00ff */
.L_x_1782:
[----:B------:R-:W-:Y:S05]  /*919f0*/  BSYNC.RECONVERGENT B0 ;  /* 0x0000000000007941 */ /* 0x000fea0003800200 */
.L_x_1781:
        /* <DEDUP_REMOVED lines=30> */
.L_x_1788:
        /* <DEDUP_REMOVED lines=45> */
.L_x_1787:
[----:B------:R-:W-:Y:S01]  /*91eb0*/  FMUL R104, RZ, R31 ;  /* 0x0000001fff687220 */ /* 0x000fe20000400000 */
[----:B------:R-:W-:-:S07]  /*91ec0*/  IMAD.MOV.U32 R102, RZ, RZ, RZ ;  /* 0x000000ffff667224 */ /* 0x000fce00078e00ff */
.L_x_1786:
[----:B------:R-:W-:Y:S05]  /*91ed0*/  BSYNC.RECONVERGENT B0 ;  /* 0x0000000000007941 */ /* 0x000fea0003800200 */
.L_x_1785:
        /* <DEDUP_REMOVED lines=52> */
.L_x_1792:
        /* <DEDUP_REMOVED lines=45> */
.L_x_1791:
[----:B------:R-:W-:Y:S01]  /*924f0*/  FMUL R44, RZ, R27 ;  /* 0x0000001bff2c7220 */ /* 0x000fe20000400000 */
[----:B------:R-:W-:-:S07]  /*92500*/  IMAD.MOV.U32 R102, RZ, RZ, RZ ;  /* 0x000000ffff667224 */ /* 0x000fce00078e00ff */
.L_x_1790:
[----:B------:R-:W-:Y:S05]  /*92510*/  BSYNC.RECONVERGENT B0 ;  /* 0x0000000000007941 */ /* 0x000fea0003800200 */
.L_x_1789:
        /* <DEDUP_REMOVED lines=30> */
.L_x_1796:
        /* <DEDUP_REMOVED lines=45> */
.L_x_1795:
[----:B------:R-:W-:Y:S01]  /*929d0*/  FMUL R104, RZ, R27 ;  /* 0x0000001bff687220 */ /* 0x000fe20000400000 */
[----:B------:R-:W-:-:S07]  /*929e0*/  IMAD.MOV.U32 R102, RZ, RZ, RZ ;  /* 0x000000ffff667224 */ /* 0x000fce00078e00ff */
.L_x_1794:
[----:B------:R-:W-:Y:S05]  /*929f0*/  BSYNC.RECONVERGENT B0 ;  /* 0x0000000000007941 */ /* 0x000fea0003800200 */
.L_x_1793:
        /* <DEDUP_REMOVED lines=54> */
.L_x_1800:
        /* <DEDUP_REMOVED lines=45> */
.L_x_1799:
[----:B------:R-:W-:Y:S01]  /*93030*/  FMUL R44, RZ, R23 ;  /* 0x00000017ff2c7220 */ /* 0x000fe20000400000 */
[----:B------:R-:W-:-:S07]  /*93040*/  IMAD.MOV.U32 R102, RZ, RZ, RZ ;  /* 0x000000ffff667224 */ /* 0x000fce00078e00ff */
.L_x_1798:
[----:B------:R-:W-:Y:S05]  /*93050*/  BSYNC.RECONVERGENT B0 ;  /* 0x0000000000007941 */ /* 0x000fea0003800200 */
.L_x_1797:
        /* <DEDUP_REMOVED lines=30> */
.L_x_1804:
        /* <DEDUP_REMOVED lines=45> */
.L_x_1803:
[----:B------:R-:W-:Y:S01]  /*93510*/  FMUL R104, RZ, R23 ;  /* 0x00000017ff687220 */ /* 0x000fe20000400000 */
[----:B------:R-:W-:-:S07]  /*93520*/  IMAD.MOV.U32 R102, RZ, RZ, RZ ;  /* 0x000000ffff667224 */ /* 0x000fce00078e00ff */
.L_x_1802:
[----:B------:R-:W-:Y:S05]  /*93530*/  BSYNC.RECONVERGENT B0 ;  /* 0x0000000000007941 */ /* 0x000fea0003800200 */
.L_x_1801:
        /* <DEDUP_REMOVED lines=56> */
.L_x_1808:
        /* <DEDUP_REMOVED lines=45> */
.L_x_1807:
[----:B------:R-:W-:Y:S01]  /*93b90*/  FMUL R44, RZ, R19 ;  /* 0x00000013ff2c7220 */ /* 0x000fe20000400000 */
[----:B------:R-:W-:-:S07]  /*93ba0*/  IMAD.MOV.U32 R102, RZ, RZ, RZ ;  /* 0x000000ffff667224 */ /* 0x000fce00078e00ff */
.L_x_1806:
[----:B------:R-:W-:Y:S05]  /*93bb0*/  BSYNC.RECONVERGENT B0 ;  /* 0x0000000000007941 */ /* 0x000fea0003800200 */
.L_x_1805:
        /* <DEDUP_REMOVED lines=30> */
.L_x_1812:
        /* <DEDUP_REMOVED lines=45> */
.L_x_1811:
[----:B------:R-:W-:Y:S01]  /*94070*/  FMUL R104, RZ, R19 ;  /* 0x00000013ff687220 */ /* 0x000fe20000400000 */
[----:B------:R-:W-:-:S07]  /*94080*/  IMAD.MOV.U32 R102, RZ, RZ, RZ ;  /* 0x000000ffff667224 */ /* 0x000fce00078e00ff */
.L_x_1810:
[----:B------:R-:W-:Y:S05]  /*94090*/  BSYNC.RECONVERGENT B0 ;  /* 0x0000000000007941 */ /* 0x000fea0003800200 */
.L_x_1809:
        /* <DEDUP_REMOVED lines=58> */
.L_x_1816:
        /* <DEDUP_REMOVED lines=45> */
.L_x_1815:
[----:B------:R-:W-:Y:S01]  /*94710*/  FMUL R44, RZ, R15 ;  /* 0x0000000fff2c7220 */ /* 0x000fe20000400000 */
[----:B------:R-:W-:-:S07]  /*94720*/  IMAD.MOV.U32 R102, RZ, RZ, RZ ;  /* 0x000000ffff667224 */ /* 0x000fce00078e00ff */
.L_x_1814:
[----:B------:R-:W-:Y:S05]  /*94730*/  BSYNC.RECONVERGENT B0 ;  /* 0x0000000000007941 */ /* 0x000fea0003800200 */
.L_x_1813:
        /* <DEDUP_REMOVED lines=30> */
.L_x_1820:
        /* <DEDUP_REMOVED lines=45> */
.L_x_1819:
[----:B------:R-:W-:Y:S01]  /*94bf0*/  FMUL R44, RZ, R15 ;  /* 0x0000000fff2c7220 */ /* 0x000fe20000400000 */
[----:B------:R-:W-:-:S07]  /*94c00*/  IMAD.MOV.U32 R102, RZ, RZ, RZ ;  /* 0x000000ffff667224 */ /* 0x000fce00078e00ff */
.L_x_1818:
[----:B------:R-:W-:Y:S05]  /*94c10*/  BSYNC.RECONVERGENT B0 ;  /* 0x0000000000007941 */ /* 0x000fea0003800200 */
.L_x_1817:
        /* <DEDUP_REMOVED lines=38> */
.L_x_1824:
        /* <DEDUP_REMOVED lines=45> */
.L_x_1823:
[----:B------:R-:W-:Y:S01]  /*95150*/  FMUL R44, RZ, R11 ;  /* 0x0000000bff2c7220 */ /* 0x000fe20000400000 */
[----:B------:R-:W-:-:S07]  /*95160*/  IMAD.MOV.U32 R102, RZ, RZ, RZ ;  /* 0x000000ffff667224 */ /* 0x000fce00078e00ff */
.L_x_1822:
[----:B------:R-:W-:Y:S05]  /*95170*/  BSYNC.RECONVERGENT B0 ;  /* 0x0000000000007941 */ /* 0x000fea0003800200 */
.L_x_1821:
        /* <DEDUP_REMOVED lines=30> */
.L_x_1828:
        /* <DEDUP_REMOVED lines=45> */
.L_x_1827:
[----:B------:R-:W-:Y:S01]  /*95630*/  FMUL R44, RZ, R11 ;  /* 0x0000000bff2c7220 */ /* 0x000fe20000400000 */
[----:B------:R-:W-:-:S07]  /*95640*/  IMAD.MOV.U32 R102, RZ, RZ, RZ ;  /* 0x000000ffff667224 */ /* 0x000fce00078e00ff */
.L_x_1826:
[----:B------:R-:W-:Y:S05]  /*95650*/  BSYNC.RECONVERGENT B0 ;  /* 0x0000000000007941 */ /* 0x000fea0003800200 */
.L_x_1825:
        /* <DEDUP_REMOVED lines=38> */
.L_x_1832:
        /* <DEDUP_REMOVED lines=45> */
.L_x_1831:
[----:B------:R-:W-:Y:S01]  /*95b90*/  FMUL R44, RZ, R7 ;  /* 0x00000007ff2c7220 */ /* 0x000fe20000400000 */
[----:B------:R-:W-:-:S07]  /*95ba0*/  IMAD.MOV.U32 R102, RZ, RZ, RZ ;  /* 0x000000ffff667224 */ /* 0x000fce00078e00ff */
.L_x_1830:
[----:B------:R-:W-:Y:S05]  /*95bb0*/  BSYNC.RECONVERGENT B0 ;  /* 0x0000000000007941 */ /* 0x000fea0003800200 */
.L_x_1829:
        /* <DEDUP_REMOVED lines=30> */
.L_x_1836:
        /* <DEDUP_REMOVED lines=45> */
.L_x_1835:
[----:B------:R-:W-:Y:S01]  /*96070*/  FMUL R44, RZ, R7 ;  /* 0x00000007ff2c7220 */ /* 0x000fe20000400000 */
[----:B------:R-:W-:-:S07]  /*96080*/  IMAD.MOV.U32 R102, RZ, RZ, RZ ;  /* 0x000000ffff667224 */ /* 0x000fce00078e00ff */
.L_x_1834:
[----:B------:R-:W-:Y:S05]  /*96090*/  BSYNC.RECONVERGENT B0 ;  /* 0x0000000000007941 */ /* 0x000fea0003800200 */
.L_x_1833:
        /* <DEDUP_REMOVED lines=37> */
.L_x_1840:
        /* <DEDUP_REMOVED lines=45> */
.L_x_1839:
[----:B------:R-:W-:Y:S01]  /*965c0*/  FMUL R44, RZ, R3 ;  /* 0x00000003ff2c7220 */ /* 0x000fe20000400000 */
[----:B------:R-:W-:-:S07]  /*965d0*/  IMAD.MOV.U32 R102, RZ, RZ, RZ ;  /* 0x000000ffff667224 */ /* 0x000fce00078e00ff */
.L_x_1838:
[----:B------:R-:W-:Y:S05]  /*965e0*/  BSYNC.RECONVERGENT B0 ;  /* 0x0000000000007941 */ /* 0x000fea0003800200 */
.L_x_1837:
        /* <DEDUP_REMOVED lines=29> */
.L_x_1844:
        /* <DEDUP_REMOVED lines=45> */
.L_x_1843:
[----:B------:R-:W-:Y:S01]  /*96a90*/  FMUL R44, RZ, R3 ;  /* 0x00000003ff2c7220 */ /* 0x000fe20000400000 */
[----:B------:R-:W-:-:S07]  /*96aa0*/  IMAD.MOV.U32 R102, RZ, RZ, RZ ;  /* 0x000000ffff667224 */ /* 0x000fce00078e00ff */
.L_x_1842:
[----:B------:R-:W-:Y:S05]  /*96ab0*/  BSYNC.RECONVERGENT B0 ;  /* 0x0000000000007941 */ /* 0x000fea0003800200 */
.L_x_1841:
        /* <DEDUP_REMOVED lines=37> */
.L_x_1848:
        /* <DEDUP_REMOVED lines=45> */
.L_x_1847:
[----:B------:R-:W-:Y:S01]  /*96fe0*/  FMUL R44, RZ, R47 ;  /* 0x0000002fff2c7220 */ /* 0x000fe20000400000 */
[----:B------:R-:W-:-:S07]  /*96ff0*/  IMAD.MOV.U32 R102, RZ, RZ, RZ ;  /* 0x000000ffff667224 */ /* 0x000fce00078e00ff */
.L_x_1846:
[----:B------:R-:W-:Y:S05]  /*97000*/  BSYNC.RECONVERGENT B0 ;  /* 0x0000000000007941 */ /* 0x000fea0003800200 */
.L_x_1845:
        /* <DEDUP_REMOVED lines=29> */
.L_x_1852:
        /* <DEDUP_REMOVED lines=45> */
.L_x_1851:
[----:B------:R-:W-:Y:S01]  /*974b0*/  FMUL R44, RZ, R47 ;  /* 0x0000002fff2c7220 */ /* 0x000fe20000400000 */
[----:B------:R-:W-:-:S07]  /*974c0*/  IMAD.MOV.U32 R102, RZ, RZ, RZ ;  /* 0x000000ffff667224 */ /* 0x000fce00078e00ff */
.L_x_1850:
[----:B------:R-:W-:Y:S05]  /*974d0*/  BSYNC.RECONVERGENT B0 ;  /* 0x0000000000007941 */ /* 0x000fea0003800200 */
.L_x_1849:
        /* <DEDUP_REMOVED lines=37> */
.L_x_1856:
        /* <DEDUP_REMOVED lines=45> */
.L_x_1855:
[----:B------:R-:W-:Y:S01]  /*97a00*/  FMUL R44, RZ, R97 ;  /* 0x00000061ff2c7220 */ /* 0x000fe20000400000 */
[----:B------:R-:W-:-:S07]  /*97a10*/  IMAD.MOV.U32 R102, RZ, RZ, RZ ;  /* 0x000000ffff667224 */ /* 0x000fce00078e00ff */
.L_x_1854:
[----:B------:R-:W-:Y:S05]  /*97a20*/  BSYNC.RECONVERGENT B0 ;  /* 0x0000000000007941 */ /* 0x000fea0003800200 */
.L_x_1853:
        /* <DEDUP_REMOVED lines=29> */
.L_x_1860:
        /* <DEDUP_REMOVED lines=45> */
.L_x_1859:
[----:B------:R-:W-:Y:S01]  /*97ed0*/  FMUL R44, RZ, R97 ;  /* 0x00000061ff2c7220 */ /* 0x000fe20000400000 */
[----:B------:R-:W-:-:S07]  /*97ee0*/  IMAD.MOV.U32 R102, RZ, RZ, RZ ;  /* 0x000000ffff667224 */ /* 0x000fce00078e00ff */
.L_x_1858:
[----:B------:R-:W-:Y:S05]  /*97ef0*/  BSYNC.RECONVERGENT B0 ;  /* 0x0000000000007941 */ /* 0x000fea0003800200 */
.L_x_1857:
        /* <DEDUP_REMOVED lines=37> */
.L_x_1864:
        /* <DEDUP_REMOVED lines=45> */
.L_x_1863:
[----:B------:R-:W-:Y:S01]  /*98420*/  FMUL R44, RZ, R93 ;  /* 0x0000005dff2c7220 */ /* 0x000fe20000400000 */
[----:B------:R-:W-:-:S07]  /*98430*/  IMAD.MOV.U32 R102, RZ, RZ, RZ ;  /* 0x000000ffff667224 */ /* 0x000fce00078e00ff */
.L_x_1862:
[----:B------:R-:W-:Y:S05]  /*98440*/  BSYNC.RECONVERGENT B0 ;  /* 0x0000000000007941 */ /* 0x000fea0003800200 */
.L_x_1861:
        /* <DEDUP_REMOVED lines=30> */
.L_x_1868:
        /* <DEDUP_REMOVED lines=45> */
.L_x_1867:
[----:B------:R-:W-:Y:S01]  /*98900*/  FMUL R81, RZ, R93 ;  /* 0x0000005dff517220 */ /* 0x000fe20000400000 */
[----:B------:R-:W-:-:S07]  /*98910*/  IMAD.MOV.U32 R102, RZ, RZ, RZ ;  /* 0x000000ffff667224 */ /* 0x000fce00078e00ff */
.L_x_1866:
[----:B------:R-:W-:Y:S05]  /*98920*/  BSYNC.RECONVERGENT B0 ;  /* 0x0000000000007941 */ /* 0x000fea0003800200 */
.L_x_1865:
        /* <DEDUP_REMOVED lines=40> */
.L_x_1872:
        /* <DEDUP_REMOVED lines=45> */
.L_x_1871:
[----:B------:R-:W-:Y:S01]  /*98e80*/  FMUL R44, RZ, R89 ;  /* 0x00000059ff2c7220 */ /* 0x000fe20000400000 */
[----:B------:R-:W-:-:S07]  /*98e90*/  IMAD.MOV.U32 R102, RZ, RZ, RZ ;  /* 0x000000ffff667224 */ /* 0x000fce00078e00ff */
.L_x_1870:
[----:B------:R-:W-:Y:S05]  /*98ea0*/  BSYNC.RECONVERGENT B0 ;  /* 0x0000000000007941 */ /* 0x000fea0003800200 */
.L_x_1869:
        /* <DEDUP_REMOVED lines=29> */
.L_x_1876:
        /* <DEDUP_REMOVED lines=45> */
.L_x_1875:
[----:B------:R-:W-:Y:S01]  /*99350*/  FMUL R81, RZ, R89 ;  /* 0x00000059ff517220 */ /* 0x000fe20000400000 */
[----:B------:R-:W-:-:S07]  /*99360*/  IMAD.MOV.U32 R102, RZ, RZ, RZ ;  /* 0x000000ffff667224 */ /* 0x000fce00078e00ff */
.L_x_1874:
[----:B------:R-:W-:Y:S05]  /*99370*/  BSYNC.RECONVERGENT B0 ;  /* 0x0000000000007941 */ /* 0x000fea0003800200 */
.L_x_1873:
        /* <DEDUP_REMOVED lines=42> */
.L_x_1880:
        /* <DEDUP_REMOVED lines=45> */
.L_x_1879:
[----:B------:R-:W-:Y:S01]  /*998f0*/  FMUL R44, RZ, R85 ;  /* 0x00000055ff2c7220 */ /* 0x000fe20000400000 */
[----:B------:R-:W-:-:S07]  /*99900*/  IMAD.MOV.U32 R102, RZ, RZ, RZ ;  /* 0x000000ffff667224 */ /* 0x000fce00078e00ff */
.L_x_1878:
[----:B------:R-:W-:Y:S05]  /*99910*/  BSYNC.RECONVERGENT B0 ;  /* 0x0000000000007941 */ /* 0x000fea0003800200 */
.L_x_1877:
        /* <DEDUP_REMOVED lines=30> */
.L_x_1884:
        /* <DEDUP_REMOVED lines=45> */
.L_x_1883:
[----:B------:R-:W-:Y:S01]  /*99dd0*/  FMUL R81, RZ, R85 ;  /* 0x00000055ff517220 */ /* 0x000fe20000400000 */
[----:B------:R-:W-:-:S07]  /*99de0*/  IMAD.MOV.U32 R102, RZ, RZ, RZ ;  /* 0x000000ffff667224 */ /* 0x000fce00078e00ff */
.L_x_1882:
[----:B------:R-:W-:Y:S05]  /*99df0*/  BSYNC.RECONVERGENT B0 ;  /* 0x0000000000007941 */ /* 0x000fea0003800200 */
.L_x_1881:
        /* <DEDUP_REMOVED lines=44> */
.L_x_1888:
        /* <DEDUP_REMOVED lines=45> */
.L_x_1887:
[----:B------:R-:W-:Y:S01]  /*9a390*/  FMUL R44, RZ, R43 ;  /* 0x0000002bff2c7220 */ /* 0x000fe20000400000 */
[----:B------:R-:W-:-:S07]  /*9a3a0*/  IMAD.MOV.U32 R102, RZ, RZ, RZ ;  /* 0x000000ffff667224 */ /* 0x000fce00078e00ff */
.L_x_1886:
[----:B------:R-:W-:Y:S05]  /*9a3b0*/  BSYNC.RECONVERGENT B0 ;  /* 0x0000000000007941 */ /* 0x000fea0003800200 */
.L_x_1885:
        /* <DEDUP_REMOVED lines=30> */
.L_x_1892:
        /* <DEDUP_REMOVED lines=45> */
.L_x_1891:
[----:B------:R-:W-:Y:S01]  /*9a870*/  FMUL R81, RZ, R43 ;  /* 0x0000002bff517220 */ /* 0x000fe20000400000 */
[----:B------:R-:W-:-:S07]  /*9a880*/  IMAD.MOV.U32 R104, RZ, RZ, RZ ;  /* 0x000000ffff687224 */ /* 0x000fce00078e00ff */
.L_x_1890:
[----:B------:R-:W-:Y:S05]  /*9a890*/  BSYNC.RECONVERGENT B0 ;  /* 0x0000000000007941 */ /* 0x000fea0003800200 */
.L_x_1889:
        /* <DEDUP_REMOVED lines=47> */
.L_x_1896:
        /* <DEDUP_REMOVED lines=45> */
.L_x_1895:
[----:B------:R-:W-:Y:S01]  /*9ae60*/  FMUL R44, RZ, R39 ;  /* 0x00000027ff2c7220 */ /* 0x000fe20000400000 */
[----:B------:R-:W-:-:S07]  /*9ae70*/  IMAD.MOV.U32 R102, RZ, RZ, RZ ;  /* 0x000000ffff667224 */ /* 0x000fce00078e00ff */
.L_x_1894:
[----:B------:R-:W-:Y:S05]  /*9ae80*/  BSYNC.RECONVERGENT B0 ;  /* 0x0000000000007941 */ /* 0x000fea0003800200 */
.L_x_1893:
        /* <DEDUP_REMOVED lines=30> */
.L_x_1900:
        /* <DEDUP_REMOVED lines=45> */
.L_x_1899:
[----:B------:R-:W-:Y:S01]  /*9b340*/  FMUL R102, RZ, R39 ;  /* 0x00000027ff667220 */ /* 0x000fe20000400000 */
[----:B------:R-:W-:-:S07]  /*9b350*/  IMAD.MOV.U32 R104, RZ, RZ, RZ ;  /* 0x000000ffff687224 */ /* 0x000fce00078e00ff */
.L_x_1898:
[----:B------:R-:W-:Y:S05]  /*9b360*/  BSYNC.RECONVERGENT B0 ;  /* 0x0000000000007941 */ /* 0x000fea0003800200 */
.L_x_1897:
        /* <DEDUP_REMOVED lines=48> */
.L_x_1904:
        /* <DEDUP_REMOVED lines=45> */
.L_x_1903:
[----:B------:R-:W-:Y:S01]  /*9b940*/  FMUL R44, RZ, R35 ;  /* 0x00000023ff2c7220 */ /* 0x000fe20000400000 */
[----:B------:R-:W-:-:S07]  /*9b950*/  IMAD.MOV.U32 R102, RZ, RZ, RZ ;  /* 0x000000ffff667224 */ /* 0x000fce00078e00ff */
.L_x_1902:
[----:B------:R-:W-:Y:S05]  /*9b960*/  BSYNC.RECONVERGENT B0 ;  /* 0x0000000000007941 */ /* 0x000fea0003800200 */
.L_x_1901:
        /* <DEDUP_REMOVED lines=30> */
.L_x_1908:
        /* <DEDUP_REMOVED lines=45> */
.L_x_1907:
[----:B------:R-:W-:Y:S01]  /*9be20*/  FMUL R102, RZ, R35 ;  /* 0x00000023ff667220 */ /* 0x000fe20000400000 */
[----:B------:R-:W-:-:S07]  /*9be30*/  IMAD.MOV.U32 R104, RZ, RZ, RZ ;  /* 0x000000ffff687224 */ /* 0x000fce00078e00ff */
.L_x_1906:
[----:B------:R-:W-:Y:S05]  /*9be40*/  BSYNC.RECONVERGENT B0 ;  /* 0x0000000000007941 */ /* 0x000fea0003800200 */
.L_x_1905:
        /* <DEDUP_REMOVED lines=50> */
.L_x_1912:
        /* <DEDUP_REMOVED lines=45> */
.L_x_1911:
[----:B------:R-:W-:Y:S01]  /*9c440*/  FMUL R44, RZ, R31 ;  /* 0x0000001fff2c7220 */ /* 0x000fe20000400000 */
[----:B------:R-:W-:-:S07]  /*9c450*/  IMAD.MOV.U32 R102, RZ, RZ, RZ ;  /* 0x000000ffff667224 */ /* 0x000fce00078e00ff */
.L_x_1910:
[----:B------:R-:W-:Y:S05]  /*9c460*/  BSYNC.RECONVERGENT B0 ;  /* 0x0000000000007941 */ /* 0x000fea0003800200 */
.L_x_1909:
        /* <DEDUP_REMOVED lines=30> */
.L_x_1916:
        /* <DEDUP_REMOVED lines=45> */
.L_x_1915:
[----:B------:R-:W-:Y:S01]  /*9c920*/  FMUL R104, RZ, R31 ;  /* 0x0000001fff687220 */ /* 0x000fe20000400000 */
[----:B------:R-:W-:-:S07]  /*9c930*/  IMAD.MOV.U32 R102, RZ, RZ, RZ ;  /* 0x000000ffff667224 */ /* 0x000fce00078e00ff */
.L_x_1914:
[----:B------:R-:W-:Y:S05]  /*9c940*/  BSYNC.RECONVERGENT B0 ;  /* 0x0000000000007941 */ /* 0x000fea0003800200 */
.L_x_1913:
        /* <DEDUP_REMOVED lines=52> */
.L_x_1920:
        /* <DEDUP_REMOVED lines=45> */
.L_x_1919:
[----:B------:R-:W-:Y:S01]  /*9cf60*/  FMUL R44, RZ, R27 ;  /* 0x0000001bff2c7220 */ /* 0x000fe20000400000 */
[----:B------:R-:W-:-:S07]  /*9cf70*/  IMAD.MOV.U32 R102, RZ, RZ, RZ ;  /* 0x000000ffff667224 */ /* 0x000fce00078e00ff */
.L_x_1918:
[----:B------:R-:W-:Y:S05]  /*9cf80*/  BSYNC.RECONVERGENT B0 ;  /* 0x0000000000007941 */ /* 0x000fea0003800200 */
.L_x_1917:
        /* <DEDUP_REMOVED lines=30> */
.L_x_1924:
        /* <DEDUP_REMOVED lines=45> */
.L_x_1923:
[----:B------:R-:W-:Y:S01]  /*9d440*/  FMUL R104, RZ, R27 ;  /* 0x0000001bff687220 */ /* 0x000fe20000400000 */
[----:B------:R-:W-:-:S07]  /*9d450*/  IMAD.MOV.U32 R102, RZ, RZ, RZ ;  /* 0x000000ffff667224 */ /* 0x000fce00078e00ff */
.L_x_1922:
[----:B------:R-:W-:Y:S05]  /*9d460*/  BSYNC.RECONVERGENT B0 ;  /* 0x0000000000007941 */ /* 0x000fea0003800200 */
.L_x_1921:
        /* <DEDUP_REMOVED lines=54> */
.L_x_1928:
        /* <DEDUP_REMOVED lines=45> */
.L_x_1927:
[----:B------:R-:W-:Y:S01]  /*9daa0*/  FMUL R44, RZ, R23 ;  /* 0x00000017ff2c7220 */ /* 0x000fe20000400000 */
[----:B------:R-:W-:-:S07]  /*9dab0*/  IMAD.MOV.U32 R102, RZ, RZ, RZ ;  /* 0x000000ffff667224 */ /* 0x000fce00078e00ff */
.L_x_1926:
[----:B------:R-:W-:Y:S05]  /*9dac0*/  BSYNC.RECONVERGENT B0 ;  /* 0x0000000000007941 */ /* 0x000fea0003800200 */
.L_x_1925:
        /* <DEDUP_REMOVED lines=30> */
.L_x_1932:
        /* <DEDUP_REMOVED lines=45> */
.L_x_1931:
[----:B------:R-:W-:Y:S01]  /*9df80*/  FMUL R104, RZ, R23 ;  /* 0x00000017ff687220 */ /* 0x000fe20000400000 */
[----:B------:R-:W-:-:S07]  /*9df90*/  IMAD.MOV.U32 R102, RZ, RZ, RZ ;  /* 0x000000ffff667224 */ /* 0x000fce00078e00ff */
.L_x_1930:
[----:B------:R-:W-:Y:S05]  /*9dfa0*/  BSYNC.RECONVERGENT B0 ;  /* 0x0000000000007941 */ /* 0x000fea0003800200 */
.L_x_1929:
        /* <DEDUP_REMOVED lines=56> */
.L_x_1936:
        /* <DEDUP_REMOVED lines=45> */
.L_x_1935:
[----:B------:R-:W-:Y:S01]  /*9e600*/  FMUL R44, RZ, R19 ;  /* 0x00000013ff2c7220 */ /* 0x000fe20000400000 */
[----:B------:R-:W-:-:S07]  /*9e610*/  IMAD.MOV.U32 R102, RZ, RZ, RZ ;  /* 0x000000ffff667224 */ /* 0x000fce00078e00ff */
.L_x_1934:
[----:B------:R-:W-:Y:S05]  /*9e620*/  BSYNC.RECONVERGENT B0 ;  /* 0x0000000000007941 */ /* 0x000fea0003800200 */
.L_x_1933:
        /* <DEDUP_REMOVED lines=30> */
.L_x_1940:
        /* <DEDUP_REMOVED lines=45> */
.L_x_1939:
[----:B------:R-:W-:Y:S01]  /*9eae0*/  FMUL R104, RZ, R19 ;  /* 0x00000013ff687220 */ /* 0x000fe20000400000 */
[----:B------:R-:W-:-:S07]  /*9eaf0*/  IMAD.MOV.U32 R102, RZ, RZ, RZ ;  /* 0x000000ffff667224 */ /* 0x000fce00078e00ff */
.L_x_1938:
[----:B------:R-:W-:Y:S05]  /*9eb00*/  BSYNC.RECONVERGENT B0 ;  /* 0x0000000000007941 */ /* 0x000fea0003800200 */
.L_x_1937:
        /* <DEDUP_REMOVED lines=58> */
.L_x_1944:
        /* <DEDUP_REMOVED lines=45> */
.L_x_1943:
[----:B------:R-:W-:Y:S01]  /*9f180*/  FMUL R44, RZ, R15 ;  /* 0x0000000fff2c7220 */ /* 0x000fe20000400000 */
[----:B------:R-:W-:-:S07]  /*9f190*/  IMAD.MOV.U32 R102, RZ, RZ, RZ ;  /* 0x000000ffff667224 */ /* 0x000fce00078e00ff */
.L_x_1942:
[----:B------:R-:W-:Y:S05]  /*9f1a0*/  BSYNC.RECONVERGENT B0 ;  /* 0x0000000000007941 */ /* 0x000fea0003800200 */
.L_x_1941:
        /* <DEDUP_REMOVED lines=30> */
.L_x_1948:
        /* <DEDUP_REMOVED lines=45> */
.L_x_1947:
[----:B------:R-:W-:Y:S01]  /*9f660*/  FMUL R44, RZ, R15 ;  /* 0x0000000fff2c7220 */ /* 0x000fe20000400000 */
[----:B------:R-:W-:-:S07]  /*9f670*/  IMAD.MOV.U32 R102, RZ, RZ, RZ ;  /* 0x000000ffff667224 */ /* 0x000fce00078e00ff */
.L_x_1946:
[----:B------:R-:W-:Y:S05]  /*9f680*/  BSYNC.RECONVERGENT B0 ;  /* 0x0000000000007941 */ /* 0x000fea0003800200 */
.L_x_1945:
        /* <DEDUP_REMOVED lines=38> */
.L_x_1952:
        /* <DEDUP_REMOVED lines=45> */
.L_x_1951:
[----:B------:R-:W-:Y:S01]  /*9fbc0*/  FMUL R44, RZ, R11 ;  /* 0x0000000bff2c7220 */ /* 0x000fe20000400000 */
[----:B------:R-:W-:-:S07]  /*9fbd0*/  IMAD.MOV.U32 R102, RZ, RZ, RZ ;  /* 0x000000ffff667224 */ /* 0x000fce00078e00ff */
.L_x_1950:
[----:B------:R-:W-:Y:S05]  /*9fbe0*/  BSYNC.RECONVERGENT B0 ;  /* 0x0000000000007941 */ /* 0x000fea0003800200 */
.L_x_1949:
        /* <DEDUP_REMOVED lines=30> */
.L_x_1956:
        /* <DEDUP_REMOVED lines=45> */
.L_x_1955:
[----:B------:R-:W-:Y:S01]  /*a00a0*/  FMUL R44, RZ, R11 ;  /* 0x0000000bff2c7220 */ /* 0x000fe20000400000 */
[----:B------:R-:W-:-:S07]  /*a00b0*/  IMAD.MOV.U32 R102, RZ, RZ, RZ ;  /* 0x000000ffff667224 */ /* 0x000fce00078e00ff */
.L_x_1954:
[----:B------:R-:W-:Y:S05]  /*a00c0*/  BSYNC.RECONVERGENT B0 ;  /* 0x0000000000007941 */ /* 0x000fea0003800200 */
.L_x_1953:
        /* <DEDUP_REMOVED lines=38> */
.L_x_1960:
        /* <DEDUP_REMOVED lines=45> */
.L_x_1959:
[----:B------:R-:W-:Y:S01]  /*a0600*/  FMUL R44, RZ, R7 ;  /* 0x00000007ff2c7220 */ /* 0x000fe20000400000 */
[----:B------:R-:W-:-:S07]  /*a0610*/  IMAD.MOV.U32 R102, RZ, RZ, RZ ;  /* 0x000000ffff667224 */ /* 0x000fce00078e00ff */
.L_x_1958:
[----:B------:R-:W-:Y:S05]  /*a0620*/  BSYNC.RECONVERGENT B0 ;  /* 0x0000000000007941 */ /* 0x000fea0003800200 */
.L_x_1957:
        /* <DEDUP_REMOVED lines=30> */
.L_x_1964:
        /* <DEDUP_REMOVED lines=45> */
.L_x_1963:
[----:B------:R-:W-:Y:S01]  /*a0ae0*/  FMUL R44, RZ, R7 ;  /* 0x00000007ff2c7220 */ /* 0x000fe20000400000 */
[----:B------:R-:W-:-:S07]  /*a0af0*/  IMAD.MOV.U32 R102, RZ, RZ, RZ ;  /* 0x000000ffff667224 */ /* 0x000fce00078e00ff */
.L_x_1962:
[----:B------:R-:W-:Y:S05]  /*a0b00*/  BSYNC.RECONVERGENT B0 ;  /* 0x0000000000007941 */ /* 0x000fea0003800200 */
.L_x_1961:
        /* <DEDUP_REMOVED lines=38> */
.L_x_1968:
        /* <DEDUP_REMOVED lines=45> */
.L_x_1967:
[----:B------:R-:W-:Y:S01]  /*a1040*/  FMUL R44, RZ, R3 ;  /* 0x00000003ff2c7220 */ /* 0x000fe20000400000 */
[----:B------:R-:W-:-:S07]  /*a1050*/  IMAD.MOV.U32 R102, RZ, RZ, RZ ;  /* 0x000000ffff667224 */ /* 0x000fce00078e00ff */
.L_x_1966:
[----:B------:R-:W-:Y:S05]  /*a1060*/  BSYNC.RECONVERGENT B0 ;  /* 0x0000000000007941 */ /* 0x000fea0003800200 */
.L_x_1965:
        /* <DEDUP_REMOVED lines=29> */
.L_x_1972:
        /* <DEDUP_REMOVED lines=45> */
.L_x_1971:
[----:B------:R-:W-:Y:S01]  /*a1510*/  FMUL R44, RZ, R3 ;  /* 0x00000003ff2c7220 */ /* 0x000fe20000400000 */
[----:B------:R-:W-:-:S07]  /*a1520*/  IMAD.MOV.U32 R102, RZ, RZ, RZ ;  /* 0x000000ffff667224 */ /* 0x000fce00078e00ff */
.L_x_1970:
[----:B------:R-:W-:Y:S05]  /*a1530*/  BSYNC.RECONVERGENT B0 ;  /* 0x0000000000007941 */ /* 0x000fea0003800200 */
.L_x_1969:
        /* <DEDUP_REMOVED lines=38> */
.L_x_1976:
        /* <DEDUP_REMOVED lines=45> */
.L_x_1975:
[----:B------:R-:W-:Y:S01]  /*a1a70*/  FMUL R44, RZ, R47 ;  /* 0x0000002fff2c7220 */ /* 0x000fe20000400000 */
[----:B------:R-:W-:-:S07]  /*a1a80*/  IMAD.MOV.U32 R102, RZ, RZ, RZ ;  /* 0x000000ffff667224 */ /* 0x000fce00078e00ff */
.L_x_1974:
[----:B------:R-:W-:Y:S05]  /*a1a90*/  BSYNC.RECONVERGENT B0 ;  /* 0x0000000000007941 */ /* 0x000fea0003800200 */
.L_x_1973:
        /* <DEDUP_REMOVED lines=29> */
.L_x_1980:
        /* <DEDUP_REMOVED lines=45> */
.L_x_1979:
[----:B------:R-:W-:Y:S01]  /*a1f40*/  FMUL R44, RZ, R47 ;  /* 0x0000002fff2c7220 */ /* 0x000fe20000400000 */
[----:B------:R-:W-:-:S07]  /*a1f50*/  IMAD.MOV.U32 R102, RZ, RZ, RZ ;  /* 0x000000ffff667224 */ /* 0x000fce00078e00ff */
.L_x_1978:
[----:B------:R-:W-:Y:S05]  /*a1f60*/  BSYNC.RECONVERGENT B0 ;  /* 0x0000000000007941 */ /* 0x000fea0003800200 */
.L_x_1977:
        /* <DEDUP_REMOVED lines=38> */
.L_x_1984:
        /* <DEDUP_REMOVED lines=45> */
.L_x_1983:
[----:B------:R-:W-:Y:S01]  /*a24a0*/  FMUL R44, RZ, R97 ;  /* 0x00000061ff2c7220 */ /* 0x000fe20000400000 */
[----:B------:R-:W-:-:S07]  /*a24b0*/  IMAD.MOV.U32 R102, RZ, RZ, RZ ;  /* 0x000000ffff667224 */ /* 0x000fce00078e00ff */
.L_x_1982:
[----:B------:R-:W-:Y:S05]  /*a24c0*/  BSYNC.RECONVERGENT B0 ;  /* 0x0000000000007941 */ /* 0x000fea0003800200 */
.L_x_1981:
        /* <DEDUP_REMOVED lines=27> */
.L_x_1988:
        /* <DEDUP_REMOVED lines=33> */
[C---:B0-----:R-:W-:Y:S02]  /*a2890*/  LEA.HI R95, R96.reuse, R81, RZ, 0x1 ;  /* 0x00000051605f7211 */ /* 0x041fe400078f08ff */
        /* <DEDUP_REMOVED lines=11> */
.L_x_1987:
[----:B------:R-:W-:Y:S01]  /*a2950*/  FMUL R96, RZ, R97 ;  /* 0x00000061ff607220 */ /* 0x000fe20000400000 */
[----:B------:R-:W-:-:S07]  /*a2960*/  IMAD.MOV.U32 R95, RZ, RZ, RZ ;  /* 0x000000ffff5f7224 */ /* 0x000fce00078e00ff */
.L_x_1986:
[----:B------:R-:W-:Y:S05]  /*a2970*/  BSYNC.RECONVERGENT B0 ;  /* 0x0000000000007941 */ /* 0x000fea0003800200 */
.L_x_1985:
        /* <DEDUP_REMOVED lines=13> */
[----:B------:R-:W-:-:S03]  /*a2a50*/  IMAD.MOV.U32 R68, RZ, RZ, R91 ;  /* 0x000000ffff447224 */ /* 0x000fc600078e005b */
        /* <DEDUP_REMOVED lines=23> */
.L_x_1992:
        /* <DEDUP_REMOVED lines=45> */
.L_x_1991:
[----:B------:R-:W-:Y:S01]  /*a2ea0*/  FMUL R44, RZ, R93 ;  /* 0x0000005dff2c7220 */ /* 0x000fe20000400000 */
[----:B------:R-:W-:-:S07]  /*a2eb0*/  IMAD.MOV.U32 R68, RZ, RZ, RZ ;  /* 0x000000ffff447224 */ /* 0x000fce00078e00ff */
.L_x_1990:
[----:B------:R-:W-:Y:S05]  /*a2ec0*/  BSYNC.RECONVERGENT B0 ;  /* 0x0000000000007941 */ /* 0x000fea0003800200 */
.L_x_1989:
        /* <DEDUP_REMOVED lines=27> */
.L_x_1996:
        /* <DEDUP_REMOVED lines=45> */
.L_x_1995:
[----:B------:R-:W-:Y:S01]  /*a3350*/  FMUL R92, RZ, R93 ;  /* 0x0000005dff5c7220 */ /* 0x000fe20000400000 */
[----:B------:R-:W-:-:S07]  /*a3360*/  IMAD.MOV.U32 R91, RZ, RZ, RZ ;  /* 0x000000ffff5b7224 */ /* 0x000fce00078e00ff */
.L_x_1994:
[----:B------:R-:W-:Y:S05]  /*a3370*/  BSYNC.RECONVERGENT B0 ;  /* 0x0000000000007941 */ /* 0x000fea0003800200 */
.L_x_1993:
[----:B------:R-:W0:Y:S08]  /*a3380*/  LDC.64 R48, c[0x0][0x388] ;  /* 0x0000e200ff307b82 */ /* 0x000e300000000a00 */
[----:B------:R-:W1:Y:S01]  /*a3390*/  LDC.64 R68, c[0x0][0x380] ;  /* 0x0000e000ff447b82 */ /* 0x000e620000000a00 */
[----:B0-----:R-:W-:-:S04]  /*a33a0*/  IMAD.WIDE R44, R98, 0x2, R48 ;  /* 0x00000002622c7825 */ /* 0x001fc800078e0230 */
[----:B------:R-:W-:-:S04]  /*a33b0*/  IMAD.WIDE R44, R103, 0x2, R44 ;  /* 0x00000002672c7825 */ /* 0x000fc800078e022c */
[----:B-1----:R-:W-:Y:S02]  /*a33c0*/  IMAD.WIDE R50, R98, 0x2, R68 ;  /* 0x0000000262327825 */ /* 0x002fe400078e0244 */
[----:B------:R-:W2:Y:S02]  /*a33d0*/  LDG.E.U16 R44, desc[UR6][R44.64+0xe0] ;  /* 0x0000e0062c2c7981 */ /* 0x000ea4000c1e1500 */
[----:B------:R-:W-:-:S06]  /*a33e0*/  IMAD.WIDE R50, R103, 0x2, R50 ;  /* 0x0000000267327825 */ /* 0x000fcc00078e0232 */
[----:B------:R-:W3:Y:S01]  /*a33f0*/  LDG.E.U16 R50, desc[UR6][R50.64+0xe0] ;  /* 0x0000e00632327981 */ /* 0x000ee2000c1e1500 */
[----:B------:R-:W-:Y:S01]  /*a3400*/  FMUL R93, R92, R92 ;  /* 0x0000005c5c5d7220 */ /* 0x000fe20000400000 */
[----:B------:R-:W-:-:S03]  /*a3410*/  LOP3.LUT R95, R91, 0x1, RZ, 0xc0, !PT ;  /* 0x000000015b5f7812 */ /* 0x000fc600078ec0ff */
[----:B------:R-:W-:Y:S01]  /*a3420*/  FFMA R96, R93, R76, -0.0013887860113754868507 ;  /* 0xbab607ed5d607423 */ /* 0x000fe2000000004c */
[----:B------:R-:W-:-:S04]  /*a3430*/  ISETP.NE.U32.AND P0, PT, R95, 0x1, PT ;  /* 0x000000015f00780c */ /* 0x000fc80003f05070 */
[----:B------:R-:W-:Y:S02]  /*a3440*/  FSEL R96, R96, -0.00019574658654164522886, !P0 ;  /* 0xb94d415360607808 */ /* 0x000fe40004000000 */
[----:B------:R-:W-:Y:S02]  /*a3450*/  FSEL R102, R79, 0.0083327032625675201416, !P0 ;  /* 0x3c0885e44f667808 */ /* 0x000fe40004000000 */
[----:B------:R-:W-:Y:S02]  /*a3460*/  LOP3.LUT P1, RZ, R91, 0x2, RZ, 0xc0, !PT ;  /* 0x000000025bff7812 */ /* 0x000fe4000782c0ff */
[----:B------:R-:W-:Y:S01]  /*a3470*/  FSEL R91, -R80, -0.16666662693023681641, !P0 ;  /* 0xbe2aaaa8505b7808 */ /* 0x000fe20004000100 */
[----:B------:R-:W-:Y:S01]  /*a3480*/  FFMA R96, R93, R96, R102 ;  /* 0x000000605d607223 */ /* 0x000fe20000000066 */
[----:B------:R-:W-:-:S03]  /*a3490*/  FSEL R92, R92, 1, P0 ;  /* 0x3f8000005c5c7808 */ /* 0x000fc60000000000 */
[C---:B------:R-:W-:Y:S02]  /*a34a0*/  FFMA R91, R93.reuse, R96, R91 ;  /* 0x000000605d5b7223 */ /* 0x040fe4000000005b */
[----:B------:R-:W-:-:S04]  /*a34b0*/  FFMA R93, R93, R92, RZ ;  /* 0x0000005c5d5d7223 */ /* 0x000fc800000000ff */
[----:B------:R-:W-:-:S04]  /*a34c0*/  FFMA R91, R93, R91, R92 ;  /* 0x0000005b5d5b7223 */ /* 0x000fc8000000005c */
[----:B------:R-:W-:-:S05]  /*a34d0*/  @P1 FADD R91, RZ, -R91 ;  /* 0x8000005bff5b1221 */ /* 0x000fca0000000000 */
[----:B------:R-:W-:-:S04]  /*a34e0*/  F2FP.F16.F32.PACK_AB R91, RZ, R91 ;  /* 0x0000005bff5b723e */ /* 0x000fc800000000ff */
[----:B------:R-:W-:Y:S02]  /*a34f0*/  PRMT R91, R91, 0x5410, R81 ;  /* 0x000054105b5b7816 */ /* 0x000fe40000000051 */
[----:B------:R-:W-:Y:S01]  /*a3500*/  FSETP.GE.AND P0, PT, |R89|, 105615, PT ;  /* 0x47ce47805900780b */ /* 0x000fe20003f06200 */
[----:B------:R-:W-:Y:S02]  /*a3510*/  BSSY.RECONVERGENT B0, `(.L_x_1997) ;  /* 0x0000042000007945 */ /* 0x000fe40003800200 */
[----:B--2---:R-:W-:-:S04]  /*a3520*/  HMUL2 R44, R44.H0_H0, R91 ;  /* 0x0000005b2c2c7232 */ /* 0x004fc80000000800 */
[C-C-:B---3--:R-:W-:Y:S02]  /*a3530*/  HFMA2 R81, R50.reuse.H0_H0, R81.H0_H0, -R44.reuse.H0_H0 ;  /* 0x2000005132517231 */ /* 0x148fe4000014082c */
[----:B------:R-:W-:-:S03]  /*a3540*/  HFMA2 R50, R50.H0_H0, R91.H0_H0, R44.H1_H1 ;  /* 0x2000005b32327231 */ /* 0x000fc6000006082c */
[----:B------:R-:W-:Y:S02]  /*a3550*/  PRMT R45, R81, 0x7610, R45 ;  /* 0x00007610512d7816 */ /* 0x000fe4000000002d */
[----:B------:R0:W-:Y:S04]  /*a3560*/  STS.U16 [R90+0x2100], R50 ;  /* 0x002100325a007388 */ /* 0x0001e80000000400 */
[----:B------:R0:W-:Y:S01]  /*a3570*/  STS.U16 [R90+0x100], R45 ;  /* 0x0001002d5a007388 */ /* 0x0001e20000000400 */
[----:B------:R-:W-:Y:S02]  /*a3580*/  IMAD.MOV.U32 R81, RZ, RZ, R87 ;  /* 0x000000ffff517224 */ /* 0x000fe400078e0057 */
[----:B------:R-:W-:Y:S01]  /*a3590*/  IMAD.MOV.U32 R44, RZ, RZ, R88 ;  /* 0x000000ffff2c7224 */ /* 0x000fe200078e0058 */
[----:B------:R-:W-:Y:S06]  /*a35a0*/  @!P0 BRA `(.L_x_1998) ;  /* 0x0000000000e08947 */ /* 0x000fec0003800000 */
        /* <DEDUP_REMOVED lines=9> */
.L_x_2000:
        /* <DEDUP_REMOVED lines=33> */
[----:B------:R-:W-:Y:S02]  /*a3850*/  LEA.HI R81, R90, R81, RZ, 0x1 ;  /* 0x000000515a517211 */ /* 0x000fe400078f08ff */
[C---:B------:R-:W-:Y:S02]  /*a3860*/  LOP3.LUT R44, R45.reuse, R44, RZ, 0x3c, !PT ;  /* 0x0000002c2d2c7212 */ /* 0x040fe400078e3cff */
[----:B------:R-:W-:-:S02]  /*a3870*/  LOP3.LUT R45, R45, R90, RZ, 0x3c, !PT ;  /* 0x0000005a2d2d7212 */ /* 0x000fc400078e3cff */
        /* <DEDUP_REMOVED lines=9> */
.L_x_1999:
[----:B------:R-:W-:Y:S01]  /*a3910*/  FMUL R44, RZ, R89 ;  /* 0x00000059ff2c7220 */ /* 0x000fe20000400000 */
[----:B------:R-:W-:-:S07]  /*a3920*/  IMAD.MOV.U32 R81, RZ, RZ, RZ ;  /* 0x000000ffff517224 */ /* 0x000fce00078e00ff */
.L_x_1998:
[----:B------:R-:W-:Y:S05]  /*a3930*/  BSYNC.RECONVERGENT B0 ;  /* 0x0000000000007941 */ /* 0x000fea0003800200 */
.L_x_1997:
        /* <DEDUP_REMOVED lines=27> */
.L_x_2004:
        /* <DEDUP_REMOVED lines=45> */
.L_x_2003:
[----:B------:R-:W-:Y:S01]  /*a3dc0*/  FMUL R88, RZ, R89 ;  /* 0x00000059ff587220 */ /* 0x000fe20000400000 */
[----:B------:R-:W-:-:S07]  /*a3dd0*/  IMAD.MOV.U32 R87, RZ, RZ, RZ ;  /* 0x000000ffff577224 */ /* 0x000fce00078e00ff */
.L_x_2002:
[----:B------:R-:W-:Y:S05]  /*a3de0*/  BSYNC.RECONVERGENT B0 ;  /* 0x0000000000007941 */ /* 0x000fea0003800200 */
.L_x_2001:
[----:B------:R-:W-:-:S04]  /*a3df0*/  IMAD.WIDE R44, R98, 0x2, R48 ;  /* 0x00000002622c7825 */ /* 0x000fc800078e0230 */
[----:B------:R-:W-:-:S04]  /*a3e00*/  IMAD.WIDE R50, R98, 0x2, R68 ;  /* 0x0000000262327825 */ /* 0x000fc800078e0244 */
[----:B------:R-:W-:-:S04]  /*a3e10*/  IMAD.WIDE R44, R103, 0x2, R44 ;  /* 0x00000002672c7825 */ /* 0x000fc800078e022c */
[----:B------:R-:W-:-:S04]  /*a3e20*/  IMAD.WIDE R50, R103, 0x2, R50 ;  /* 0x0000000267327825 */ /* 0x000fc800078e0232 */
[----:B------:R-:W-:-:S04]  /*a3e30*/  IMAD.WIDE R44, R103, 0x2, R44 ;  /* 0x00000002672c7825 */ /* 0x000fc800078e022c */
[----:B------:R-:W-:Y:S02]  /*a3e40*/  IMAD.WIDE R50, R103, 0x2, R50 ;  /* 0x0000000267327825 */ /* 0x000fe400078e0232 */
        /* <DEDUP_REMOVED lines=16> */
[----:B------:R-:W-:Y:S01]  /*a3f50*/  FFMA R81, R81, R87, R88 ;  /* 0x0000005751517223 */ /* 0x000fe20000000058 */
[----:B------:R-:W-:-:S03]  /*a3f60*/  IMAD.MOV.U32 R88, RZ, RZ, R83 ;  /* 0x000000ffff587224 */ /* 0x000fc600078e0053 */
[----:B------:R-:W-:-:S05]  /*a3f70*/  @P1 FADD R81, RZ, -R81 ;  /* 0x80000051ff511221 */ /* 0x000fca0000000000 */
[----:B------:R-:W-:-:S04]  /*a3f80*/  F2FP.F16.F32.PACK_AB R81, RZ, R81 ;  /* 0x00000051ff51723e */ /* 0x000fc800000000ff */
[----:B------:R-:W-:-:S05]  /*a3f90*/  PRMT R81, R81, 0x5410, R90 ;  /* 0x0000541051517816 */ /* 0x000fca000000005a */
[-C--:B--2---:R-:W-:Y:S02]  /*a3fa0*/  HMUL2 R45, R44.H0_H0, R81.reuse ;  /* 0x000000512c2d7232 */ /* 0x084fe40000000800 */
[----:B------:R-:W-:Y:S02]  /*a3fb0*/  IMAD.MOV.U32 R44, RZ, RZ, R84 ;  /* 0x000000ffff2c7224 */ /* 0x000fe400078e0054 */
[C-C-:B---3--:R-:W-:Y:S02]  /*a3fc0*/  HFMA2 R90, R50.reuse.H0_H0, R90.H0_H0, -R45.reuse.H0_H0 ;  /* 0x2000005a325a7231 */ /* 0x148fe4000014082d */
[----:B------:R-:W-:-:S03]  /*a3fd0*/  HFMA2 R50, R50.H0_H0, R81.H0_H0, R45.H1_H1 ;  /* 0x2000005132327231 */ /* 0x000fc6000006082d */
        /* <DEDUP_REMOVED lines=12> */
.L_x_2008:
        /* <DEDUP_REMOVED lines=45> */
.L_x_2007:
[----:B------:R-:W-:Y:S01]  /*a4370*/  FMUL R44, RZ, R85 ;  /* 0x00000055ff2c7220 */ /* 0x000fe20000400000 */
[----:B------:R-:W-:-:S07]  /*a4380*/  IMAD.MOV.U32 R88, RZ, RZ, RZ ;  /* 0x000000ffff587224 */ /* 0x000fce00078e00ff */
.L_x_2006:
[----:B------:R-:W-:Y:S05]  /*a4390*/  BSYNC.RECONVERGENT B0 ;  /* 0x0000000000007941 */ /* 0x000fea0003800200 */
.L_x_2005:
[----:B------:R-:W-:Y:S01]  /*a43a0*/  FMUL R45, R44, R44 ;  /* 0x0000002c2c2d7220 */ /* 0x000fe20000400000 */
[C---:B------:R-:W-:Y:S01]  /*a43b0*/  LOP3.LUT R51, R88.reuse, 0x1, RZ, 0xc0, !PT ;  /* 0x0000000158337812 */ /* 0x040fe200078ec0ff */
[----:B------:R-:W-:Y:S02]  /*a43c0*/  BSSY.RECONVERGENT B0, `(.L_x_2009) ;  /* 0x0000048000007945 */ /* 0x000fe40003800200 */
[----:B0-----:R-:W-:Y:S01]  /*a43d0*/  FFMA R50, R45, R76, -0.0013887860113754868507 ;  /* 0xbab607ed2d327423 */ /* 0x001fe2000000004c */
        /* <DEDUP_REMOVED lines=23> */
.L_x_2012:
        /* <DEDUP_REMOVED lines=45> */
.L_x_2011:
[----:B------:R-:W-:Y:S01]  /*a4820*/  FMUL R84, RZ, R85 ;  /* 0x00000055ff547220 */ /* 0x000fe20000400000 */
[----:B------:R-:W-:-:S07]  /*a4830*/  IMAD.MOV.U32 R83, RZ, RZ, RZ ;  /* 0x000000ffff537224 */ /* 0x000fce00078e00ff */
.L_x_2010:
[----:B------:R-:W-:Y:S05]  /*a4840*/  BSYNC.RECONVERGENT B0 ;  /* 0x0000000000007941 */ /* 0x000fea0003800200 */
.L_x_2009:
        /* <DEDUP_REMOVED lines=29> */
[----:B--2---:R-:W-:-:S04]  /*a4a20*/  HMUL2 R44, R44.H0_H0, R81 ;  /* 0x000000512c2c7232 */ /* 0x004fc80000000800 */
[C-C-:B---3--:R-:W-:Y:S02]  /*a4a30*/  HFMA2 R87, R50.reuse.H0_H0, R87.H0_H0, -R44.reuse.H0_H0 ;  /* 0x2000005732577231 */ /* 0x148fe4000014082c */
[----:B------:R-:W-:Y:S02]  /*a4a40*/  HFMA2 R50, R50.H0_H0, R81.H0_H0, R44.H1_H1 ;  /* 0x2000005132327231 */ /* 0x000fe4000006082c */
        /* <DEDUP_REMOVED lines=13> */
.L_x_2016:
        /* <DEDUP_REMOVED lines=45> */
.L_x_2015:
[----:B------:R-:W-:Y:S01]  /*a4df0*/  FMUL R44, RZ, R43 ;  /* 0x0000002bff2c7220 */ /* 0x000fe20000400000 */
[----:B------:R-:W-:-:S07]  /*a4e00*/  IMAD.MOV.U32 R84, RZ, RZ, RZ ;  /* 0x000000ffff547224 */ /* 0x000fce00078e00ff */
.L_x_2014:
[----:B------:R-:W-:Y:S05]  /*a4e10*/  BSYNC.RECONVERGENT B0 ;  /* 0x0000000000007941 */ /* 0x000fea0003800200 */
.L_x_2013:
        /* <DEDUP_REMOVED lines=27> */
.L_x_2020:
        /* <DEDUP_REMOVED lines=45> */
.L_x_2019:
[----:B------:R-:W-:Y:S01]  /*a52a0*/  FMUL R42, RZ, R43 ;  /* 0x0000002bff2a7220 */ /* 0x000fe20000400000 */
[----:B------:R-:W-:-:S07]  /*a52b0*/  IMAD.MOV.U32 R41, RZ, RZ, RZ ;  /* 0x000000ffff297224 */ /* 0x000fce00078e00ff */
.L_x_2018:
[----:B------:R-:W-:Y:S05]  /*a52c0*/  BSYNC.RECONVERGENT B0 ;  /* 0x0000000000007941 */ /* 0x000fea0003800200 */
.L_x_2017:
        /* <DEDUP_REMOVED lines=32> */
[----:B------:R-:W-:Y:S02]  /*a54d0*/  HFMA2 R41, R50.H0_H0, R41.H0_H0, R44.H1_H1 ;  /* 0x2000002932297231 */ /* 0x000fe4000006082c */
[----:B------:R-:W-:Y:S01]  /*a54e0*/  IMAD.MOV.U32 R50, RZ, RZ, R37 ;  /* 0x000000ffff327224 */ /* 0x000fe200078e0025 */
[----:B------:R-:W-:Y:S04]  /*a54f0*/  STS.U16 [R82+UR5+0xe0], R83 ;  /* 0x0000e05352007988 */ /* 0x000fe80008000405 */
[----:B------:R0:W-:Y:S02]  /*a5500*/  STS.U16 [R82+UR5+0x20e0], R41 ;  /* 0x0020e02952007988 */ /* 0x0001e40008000405 */
[----:B0-----:R-:W-:Y:S01]  /*a5510*/  IMAD.MOV.U32 R41, RZ, RZ, R38 ;  /* 0x000000ffff297224 */ /* 0x001fe200078e0026 */
        /* <DEDUP_REMOVED lines=10> */
.L_x_2024:
        /* <DEDUP_REMOVED lines=45> */
.L_x_2023:
[----:B------:R-:W-:Y:S01]  /*a5890*/  FMUL R41, RZ, R39 ;  /* 0x00000027ff297220 */ /* 0x000fe20000400000 */
[----:B------:R-:W-:-:S07]  /*a58a0*/  IMAD.MOV.U32 R50, RZ, RZ, RZ ;  /* 0x000000ffff327224 */ /* 0x000fce00078e00ff */
.L_x_2022:
[----:B------:R-:W-:Y:S05]  /*a58b0*/  BSYNC.RECONVERGENT B0 ;  /* 0x0000000000007941 */ /* 0x000fea0003800200 */
.L_x_2021:
[----:B------:R-:W-:Y:S01]  /*a58c0*/  FMUL R42, R41, R41 ;  /* 0x00000029292a7220 */ /* 0x000fe20000400000 */
        /* <DEDUP_REMOVED lines=26> */
.L_x_2028:
        /* <DEDUP_REMOVED lines=45> */
.L_x_2027:
[----:B------:R-:W-:Y:S01]  /*a5d40*/  FMUL R38, RZ, R39 ;  /* 0x00000027ff267220 */ /* 0x000fe20000400000 */
[----:B------:R-:W-:-:S07]  /*a5d50*/  IMAD.MOV.U32 R37, RZ, RZ, RZ ;  /* 0x000000ffff257224 */ /* 0x000fce00078e00ff */
.L_x_2026:
[----:B------:R-:W-:Y:S05]  /*a5d60*/  BSYNC.RECONVERGENT B0 ;  /* 0x0000000000007941 */ /* 0x000fea0003800200 */
.L_x_2025:
        /* <DEDUP_REMOVED lines=38> */
[----:B------:R0:W-:Y:S04]  /*a5fd0*/  STS.U16 [R40+UR5+0xe0], R81 ;  /* 0x0000e05128007988 */ /* 0x0001e80008000405 */
[----:B------:R0:W-:Y:S01]  /*a5fe0*/  STS.U16 [R40+UR5+0x20e0], R38 ;  /* 0x0020e02628007988 */ /* 0x0001e20008000405 */
        /* <DEDUP_REMOVED lines=10> */
.L_x_2032:
        /* <DEDUP_REMOVED lines=45> */
.L_x_2031:
[----:B------:R-:W-:Y:S01]  /*a6360*/  FMUL R37, RZ, R35 ;  /* 0x00000023ff257220 */ /* 0x000fe20000400000 */
[----:B------:R-:W-:-:S07]  /*a6370*/  IMAD.MOV.U32 R42, RZ, RZ, RZ ;  /* 0x000000ffff2a7224 */ /* 0x000fce00078e00ff */
.L_x_2030:
[----:B------:R-:W-:Y:S05]  /*a6380*/  BSYNC.RECONVERGENT B0 ;  /* 0x0000000000007941 */ /* 0x000fea0003800200 */
.L_x_2029:
        /* <DEDUP_REMOVED lines=27> */
.L_x_2036:
        /* <DEDUP_REMOVED lines=45> */
.L_x_2035:
[----:B------:R-:W-:Y:S01]  /*a6810*/  FMUL R34, RZ, R35 ;  /* 0x00000023ff227220 */ /* 0x000fe20000400000 */
[----:B------:R-:W-:-:S07]  /*a6820*/  IMAD.MOV.U32 R33, RZ, RZ, RZ ;  /* 0x000000ffff217224 */ /* 0x000fce00078e00ff */
.L_x_2034:
[----:B------:R-:W-:Y:S05]  /*a6830*/  BSYNC.RECONVERGENT B0 ;  /* 0x0000000000007941 */ /* 0x000fea0003800200 */
.L_x_2033:
        /* <DEDUP_REMOVED lines=52> */
.L_x_2040:
[----:B01----:R-:W-:Y:S02]  /*a6b80*/  IMAD.U32 R36, RZ, RZ, UR10 ;  /* 0x0000000aff247e24 */ /* 0x003fe4000f8e00ff */
        /* <DEDUP_REMOVED lines=44> */
.L_x_2039:
[----:B------:R-:W-:Y:S01]  /*a6e50*/  FMUL R34, RZ, R31 ;  /* 0x0000001fff227220 */ /* 0x000fe20000400000 */
[----:B------:R-:W-:-:S07]  /*a6e60*/  IMAD.MOV.U32 R33, RZ, RZ, RZ ;  /* 0x000000ffff217224 */ /* 0x000fce00078e00ff */
.L_x_2038:
[----:B------:R-:W-:Y:S05]  /*a6e70*/  BSYNC.RECONVERGENT B0 ;  /* 0x0000000000007941 */ /* 0x000fea0003800200 */
.L_x_2037:
        /* <DEDUP_REMOVED lines=27> */
.L_x_2044:
        /* <DEDUP_REMOVED lines=45> */
.L_x_2043:
[----:B------:R-:W-:Y:S01]  /*a7300*/  FMUL R30, RZ, R31 ;  /* 0x0000001fff1e7220 */ /* 0x000fe20000400000 */
[----:B------:R-:W-:-:S07]  /*a7310*/  IMAD.MOV.U32 R29, RZ, RZ, RZ ;  /* 0x000000ffff1d7224 */ /* 0x000fce00078e00ff */
.L_x_2042:
[----:B------:R-:W-:Y:S05]  /*a7320*/  BSYNC.RECONVERGENT B0 ;  /* 0x0000000000007941 */ /* 0x000fea0003800200 */
.L_x_2041:
        /* <DEDUP_REMOVED lines=54> */
.L_x_2048:
        /* <DEDUP_REMOVED lines=45> */
.L_x_2047:
[----:B------:R-:W-:Y:S01]  /*a7960*/  FMUL R30, RZ, R27 ;  /* 0x0000001bff1e7220 */ /* 0x000fe20000400000 */
[----:B------:R-:W-:-:S07]  /*a7970*/  IMAD.MOV.U32 R29, RZ, RZ, RZ ;  /* 0x000000ffff1d7224 */ /* 0x000fce00078e00ff */
.L_x_2046:
[----:B------:R-:W-:Y:S05]  /*a7980*/  BSYNC.RECONVERGENT B0 ;  /* 0x0000000000007941 */ /* 0x000fea0003800200 */
.L_x_2045:
        /* <DEDUP_REMOVED lines=27> */
.L_x_2052:
        /* <DEDUP_REMOVED lines=45> */
.L_x_2051:
[----:B------:R-:W-:Y:S01]  /*a7e10*/  FMUL R26, RZ, R27 ;  /* 0x0000001bff1a7220 */ /* 0x000fe20000400000 */
[----:B------:R-:W-:-:S07]  /*a7e20*/  IMAD.MOV.U32 R25, RZ, RZ, RZ ;  /* 0x000000ffff197224 */ /* 0x000fce00078e00ff */
.L_x_2050:
[----:B------:R-:W-:Y:S05]  /*a7e30*/  BSYNC.RECONVERGENT B0 ;  /* 0x0000000000007941 */ /* 0x000fea0003800200 */
.L_x_2049:
        /* <DEDUP_REMOVED lines=56> */
.L_x_2056:
        /* <DEDUP_REMOVED lines=45> */
.L_x_2055:
[----:B------:R-:W-:Y:S01]  /*a8490*/  FMUL R26, RZ, R23 ;  /* 0x00000017ff1a7220 */ /* 0x000fe20000400000 */
[----:B------:R-:W-:-:S07]  /*a84a0*/  IMAD.MOV.U32 R25, RZ, RZ, RZ ;  /* 0x000000ffff197224 */ /* 0x000fce00078e00ff */
.L_x_2054:
[----:B------:R-:W-:Y:S05]  /*a84b0*/  BSYNC.RECONVERGENT B0 ;  /* 0x0000000000007941 */ /* 0x000fea0003800200 */
.L_x_2053:
        /* <DEDUP_REMOVED lines=28> */
.L_x_2060:
        /* <DEDUP_REMOVED lines=45> */
.L_x_2059:
[----:B------:R-:W-:Y:S01]  /*a8950*/  FMUL R22, RZ, R23 ;  /* 0x00000017ff167220 */ /* 0x000fe20000400000 */
[----:B------:R-:W-:-:S07]  /*a8960*/  IMAD.MOV.U32 R21, RZ, RZ, RZ ;  /* 0x000000ffff157224 */ /* 0x000fce00078e00ff */
.L_x_2058:
[----:B------:R-:W-:Y:S05]  /*a8970*/  BSYNC.RECONVERGENT B0 ;  /* 0x0000000000007941 */ /* 0x000fea0003800200 */
.L_x_2057:
        /* <DEDUP_REMOVED lines=58> */
.L_x_2064:
        /* <DEDUP_REMOVED lines=45> */
.L_x_2063:
[----:B------:R-:W-:Y:S01]  /*a8ff0*/  FMUL R22, RZ, R19 ;  /* 0x00000013ff167220 */ /* 0x000fe20000400000 */
[----:B------:R-:W-:-:S07]  /*a9000*/  IMAD.MOV.U32 R21, RZ, RZ, RZ ;  /* 0x000000ffff157224 */ /* 0x000fce00078e00ff */
.L_x_2062:
[----:B------:R-:W-:Y:S05]  /*a9010*/  BSYNC.RECONVERGENT B0 ;  /* 0x0000000000007941 */ /* 0x000fea0003800200 */
.L_x_2061:
        /* <DEDUP_REMOVED lines=28> */
.L_x_2068:
        /* <DEDUP_REMOVED lines=45> */
.L_x_2067:
[----:B------:R-:W-:Y:S01]  /*a94b0*/  FMUL R18, RZ, R19 ;  /* 0x00000013ff127220 */ /* 0x000fe20000400000 */
[----:B------:R-:W-:-:S07]  /*a94c0*/  IMAD.MOV.U32 R17, RZ, RZ, RZ ;  /* 0x000000ffff117224 */ /* 0x000fce00078e00ff */
.L_x_2066:
[----:B------:R-:W-:Y:S05]  /*a94d0*/  BSYNC.RECONVERGENT B0 ;  /* 0x0000000000007941 */ /* 0x000fea0003800200 */
.L_x_2065:
        /* <DEDUP_REMOVED lines=60> */
.L_x_2072:
        /* <DEDUP_REMOVED lines=45> */
.L_x_2071:
[----:B------:R-:W-:Y:S01]  /*a9b70*/  FMUL R18, RZ, R15 ;  /* 0x0000000fff127220 */ /* 0x000fe20000400000 */
[----:B------:R-:W-:-:S07]  /*a9b80*/  IMAD.MOV.U32 R17, RZ, RZ, RZ ;  /* 0x000000ffff117224 */ /* 0x000fce00078e00ff */
.L_x_2070:
[----:B------:R-:W-:Y:S05]  /*a9b90*/  BSYNC.RECONVERGENT B0 ;  /* 0x0000000000007941 */ /* 0x000fea0003800200 */
.L_x_2069:
        /* <DEDUP_REMOVED lines=28> */
.L_x_2076:
        /* <DEDUP_REMOVED lines=45> */
.L_x_2075:
[----:B------:R-:W-:Y:S01]  /*aa030*/  FMUL R14, RZ, R15 ;  /* 0x0000000fff0e7220 */ /* 0x000fe20000400000 */
[----:B------:R-:W-:-:S07]  /*aa040*/  IMAD.MOV.U32 R13, RZ, RZ, RZ ;  /* 0x000000ffff0d7224 */ /* 0x000fce00078e00ff */
.L_x_2074:
[----:B------:R-:W-:Y:S05]  /*aa050*/  BSYNC.RECONVERGENT B0 ;  /* 0x0000000000007941 */ /* 0x000fea0003800200 */
.L_x_2073:
        /* <DEDUP_REMOVED lines=39> */
.L_x_2080:
        /* <DEDUP_REMOVED lines=45> */
.L_x_2079:
[----:B------:R-:W-:Y:S01]  /*aa5a0*/  FMUL R14, RZ, R11 ;  /* 0x0000000bff0e7220 */ /* 0x000fe20000400000 */
[----:B------:R-:W-:-:S07]  /*aa5b0*/  IMAD.MOV.U32 R13, RZ, RZ, RZ ;  /* 0x000000ffff0d7224 */ /* 0x000fce00078e00ff */
.L_x_2078:
[----:B------:R-:W-:Y:S05]  /*aa5c0*/  BSYNC.RECONVERGENT B0 ;  /* 0x0000000000007941 */ /* 0x000fea0003800200 */
.L_x_2077:
        /* <DEDUP_REMOVED lines=28> */
.L_x_2084:
        /* <DEDUP_REMOVED lines=45> */
.L_x_2083:
[----:B------:R-:W-:Y:S01]  /*aaa60*/  FMUL R10, RZ, R11 ;  /* 0x0000000bff0a7220 */ /* 0x000fe20000400000 */
[----:B------:R-:W-:-:S07]  /*aaa70*/  IMAD.MOV.U32 R9, RZ, RZ, RZ ;  /* 0x000000ffff097224 */ /* 0x000fce00078e00ff */
.L_x_2082:
[----:B------:R-:W-:Y:S05]  /*aaa80*/  BSYNC.RECONVERGENT B0 ;  /* 0x0000000000007941 */ /* 0x000fea0003800200 */
.L_x_2081:
        /* <DEDUP_REMOVED lines=39> */
.L_x_2088:
        /* <DEDUP_REMOVED lines=45> */
.L_x_2087:
[----:B------:R-:W-:Y:S01]  /*aafd0*/  FMUL R10, RZ, R7 ;  /* 0x00000007ff0a7220 */ /* 0x000fe20000400000 */
[----:B------:R-:W-:-:S07]  /*aafe0*/  IMAD.MOV.U32 R9, RZ, RZ, RZ ;  /* 0x000000ffff097224 */ /* 0x000fce00078e00ff */
.L_x_2086:
[----:B------:R-:W-:Y:S05]  /*aaff0*/  BSYNC.RECONVERGENT B0 ;  /* 0x0000000000007941 */ /* 0x000fea0003800200 */
.L_x_2085:
        /* <DEDUP_REMOVED lines=28> */
.L_x_2092:
        /* <DEDUP_REMOVED lines=45> */
.L_x_2091:
[----:B------:R-:W-:Y:S01]  /*ab490*/  FMUL R6, RZ, R7 ;  /* 0x00000007ff067220 */ /* 0x000fe20000400000 */
[----:B------:R-:W-:-:S07]  /*ab4a0*/  IMAD.MOV.U32 R5, RZ, RZ, RZ ;  /* 0x000000ffff057224 */ /* 0x000fce00078e00ff */
.L_x_2090:
[----:B------:R-:W-:Y:S05]  /*ab4b0*/  BSYNC.RECONVERGENT B0 ;  /* 0x0000000000007941 */ /* 0x000fea0003800200 */
.L_x_2089:
        /* <DEDUP_REMOVED lines=39> */
.L_x_2096:
        /* <DEDUP_REMOVED lines=45> */
.L_x_2095:
[----:B------:R-:W-:Y:S01]  /*aba00*/  FMUL R6, RZ, R3 ;  /* 0x00000003ff067220 */ /* 0x000fe20000400000 */
[----:B------:R-:W-:-:S07]  /*aba10*/  IMAD.MOV.U32 R5, RZ, RZ, RZ ;  /* 0x000000ffff057224 */ /* 0x000fce00078e00ff */
.L_x_2094:
[----:B------:R-:W-:Y:S05]  /*aba20*/  BSYNC.RECONVERGENT B0 ;  /* 0x0000000000007941 */ /* 0x000fea0003800200 */
.L_x_2093:
        /* <DEDUP_REMOVED lines=28> */
.L_x_2100:
        /* <DEDUP_REMOVED lines=45> */
.L_x_2099:
[----:B------:R-:W-:Y:S01]  /*abec0*/  FMUL R2, RZ, R3 ;  /* 0x00000003ff027220 */ /* 0x000fe20000400000 */
[----:B------:R-:W-:-:S07]  /*abed0*/  IMAD.MOV.U32 R0, RZ, RZ, RZ ;  /* 0x000000ffff007224 */ /* 0x000fce00078e00ff */
.L_x_2098:
[----:B------:R-:W-:Y:S05]  /*abee0*/  BSYNC.RECONVERGENT B0 ;  /* 0x0000000000007941 */ /* 0x000fea0003800200 */
.L_x_2097:
        /* <DEDUP_REMOVED lines=25> */
[----:B------:R0:W-:Y:S04]  /*ac080*/  STS.U16 [R4+UR5+0x20e0], R2 ;  /* 0x0020e00204007988 */ /* 0x0001e80008000405 */
[----:B------:R1:W-:Y:S01]  /*ac090*/  STS.U16 [R4+UR5+0xe0], R3 ;  /* 0x0000e00304007988 */ /* 0x0003e20008000405 */
        /* <DEDUP_REMOVED lines=11> */
.L_x_2104:
        /* <DEDUP_REMOVED lines=42> */
[----:B------:R-:W1:Y:S02]  /*ac3f0*/  F2F.F32.F64 R4, R4 ;  /* 0x0000000400047310 */ /* 0x000e640000301000 */
[----:B-1----:R-:W-:Y:S01]  /*ac400*/  FSEL R0, -R4, R4, !P0 ;  /* 0x0000000404007208 */ /* 0x002fe20004000100 */
[----:B0-----:R-:W-:Y:S06]  /*ac410*/  BRA `(.L_x_2102) ;  /* 0x0000000000087947 */ /* 0x001fec0003800000 */
.L_x_2103:
[----:B------:R-:W-:Y:S01]  /*ac420*/  FMUL R0, RZ, R47 ;  /* 0x0000002fff007220 */ /* 0x000fe20000400000 */
[----:B------:R-:W-:-:S07]  /*ac430*/  IMAD.MOV.U32 R2, RZ, RZ, RZ ;  /* 0x000000ffff027224 */ /* 0x000fce00078e00ff */
.L_x_2102:
[----:B------:R-:W-:Y:S05]  /*ac440*/  BSYNC.RECONVERGENT B0 ;  /* 0x0000000000007941 */ /* 0x000fea0003800200 */
.L_x_2101:
[----:B-1----:R-:W-:Y:S01]  /*ac450*/  LOP3.LUT R4, R2, 0x1, RZ, 0xc0, !PT ;  /* 0x0000000102047812 */ /* 0x002fe200078ec0ff */
        /* <DEDUP_REMOVED lines=27> */
.L_x_2108:
        /* <DEDUP_REMOVED lines=45> */
.L_x_2107:
[----:B------:R-:W-:Y:S01]  /*ac8e0*/  FMUL R74, RZ, R47 ;  /* 0x0000002fff4a7220 */ /* 0x000fe20000400000 */
[----:B------:R-:W-:-:S07]  /*ac8f0*/  IMAD.MOV.U32 R75, RZ, RZ, RZ ;  /* 0x000000ffff4b7224 */ /* 0x000fce00078e00ff */
.L_x_2106:
[----:B------:R-:W-:Y:S05]  /*ac900*/  BSYNC.RECONVERGENT B0 ;  /* 0x0000000000007941 */ /* 0x000fea0003800200 */
.L_x_2105:
[----:B------:R-:W0:Y:S01]  /*ac910*/  S2R R10, SR_LANEID ;  /* 0x00000000000a7919 */ /* 0x000e220000000000 */
[----:B------:R-:W1:Y:S01]  /*ac920*/  LDCU.128 UR8, c[0x0][0x3a0] ;  /* 0x00007400ff0877ac */ /* 0x000e620008000c00 */
[----:B------:R-:W2:Y:S04]  /*ac930*/  LDG.E.U16 R70, desc[UR6][R70.64+0xe0] ;  /* 0x0000e00646467981 */ /* 0x000ea8000c1e1500 */
[----:B------:R-:W3:Y:S01]  /*ac940*/  LDG.E.U16 R73, desc[UR6][R72.64+0xe0] ;  /* 0x0000e00648497981 */ /* 0x000ee2000c1e1500 */
[----:B------:R-:W-:Y:S01]  /*ac950*/  IMAD.MOV.U32 R33, RZ, RZ, RZ ;  /* 0x000000ffff217224 */ /* 0x000fe200078e00ff */
[----:B0-----:R-:W-:Y:S02]  /*ac960*/  LOP3.LUT R32, R10, 0x3, RZ, 0xc0, !PT ;  /* 0x000000030a207812 */ /* 0x001fe400078ec0ff */
[----:B------:R-:W-:-:S05]  /*ac970*/  SHF.R.U32.HI R3, RZ, 0x2, R10 ;  /* 0x00000002ff037819 */ /* 0x000fca000001160a */
[----:B------:R-:W-:-:S03]  /*ac980*/  IMAD.WIDE.U32 R32, R3, 0x8, R32 ;  /* 0x0000000803207825 */ /* 0x000fc600078e0020 */
[----:B-1----:R-:W-:-:S04]  /*ac990*/  LEA R4, P0, R32, UR10, 0x2 ;  /* 0x0000000a20047c11 */ /* 0x002fc8000f8010ff */
[----:B------:R-:W-:-:S05]  /*ac9a0*/  LEA.HI.X R5, R32, UR11, R33, 0x2, P0 ;  /* 0x0000000b20057c11 */ /* 0x000fca00080f1421 */
[----:B------:R-:W4:Y:S04]  /*ac9b0*/  LDG.E R8, desc[UR6][R4.64] ;  /* 0x0000000604087981 */ /* 0x000f28000c1e1900 */
[----:B------:R-:W5:Y:S04]  /*ac9c0*/  LDG.E R9, desc[UR6][R4.64+0x100] ;  /* 0x0001000604097981 */ /* 0x000f68000c1e1900 */
[----:B------:R-:W5:Y:S04]  /*ac9d0*/  LDG.E R15, desc[UR6][R4.64+0x10] ;  /* 0x00001006040f7981 */ /* 0x000f68000c1e1900 */
[----:B------:R0:W5:Y:S01]  /*ac9e0*/  LDG.E R16, desc[UR6][R4.64+0x110] ;  /* 0x0001100604107981 */ /* 0x000162000c1e1900 */
[----:B------:R-:W-:-:S04]  /*ac9f0*/  LEA R2, P0, R32, UR8, 0x2 ;  /* 0x0000000820027c11 */ /* 0x000fc8000f8010ff */
[----:B------:R-:W-:-:S05]  /*aca00*/  LEA.HI.X R3, R32, UR9, R33, 0x2, P0 ;  /* 0x0000000920037c11 */ /* 0x000fca00080f1421 */
[----:B------:R-:W5:Y:S04]  /*aca10*/  LDG.E R6, desc[UR6][R2.64] ;  /* 0x0000000602067981 */ /* 0x000f68000c1e1900 */
[----:B------:R-:W5:Y:S04]  /*aca20*/  LDG.E R12, desc[UR6][R2.64+0x100] ;  /* 0x00010006020c7981 */ /* 0x000f68000c1e1900 */
[----:B------:R-:W5:Y:S04]  /*aca30*/  LDG.E R13, desc[UR6][R2.64+0x10] ;  /* 0x00001006020d7981 */ /* 0x000f68000c1e1900 */
[----:B------:R1:W5:Y:S01]  /*aca40*/  LDG.E R14, desc[UR6][R2.64+0x110] ;  /* 0x00011006020e7981 */ /* 0x000362000c1e1900 */
[----:B------:R-:W-:Y:S01]  /*aca50*/  FMUL R7, R74, R74 ;  /* 0x0000004a4a077220 */ /* 0x000fe20000400000 */
[----:B------:R-:W-:Y:S01]  /*aca60*/  LOP3.LUT R0, R75, 0x1, RZ, 0xc0, !PT ;  /* 0x000000014b007812 */ /* 0x000fe200078ec0ff */
[----:B------:R-:W-:Y:S01]  /*aca70*/  VIADD R33, R101, 0x2000 ;  /* 0x0000200065217836 */ /* 0x000fe20000000000 */
[----:B------:R-:W-:Y:S01]  /*aca80*/  LOP3.LUT P1, RZ, R75, 0x2, RZ, 0xc0, !PT ;  /* 0x000000024bff7812 */ /* 0x000fe2000782c0ff */
[----:B------:R-:W-:Y:S01]  /*aca90*/  FFMA R76, R7, R76, -0.0013887860113754868507 ;  /* 0xbab607ed074c7423 */ /* 0x000fe2000000004c */
[----:B------:R-:W-:Y:S01]  /*acaa0*/  ISETP.NE.U32.AND P0, PT, R0, 0x1, PT ;  /* 0x000000010000780c */ /* 0x000fe20003f05070 */
[----:B------:R-:W-:-:S02]  /*acab0*/  IMAD R100, R100, 0x800, R99 ;  /* 0x0000080064647824 */ /* 0x000fc400078e0263 */
[----:B------:R-:W-:Y:S01]  /*acac0*/  IMAD.U32 R34, R32, 0x4, R33 ;  /* 0x0000000420227824 */ /* 0x000fe200078e0021 */
[----:B------:R-:W-:Y:S02]  /*acad0*/  FSEL R0, R79, 0.0083327032625675201416, !P0 ;  /* 0x3c0885e44f007808 */ /* 0x000fe40004000000 */
[----:B------:R-:W-:Y:S02]  /*acae0*/  FSEL R76, R76, -0.00019574658654164522886, !P0 ;  /* 0xb94d41534c4c7808 */ /* 0x000fe40004000000 */
[----:B0-----:R-:W-:Y:S02]  /*acaf0*/  FSEL R5, -R80, -0.16666662693023681641, !P0 ;  /* 0xbe2aaaa850057808 */ /* 0x001fe40004000100 */
[----:B------:R-:W-:Y:S01]  /*acb00*/  FSEL R74, R74, 1, P0 ;  /* 0x3f8000004a4a7808 */ /* 0x000fe20000000000 */
[C---:B------:R-:W-:Y:S01]  /*acb10*/  FFMA R0, R7.reuse, R76, R0 ;  /* 0x0000004c07007223 */ /* 0x040fe20000000000 */
[--C-:B-1----:R-:W-:Y:S02]  /*acb20*/  SHF.R.U32.HI R2, RZ, 0x3, R10.reuse ;  /* 0x00000003ff027819 */ /* 0x102fe4000001160a */
[----:B------:R-:W-:Y:S01]  /*acb30*/  LOP3.LUT R3, R10, 0x7, RZ, 0xc0, !PT ;  /* 0x000000070a037812 */ /* 0x000fe200078ec0ff */
[C---:B------:R-:W-:Y:S01]  /*acb40*/  FFMA R0, R7.reuse, R0, R5 ;  /* 0x0000000007007223 */ /* 0x040fe20000000005 */
[----:B------:R-:W-:Y:S01]  /*acb50*/  FFMA R7, R7, R74, RZ ;  /* 0x0000004a07077223 */ /* 0x000fe200000000ff */
[----:B------:R-:W-:Y:S01]  /*acb60*/  IMAD.SHL.U32 R2, R2, 0x8, RZ ;  /* 0x0000000802027824 */ /* 0x000fe200078e00ff */
[----:B------:R-:W-:-:S02]  /*acb70*/  SHF.R.U32.HI R10, RZ, 0x4, R10 ;  /* 0x00000004ff0a7819 */ /* 0x000fc4000001160a */
[----:B------:R-:W-:Y:S02]  /*acb80*/  FFMA R0, R7, R0, R74 ;  /* 0x0000000007007223 */ /* 0x000fe4000000004a */
[----:B------:R-:W-:Y:S01]  /*acb90*/  LOP3.LUT R3, R2, 0x8, R3, 0xe2, !PT ;  /* 0x0000000802037812 */ /* 0x000fe200078ee203 */
[----:B------:R-:W-:Y:S02]  /*acba0*/  IMAD.SHL.U32 R10, R10, 0x8, RZ ;  /* 0x000000080a0a7824 */ /* 0x000fe400078e00ff */
[----:B------:R-:W-:Y:S02]  /*acbb0*/  @P1 FADD R0, RZ, -R0 ;  /* 0x80000000ff001221 */ /* 0x000fe40000000000 */
[----:B------:R-:W-:-:S03]  /*acbc0*/  IMAD R10, R3, 0x10, R10 ;  /* 0x00000010030a7824 */ /* 0x000fc600078e020a */
[----:B------:R-:W-:Y:S01]  /*acbd0*/  F2FP.F16.F32.PACK_AB R0, RZ, R0 ;  /* 0x00000000ff00723e */ /* 0x000fe200000000ff */
[----:B------:R-:W-:-:S03]  /*acbe0*/  IMAD.U32 R24, R10, 0x2, R101 ;  /* 0x000000020a187824 */ /* 0x000fc600078e0065 */
[----:B------:R-:W-:Y:S01]  /*acbf0*/  PRMT R0, R0, 0x5410, R35 ;  /* 0x0000541000007816 */ /* 0x000fe20000000023 */
[----:B------:R-:W-:Y:S02]  /*acc00*/  IMAD.U32 R28, R10, 0x2, R33 ;  /* 0x000000020a1c7824 */ /* 0x000fe400078e0021 */
[----:B------:R-:W0:Y:S02]  /*acc10*/  LDC.64 R10, c[0x0][0x398] ;  /* 0x0000e600ff0a7b82 */ /* 0x000e240000000a00 */
[----:B0-----:R-:W-:-:S04]  /*acc20*/  IMAD.WIDE R10, R98, 0x2, R10 ;  /* 0x00000002620a7825 */ /* 0x001fc800078e020a */
[----:B--2---:R-:W-:-:S04]  /*acc30*/  HMUL2 R70, R70.H0_H0, R0 ;  /* 0x0000000046467232 */ /* 0x004fc80000000800 */
[C-C-:B---3--:R-:W-:Y:S02]  /*acc40*/  HFMA2 R2, R73.reuse.H0_H0, R35.H0_H0, -R70.reuse.H0_H0 ;  /* 0x2000002349027231 */ /* 0x148fe40000140846 */
[----:B------:R-:W-:Y:S01]  /*acc50*/  HFMA2 R0, R73.H0_H0, R0.H0_H0, R70.H1_H1 ;  /* 0x2000000049007231 */ /* 0x000fe20000060846 */
[----:B------:R-:W0:Y:S02]  /*acc60*/  LDC R35, c[0x0][0x3bc] ;  /* 0x0000ef00ff237b82 */ /* 0x000e240000000800 */
[----:B------:R-:W-:Y:S04]  /*acc70*/  STS.U16 [R46+UR5+0xe0], R2 ;  /* 0x0000e0022e007988 */ /* 0x000fe80008000405 */
[----:B------:R1:W-:Y:S04]  /*acc80*/  STS.U16 [R46+UR5+0x20e0], R0 ;  /* 0x0020e0002e007988 */ /* 0x0003e80008000405 */
[----:B------:R-:W-:Y:S04]  /*acc90*/  LDSM.16.M88.4 R24, [R24] ;  /* 0x000000001818783b */ /* 0x000fe80000000200 */
[----:B------:R-:W-:Y:S01]  /*acca0*/  LDSM.16.M88.4 R28, [R28] ;  /* 0x000000001c1c783b */ /* 0x000fe20000000200 */
[----:B-1----:R-:W-:-:S02]  /*accb0*/  IMAD.U32 R0, R32, 0x4, R101 ;  /* 0x0000000420007824 */ /* 0x002fc400078e0065 */
[----:B------:R-:W-:Y:S01]  /*accc0*/  IMAD R101, R100, 0x2, R101 ;  /* 0x0000000264657824 */ /* 0x000fe200078e0265 */
[----:B0-----:R-:W-:-:S05]  /*accd0*/  LEA R35, R35, 0x10, 0x4 ;  /* 0x0000001023237811 */ /* 0x001fca00078e20ff */
[C---:B------:R-:W-:Y:S01]  /*acce0*/  IMAD.WIDE R2, R35.reuse, 0x2, R10 ;  /* 0x0000000223027825 */ /* 0x040fe200078e020a */
[----:B----4-:R-:W-:Y:S04]  /*accf0*/  MOVM.16.MT88 R40, R8 ;  /* 0x000000000828723a */ /* 0x010fe80000000000 */
[----:B-----5:R0:W1:Y:S04]  /*acd00*/  MOVM.16.MT88 R41, R9 ;  /* 0x000000000929723a */ /* 0x0200680000000000 */
[----:B------:R-:W-:Y:S04]  /*acd10*/  MOVM.16.MT88 R42, R15 ;  /* 0x000000000f2a723a */ /* 0x000fe80000000000 */
[----:B------:R-:W2:Y:S01]  /*acd20*/  MOVM.16.MT88 R43, R16 ;  /* 0x00000000102b723a */ /* 0x000ea20000000000 */
[----:B0-----:R-:W-:-:S03]  /*acd30*/  IMAD.WIDE R8, R35, 0x2, R2 ;  /* 0x0000000223087825 */ /* 0x001fc600078e0202 */
[----:B------:R0:W-:Y:S04]  /*acd40*/  MOVM.16.MT88 R36, R6 ;  /* 0x000000000624723a */ /* 0x0001e80000000000 */
[----:B------:R-:W3:Y:S01]  /*acd50*/  MOVM.16.MT88 R37, R12 ;  /* 0x000000000c25723a */ /* 0x000ee20000000000 */
[----:B-1----:R-:W-:Y:S03]  /*acd60*/  HMMA.16816.F16 R4, R24, R40, RZ ;  /* 0x000000281804723c */ /* 0x002fe600000008ff */
[----:B------:R-:W-:Y:S01]  /*acd70*/  MOVM.16.MT88 R38, R13 ;  /* 0x000000000d26723a */ /* 0x000fe20000000000 */
[----:B0-----:R-:W-:-:S03]  /*acd80*/  IMAD.WIDE R6, R35, 0x2, R8 ;  /* 0x0000000223067825 */ /* 0x001fc600078e0208 */
[----:B------:R-:W0:Y:S01]  /*acd90*/  MOVM.16.MT88 R39, R14 ;  /* 0x000000000e27723a */ /* 0x000e220000000000 */
[-C--:B--2---:R-:W-:Y:S08]  /*acda0*/  HMMA.16816.F16 R18, R24, R42.reuse, RZ ;  /* 0x0000002a1812723c */ /* 0x084ff000000008ff */
[C---:B------:R-:W-:Y:S08]  /*acdb0*/  HMMA.16816.F16 R32, R28.reuse, R42, RZ ;  /* 0x0000002a1c20723c */ /* 0x040ff000000008ff */
[----:B---3--:R-:W-:Y:S01]  /*acdc0*/  HMMA.16816.F16 R16, R28, R36, R4 ;  /* 0x000000241c10723c */ /* 0x008fe20000000804 */
[----:B------:R-:W-:-:S04]  /*acdd0*/  IMAD.WIDE R4, R35, 0x2, R6 ;  /* 0x0000000223047825 */ /* 0x000fc800078e0206 */
[----:B------:R-:W-:-:S03]  /*acde0*/  IMAD.WIDE R20, R35, 0x2, R4 ;  /* 0x0000000223147825 */ /* 0x000fc600078e0204 */
[----:B0-----:R-:W-:Y:S01]  /*acdf0*/  HMMA.16816.F16 R22, R28, R38, R18 ;  /* 0x000000261c16723c */ /* 0x001fe20000000812 */
[----:B------:R-:W-:-:S07]  /*ace00*/  IMAD.WIDE R12, R35, 0x2, R20 ;  /* 0x00000002230c7825 */ /* 0x000fce00078e0214 */
[----:B------:R-:W-:Y:S03]  /*ace10*/  HMMA.16816.F16 R36, R24, R36, RZ ;  /* 0x000000241824723c */ /* 0x000fe600000008ff */
[----:B------:R-:W-:Y:S01]  /*ace20*/  STS [R0], R16 ;  /* 0x0000001000007388 */ /* 0x000fe20000000800 */
[----:B------:R-:W-:-:S03]  /*ace30*/  IMAD.WIDE R18, R35, 0x2, R12 ;  /* 0x0000000223127825 */ /* 0x000fc600078e020c */
[----:B------:R0:W-:Y:S01]  /*ace40*/  STS [R0+0x100], R17 ;  /* 0x0001001100007388 */ /* 0x0001e20000000800 */
[----:B------:R-:W-:Y:S03]  /*ace50*/  HMMA.16816.F16 R38, R24, R38, RZ ;  /* 0x000000261826723c */ /* 0x000fe600000008ff */
[----:B------:R-:W-:Y:S04]  /*ace60*/  STS [R0+0x10], R22 ;  /* 0x0000101600007388 */ /* 0x000fe80000000800 */
[----:B------:R1:W-:Y:S01]  /*ace70*/  STS [R0+0x110], R23 ;  /* 0x0001101700007388 */ /* 0x0003e20000000800 */
[----:B------:R-:W-:Y:S01]  /*ace80*/  HMMA.16816.F16 R40, R28, R40, RZ ;  /* 0x000000281c28723c */ /* 0x000fe200000008ff */
[----:B0-----:R-:W-:-:S02]  /*ace90*/  IMAD.WIDE R16, R35, 0x2, R18 ;  /* 0x0000000223107825 */ /* 0x001fc400078e0212 */
[----:B------:R-:W0:Y:S04]  /*acea0*/  LDS.U16 R45, [R101] ;  /* 0x00000000652d7984 */ /* 0x000e280000000400 */
[----:B------:R-:W2:Y:S01]  /*aceb0*/  LDS.U16 R47, [R101+0x20] ;  /* 0x00002000652f7984 */ /* 0x000ea20000000400 */
[----:B------:R-:W-:-:S03]  /*acec0*/  IMAD.WIDE R14, R35, 0x2, R16 ;  /* 0x00000002230e7825 */ /* 0x000fc600078e0210 */
[----:B------:R-:W3:Y:S01]  /*aced0*/  LDS.U16 R49, [R101+0x40] ;  /* 0x0000400065317984 */ /* 0x000ee20000000400 */
[----:B-1----:R-:W-:-:S03]  /*acee0*/  IMAD.WIDE R22, R35, 0x2, R14 ;  /* 0x0000000223167825 */ /* 0x002fc600078e020e */
[----:B------:R-:W1:Y:S04]  /*acef0*/  LDS.U16 R51, [R101+0x60] ;  /* 0x0000600065337984 */ /* 0x000e680000000400 */
[----:B------:R-:W4:Y:S01]  /*acf00*/  LDS.U16 R53, [R101+0x80] ;  /* 0x0000800065357984 */ /* 0x000f220000000400 */
[----:B------:R-:W-:-:S03]  /*acf10*/  IMAD.WIDE R24, R35, 0x2, R22 ;  /* 0x0000000223187825 */ /* 0x000fc600078e0216 */
[----:B------:R-:W5:Y:S01]  /*acf20*/  LDS.U16 R55, [R101+0xa0] ;  /* 0x0000a00065377984 */ /* 0x000f620000000400 */
[----:B------:R-:W-:-:S03]  /*acf30*/  IMAD.WIDE R26, R35, 0x2, R24 ;  /* 0x00000002231a7825 */ /* 0x000fc600078e0218 */
[----:B------:R-:W5:Y:S04]  /*acf40*/  LDS.U16 R57, [R101+0xc0] ;  /* 0x0000c00065397984 */ /* 0x000f680000000400 */
[----:B------:R-:W5:Y:S01]  /*acf50*/  LDS.U16 R59, [R101+0xe0] ;  /* 0x0000e000653b7984 */ /* 0x000f620000000400 */
[----:B------:R-:W-:-:S03]  /*acf60*/  IMAD.WIDE R42, R35, 0x2, R26 ;  /* 0x00000002232a7825 */ /* 0x000fc600078e021a */
[----:B------:R-:W5:Y:S01]  /*acf70*/  LDS.U16 R61, [R101+0x100] ;  /* 0x00010000653d7984 */ /* 0x000f620000000400 */
[----:B------:R-:W-:-:S03]  /*acf80*/  IMAD.WIDE R30, R35, 0x2, R42 ;  /* 0x00000002231e7825 */ /* 0x000fc600078e022a */
[----:B------:R-:W5:Y:S04]  /*acf90*/  LDS.U16 R63, [R101+0x120] ;  /* 0x00012000653f7984 */ /* 0x000f680000000400 */
[----:B------:R-:W5:Y:S01]  /*acfa0*/  LDS.U16 R65, [R101+0x140] ;  /* 0x0001400065417984 */ /* 0x000f620000000400 */
[----:B------:R-:W-:-:S03]  /*acfb0*/  IMAD.WIDE R28, R35, 0x2, R30 ;  /* 0x00000002231c7825 */ /* 0x000fc600078e021e */
[----:B------:R-:W5:Y:S04]  /*acfc0*/  LDS.U16 R67, [R101+0x160] ;  /* 0x0001600065437984 */ /* 0x000f680000000400 */
[----:B------:R-:W5:Y:S04]  /*acfd0*/  LDS.U16 R69, [R101+0x180] ;  /* 0x0001800065457984 */ /* 0x000f680000000400 */
[----:B------:R-:W5:Y:S04]  /*acfe0*/  LDS.U16 R71, [R101+0x1a0] ;  /* 0x0001a00065477984 */ /* 0x000f680000000400 */
[----:B0-----:R-:W-:Y:S04]  /*acff0*/  STG.E.U16 desc[UR6][R10.64], R45 ;  /* 0x0000002d0a007986 */ /* 0x001fe8000c101506 */
[----:B--2---:R-:W-:Y:S04]  /*ad000*/  STG.E.U16 desc[UR6][R2.64], R47 ;  /* 0x0000002f02007986 */ /* 0x004fe8000c101506 */
[----:B------:R-:W0:Y:S04]  /*ad010*/  LDS.U16 R45, [R101+0x1c0] ;  /* 0x0001c000652d7984 */ /* 0x000e280000000400 */
[----:B---3--:R-:W-:Y:S04]  /*ad020*/  STG.E.U16 desc[UR6][R8.64], R49 ;  /* 0x0000003108007986 */ /* 0x008fe8000c101506 */
[----:B------:R-:W2:Y:S04]  /*ad030*/  LDS.U16 R47, [R101+0x1e0] ;  /* 0x0001e000652f7984 */ /* 0x000ea80000000400 */
[----:B-1----:R-:W-:Y:S04]  /*ad040*/  STG.E.U16 desc[UR6][R6.64], R51 ;  /* 0x0000003306007986 */ /* 0x002fe8000c101506 */
[----:B------:R-:W1:Y:S04]  /*ad050*/  LDS.U16 R49, [R101+0x200] ;  /* 0x0002000065317984 */ /* 0x000e680000000400 */
[----:B----4-:R-:W-:Y:S04]  /*ad060*/  STG.E.U16 desc[UR6][R4.64], R53 ;  /* 0x0000003504007986 */ /* 0x010fe8000c101506 */
[----:B------:R-:W3:Y:S04]  /*ad070*/  LDS.U16 R51, [R101+0x220] ;  /* 0x0002200065337984 */ /* 0x000ee80000000400 */
[----:B-----5:R-:W-:Y:S04]  /*ad080*/  STG.E.U16 desc[UR6][R20.64], R55 ;  /* 0x0000003714007986 */ /* 0x020fe8000c101506 */
[----:B------:R-:W4:Y:S04]  /*ad090*/  LDS.U16 R53, [R101+0x240] ;  /* 0x0002400065357984 */ /* 0x000f280000000400 */
[----:B------:R-:W-:Y:S04]  /*ad0a0*/  STG.E.U16 desc[UR6][R12.64], R57 ;  /* 0x000000390c007986 */ /* 0x000fe8000c101506 */
[----:B------:R-:W5:Y:S04]  /*ad0b0*/  LDS.U16 R55, [R101+0x260] ;  /* 0x0002600065377984 */ /* 0x000f680000000400 */
        /* <DEDUP_REMOVED lines=41> */
[----:B0-----:R0:W-:Y:S04]  /*ad350*/  STG.E.U16 desc[UR6][R30.64], R45 ;  /* 0x0000002d1e007986 */ /* 0x0011e8000c101506 */
[----:B--2---:R-:W-:Y:S04]  /*ad360*/  STG.E.U16 desc[UR6][R28.64], R47 ;  /* 0x0000002f1c007986 */ /* 0x004fe8000c101506 */
[----:B-1----:R-:W-:Y:S04]  /*ad370*/  STG.E.U16 desc[UR6][R10.64+0x20], R49 ;  /* 0x000020310a007986 */ /* 0x002fe8000c101506 */
[----:B---3--:R-:W-:Y:S01]  /*ad380*/  STG.E.U16 desc[UR6][R2.64+0x20], R51 ;  /* 0x0000203302007986 */ /* 0x008fe2000c101506 */
[----:B0-----:R-:W0:Y:S03]  /*ad390*/  LDC.64 R44, c[0x0][0x390] ;  /* 0x0000e400ff2c7b82 */ /* 0x001e260000000a00 */
[----:B----4-:R-:W-:Y:S04]  /*ad3a0*/  STG.E.U16 desc[UR6][R8.64+0x20], R53 ;  /* 0x0000203508007986 */ /* 0x010fe8000c101506 */
[----:B-----5:R-:W-:Y:S04]  /*ad3b0*/  STG.E.U16 desc[UR6][R6.64+0x20], R55 ;  /* 0x0000203706007986 */ /* 0x020fe8000c101506 */
        /* <DEDUP_REMOVED lines=25> */
[----:B------:R-:W1:Y:S04]  /*ad550*/  LDS.U16 R99, [R101+0x6c0] ;  /* 0x0006c00065637984 */ /* 0x000e680000000400 */
[----:B------:R-:W-:Y:S04]  /*ad560*/  STG.E.U16 desc[UR6][R42.64+0x40], R109 ;  /* 0x0000406d2a007986 */ /* 0x000fe8000c101506 */
[----:B------:R-:W2:Y:S04]  /*ad570*/  LDS.U16 R48, [R101+0x6e0] ;  /* 0x0006e00065307984 */ /* 0x000ea80000000400 */
[----:B------:R-:W-:Y:S04]  /*ad580*/  STG.E.U16 desc[UR6][R30.64+0x40], R111 ;  /* 0x0000406f1e007986 */ /* 0x000fe8000c101506 */
[----:B------:R-:W3:Y:S04]  /*ad590*/  LDS.U16 R109, [R101+0x700] ;  /* 0x00070000656d7984 */ /* 0x000ee80000000400 */
[----:B------:R-:W-:Y:S04]  /*ad5a0*/  STG.E.U16 desc[UR6][R28.64+0x40], R113 ;  /* 0x000040711c007986 */ /* 0x000fe8000c101506 */
        /* <DEDUP_REMOVED lines=44> */
[----:B-1----:R0:W-:Y:S04]  /*ad870*/  STG.E.U16 desc[UR6][R12.64+0x60], R99 ;  /* 0x000060630c007986 */ /* 0x0021e8000c101506 */
[----:B------:R-:W1:Y:S04]  /*ad880*/  LDS.U16 R112, [R101+0xbe0] ;  /* 0x000be00065707984 */ /* 0x000e680000000400 */
[----:B--2---:R-:W-:Y:S04]  /*ad890*/  STG.E.U16 desc[UR6][R18.64+0x60], R48 ;  /* 0x0000603012007986 */ /* 0x004fe8000c101506 */
[----:B------:R-:W2:Y:S01]  /*ad8a0*/  LDS.U16 R114, [R101+0xc00] ;  /* 0x000c000065727984 */ /* 0x000ea20000000400 */
[----:B0-----:R-:W-:-:S03]  /*ad8b0*/  IMAD.WIDE R98, R98, 0x2, R44 ;  /* 0x0000000262627825 */ /* 0x001fc600078e022c */
[----:B---3--:R-:W-:Y:S04]  /*ad8c0*/  STG.E.U16 desc[UR6][R16.64+0x60], R109 ;  /* 0x0000606d10007986 */ /* 0x008fe8000c101506 */
[----:B------:R-:W0:Y:S04]  /*ad8d0*/  LDS.U16 R116, [R101+0xc20] ;  /* 0x000c200065747984 */ /* 0x000e280000000400 */
        /* <DEDUP_REMOVED lines=43> */
[----:B------:R-:W-:Y:S04]  /*adb90*/  STG.E.U16 desc[UR6][R28.64+0x80], R78 ;  /* 0x0000804e1c007986 */ /* 0x000fe8000c101506 */
[----:B------:R-:W-:Y:S04]  /*adba0*/  LDS.U16 R61, [R101+0xee0] ;  /* 0x000ee000653d7984 */ /* 0x000fe80000000400 */
[----:B------:R-:W-:Y:S04]  /*adbb0*/  STG.E.U16 desc[UR6][R10.64+0xa0], R80 ;  /* 0x0000a0500a007986 */ /* 0x000fe8000c101506 */
[----:B------:R-:W-:Y:S04]  /*adbc0*/  LDS.U16 R63, [R101+0xf00] ;  /* 0x000f0000653f7984 */ /* 0x000fe80000000400 */
[----:B------:R-:W-:Y:S04]  /*adbd0*/  STG.E.U16 desc[UR6][R2.64+0xa0], R82 ;  /* 0x0000a05202007986 */ /* 0x000fe8000c101506 */
[----:B------:R-:W-:Y:S04]  /*adbe0*/  LDS.U16 R65, [R101+0xf20] ;  /* 0x000f200065417984 */ /* 0x000fe80000000400 */
        /* <DEDUP_REMOVED lines=13> */
[----:B-1----:R-:W-:Y:S04]  /*adcc0*/  STG.E.U16 desc[UR6][R28.64+0xa0], R112 ;  /* 0x0000a0701c007986 */ /* 0x002fe8000c101506 */
[----:B--2---:R-:W-:Y:S04]  /*adcd0*/  STG.E.U16 desc[UR6][R10.64+0xc0], R114 ;  /* 0x0000c0720a007986 */ /* 0x004fe8000c101506 */
[----:B0-----:R-:W-:Y:S04]  /*adce0*/  STG.E.U16 desc[UR6][R2.64+0xc0], R116 ;  /* 0x0000c07402007986 */ /* 0x001fe8000c101506 */
[----:B---3--:R-:W-:Y:S04]  /*adcf0*/  STG.E.U16 desc[UR6][R8.64+0xc0], R118 ;  /* 0x0000c07608007986 */ /* 0x008fe8000c101506 */
        /* <DEDUP_REMOVED lines=9> */
[----:B------:R-:W-:Y:S04]  /*add90*/  LDS.U16 R51, [R101+0xf40] ;  /* 0x000f400065337984 */ /* 0x000fe80000000400 */
[----:B------:R-:W-:Y:S04]  /*adda0*/  STG.E.U16 desc[UR6][R26.64+0xc0], R77 ;  /* 0x0000c04d1a007986 */ /* 0x000fe8000c101506 */
[----:B------:R-:W-:Y:S04]  /*addb0*/  STG.E.U16 desc[UR6][R42.64+0xc0], R79 ;  /* 0x0000c04f2a007986 */ /* 0x000fe8000c101506 */
[----:B------:R-:W-:Y:S04]  /*addc0*/  LDS.U16 R53, [R101+0xf60] ;  /* 0x000f600065357984 */ /* 0x000fe80000000400 */
[----:B------:R-:W-:Y:S04]  /*addd0*/  LDS.U16 R55, [R101+0xf80] ;  /* 0x000f800065377984 */ /* 0x000fe80000000400 */
[----:B------:R-:W-:Y:S04]  /*adde0*/  LDS.U16 R57, [R101+0xfa0] ;  /* 0x000fa00065397984 */ /* 0x000fe80000000400 */
[----:B------:R-:W-:Y:S04]  /*addf0*/  LDS.U16 R47, [R101+0xfc0] ;  /* 0x000fc000652f7984 */ /* 0x000fe80000000400 */
[----:B------:R-:W-:Y:S04]  /*ade00*/  LDS.U16 R49, [R101+0xfe0] ;  /* 0x000fe00065317984 */ /* 0x000fe80000000400 */
[----:B------:R-:W-:Y:S04]  /*ade10*/  STG.E.U16 desc[UR6][R30.64+0xc0], R81 ;  /* 0x0000c0511e007986 */ /* 0x000fe8000c101506 */
[----:B------:R-:W-:Y:S04]  /*ade20*/  STS [R0], R36 ;  /* 0x0000002400007388 */ /* 0x000fe80000000800 */
[----:B------:R-:W-:Y:S04]  /*ade30*/  STS [R0+0x100], R37 ;  /* 0x0001002500007388 */ /* 0x000fe80000000800 */
[----:B------:R-:W-:Y:S04]  /*ade40*/  STS [R0+0x10], R38 ;  /* 0x0000102600007388 */ /* 0x000fe80000000800 */
[----:B------:R-:W-:Y:S04]  /*ade50*/  STS [R0+0x110], R39 ;  /* 0x0001102700007388 */ /* 0x000fe80000000800 */
[----:B------:R-:W-:Y:S04]  /*ade60*/  STG.E.U16 desc[UR6][R28.64+0xc0], R83 ;  /* 0x0000c0531c007986 */ /* 0x000fe8000c101506 */
[----:B------:R-:W-:Y:S04]  /*ade70*/  STS [R34], R40 ;  /* 0x0000002822007388 */ /* 0x000fe80000000800 */
[----:B------:R-:W-:Y:S04]  /*ade80*/  STS [R34+0x100], R41 ;  /* 0x0001002922007388 */ /* 0x000fe80000000800 */
[----:B------:R-:W-:Y:S04]  /*ade90*/  STS [R34+0x10], R32 ;  /* 0x0000102022007388 */ /* 0x000fe80000000800 */
[----:B------:R0:W-:Y:S04]  /*adea0*/  STS [R34+0x110], R33 ;  /* 0x0001102122007388 */ /* 0x0001e80000000800 */
[----:B------:R-:W-:Y:S04]  /*adeb0*/  STG.E.U16 desc[UR6][R10.64+0xe0], R85 ;  /* 0x0000e0550a007986 */ /* 0x000fe8000c101506 */
[----:B------:R-:W-:Y:S01]  /*adec0*/  LDS.U16 R0, [R101+0x20] ;  /* 0x0000200065007984 */ /* 0x000fe20000000400 */
[----:B0-----:R-:W-:-:S03]  /*aded0*/  IMAD.WIDE R32, R35, 0x2, R98 ;  /* 0x0000000223207825 */ /* 0x001fc600078e0262 */
[----:B------:R-:W0:Y:S04]  /*adee0*/  LDS.U16 R45, [R101+0x2020] ;  /* 0x00202000652d7984 */ /* 0x000e280000000400 */
[----:B------:R1:W-:Y:S01]  /*adef0*/  STG.E.U16 desc[UR6][R2.64+0xe0], R67 ;  /* 0x0000e04302007986 */ /* 0x0003e2000c101506 */
[----:B------:R-:W-:-:S03]  /*adf00*/  IMAD.WIDE R36, R35, 0x2, R32 ;  /* 0x0000000223247825 */ /* 0x000fc600078e0220 */
[----:B------:R-:W-:Y:S01]  /*adf10*/  STG.E.U16 desc[UR6][R8.64+0xe0], R69 ;  /* 0x0000e04508007986 */ /* 0x000fe2000c101506 */
[----:B------:R-:W-:-:S03]  /*adf20*/  IMAD.WIDE R38, R35, 0x2, R36 ;  /* 0x0000000223267825 */ /* 0x000fc600078e0224 */
[----:B------:R-:W-:Y:S04]  /*adf30*/  STG.E.U16 desc[UR6][R6.64+0xe0], R71 ;  /* 0x0000e04706007986 */ /* 0x000fe8000c101506 */
[----:B------:R2:W-:Y:S01]  /*adf40*/  STG.E.U16 desc[UR6][R4.64+0xe0], R73 ;  /* 0x0000e04904007986 */ /* 0x0005e2000c101506 */
[----:B------:R-:W-:-:S03]  /*adf50*/  IMAD.WIDE R40, R35, 0x2, R38 ;  /* 0x0000000223287825 */ /* 0x000fc600078e0226 */
[----:B------:R-:W-:Y:S01]  /*adf60*/  STG.E.U16 desc[UR6][R20.64+0xe0], R75 ;  /* 0x0000e04b14007986 */ /* 0x000fe2000c101506 */
[----:B-1----:R-:W-:-:S03]  /*adf70*/  IMAD.WIDE R2, R35, 0x2, R40 ;  /* 0x0000000223027825 */ /* 0x002fc600078e0228 */
[----:B------:R-:W-:Y:S04]  /*adf80*/  STG.E.U16 desc[UR6][R12.64+0xe0], R59 ;  /* 0x0000e03b0c007986 */ /* 0x000fe8000c101506 */
[----:B------:R-:W-:Y:S01]  /*adf90*/  LDS.U16 R9, [R101+0x60] ;  /* 0x0000600065097984 */ /* 0x000fe20000000400 */
[----:B--2---:R-:W-:-:S03]  /*adfa0*/  IMAD.WIDE R4, R35, 0x2, R2 ;  /* 0x0000000223047825 */ /* 0x004fc600078e0202 */
[----:B------:R-:W1:Y:S01]  /*adfb0*/  LDS.U16 R10, [R101+0x2060] ;  /* 0x00206000650a7984 */ /* 0x000e620000000400 */
[----:B------:R-:W-:-:S03]  /*adfc0*/  IMAD.WIDE R6, R35, 0x2, R4 ;  /* 0x0000000223067825 */ /* 0x000fc600078e0204 */
[----:B------:R-:W-:Y:S04]  /*adfd0*/  LDS.U16 R11, [R101+0x80] ;  /* 0x00008000650b7984 */ /* 0x000fe80000000400 */
[----:B------:R-:W2:Y:S01]  /*adfe0*/  LDS.U16 R12, [R101+0x2080] ;  /* 0x00208000650c7984 */ /* 0x000ea20000000400 */
[----:B0-----:R-:W-:-:S03]  /*adff0*/  HADD2 R8, R0.H0_H0, -R45.H0_H0 ;  /* 0xa000002d00087230 */ /* 0x001fc60000000800 */
[----:B------:R-:W-:Y:S02]  /*ae000*/  STG.E.U16 desc[UR6][R18.64+0xe0], R61 ;  /* 0x0000e03d12007986 */ /* 0x000fe4000c101506 */
[----:B------:R-:W-:Y:S02]  /*ae010*/  PRMT R80, R8, 0x7610, R80 ;  /* 0x0000761008507816 */ /* 0x000fe40000000050 */
[----:B------:R-:W-:Y:S04]  /*ae020*/  STG.E.U16 desc[UR6][R16.64+0xe0], R63 ;  /* 0x0000e03f10007986 */ /* 0x000fe8000c101506 */
[----:B------:R-:W-:Y:S04]  /*ae030*/  STG.E.U16 desc[UR6][R14.64+0xe0], R65 ;  /* 0x0000e0410e007986 */ /* 0x000fe8000c101506 */
[----:B------:R-:W-:Y:S04]  /*ae040*/  LDS.U16 R13, [R101+0xa0] ;  /* 0x0000a000650d7984 */ /* 0x000fe80000000400 */
[----:B------:R-:W0:Y:S04]  /*ae050*/  LDS.U16 R14, [R101+0x20a0] ;  /* 0x0020a000650e7984 */ /* 0x000e280000000400 */
[----:B------:R-:W-:Y:S04]  /*ae060*/  LDS.U16 R15, [R101+0xc0] ;  /* 0x0000c000650f7984 */ /* 0x000fe80000000400 */
[----:B------:R-:W3:Y:S04]  /*ae070*/  LDS.U16 R16, [R101+0x20c0] ;  /* 0x0020c00065107984 */ /* 0x000ee80000000400 */
[----:B------:R-:W-:Y:S01]  /*ae080*/  LDS.U16 R46, [R101] ;  /* 0x00000000652e7984 */ /* 0x000fe20000000400 */
[----:B-1----:R-:W-:-:S02]  /*ae090*/  HADD2 R10, R9.H0_H0, -R10.H0_H0 ;  /* 0xa000000a090a7230 */ /* 0x002fc40000000800 */
[----:B------:R-:W-:Y:S01]  /*ae0a0*/  IMAD.WIDE R8, R35, 0x2, R6 ;  /* 0x0000000223087825 */ /* 0x000fe200078e0206 */
[----:B------:R-:W1:Y:S04]  /*ae0b0*/  LDS.U16 R109, [R101+0x2000] ;  /* 0x00200000656d7984 */ /* 0x000e680000000400 */
[----:B------:R-:W-:Y:S01]  /*ae0c0*/  LDS.U16 R34, [R101+0x40] ;  /* 0x0000400065227984 */ /* 0x000fe20000000400 */
[----:B--2---:R-:W-:-:S03]  /*ae0d0*/  HADD2 R11, R11.H0_H0, -R12.H0_H0 ;  /* 0xa000000c0b0b7230 */ /* 0x004fc60000000800 */
[----:B------:R-:W2:Y:S04]  /*ae0e0*/  LDS.U16 R111, [R101+0x2040] ;  /* 0x00204000656f7984 */ /* 0x000ea80000000400 */
[----:B------:R-:W-:Y:S04]  /*ae0f0*/  LDS.U16 R17, [R101+0xe0] ;  /* 0x0000e00065117984 */ /* 0x000fe80000000400 */
[----:B------:R-:W4:Y:S04]  /*ae100*/  LDS.U16 R18, [R101+0x20e0] ;  /* 0x0020e00065127984 */ /* 0x000f280000000400 */
[----:B------:R-:W-:Y:S04]  /*ae110*/  LDS.U16 R19, [R101+0x100] ;  /* 0x0001000065137984 */ /* 0x000fe80000000400 */
[----:B------:R-:W5:Y:S01]  /*ae120*/  LDS.U16 R20, [R101+0x2100] ;  /* 0x0021000065147984 */ /* 0x000f620000000400 */
[----:B0-----:R-:W-:Y:S01]  /*ae130*/  HADD2 R13, R13.H0_H0, -R14.H0_H0 ;  /* 0xa000000e0d0d7230 */ /* 0x001fe20000000800 */
[----:B------:R-:W-:-:S02]  /*ae140*/  PRMT R14, R10, 0x7610, R14 ;  /* 0x000076100a0e7816 */ /* 0x000fc4000000000e */
[----:B------:R-:W-:Y:S04]  /*ae150*/  STG.E.U16 desc[UR6][R22.64+0xe0], R51 ;  /* 0x0000e03316007986 */ /* 0x000fe8000c101506 */
[----:B------:R-:W-:Y:S01]  /*ae160*/  LDS.U16 R21, [R101+0x120] ;  /* 0x0001200065157984 */ /* 0x000fe20000000400 */
[----:B---3--:R-:W-:Y:S01]  /*ae170*/  HADD2 R15, R15.H0_H0, -R16.H0_H0 ;  /* 0xa00000100f0f7230 */ /* 0x008fe20000000800 */
[----:B------:R-:W-:Y:S01]  /*ae180*/  PRMT R16, R11, 0x7610, R16 ;  /* 0x000076100b107816 */ /* 0x000fe20000000010 */
[----:B------:R-:W-:Y:S01]  /*ae190*/  IMAD.WIDE R10, R35, 0x2, R8 ;  /* 0x00000002230a7825 */ /* 0x000fe200078e0208 */
[----:B------:R-:W0:Y:S04]  /*ae1a0*/  LDS.U16 R22, [R101+0x2120] ;  /* 0x0021200065167984 */ /* 0x000e280000000400 */
[----:B------:R-:W-:Y:S01]  /*ae1b0*/  LDS.U16 R23, [R101+0x140] ;  /* 0x0001400065177984 */ /* 0x000fe20000000400 */
[----:B-1----:R-:W-:-:S03]  /*ae1c0*/  HADD2 R46, R46.H0_H0, -R109.H0_H0 ;  /* 0xa000006d2e2e7230 */ /* 0x002fc60000000800 */
[----:B------:R-:W1:Y:S04]  /*ae1d0*/  LDS.U16 R64, [R101+0x2140] ;  /* 0x0021400065407984 */ /* 0x000e680000000400 */
[----:B------:R-:W-:Y:S01]  /*ae1e0*/  LDS.U16 R66, [R101+0x160] ;  /* 0x0001600065427984 */ /* 0x000fe20000000400 */
[----:B--2---:R-:W-:-:S03]  /*ae1f0*/  HADD2 R111, R34.H0_H0, -R111.H0_H0 ;  /* 0xa000006f226f7230 */ /* 0x004fc60000000800 */
[----:B------:R-:W2:Y:S04]  /*ae200*/  LDS.U16 R69, [R101+0x2160] ;  /* 0x0021600065457984 */ /* 0x000ea80000000400 */
[----:B------:R-:W-:Y:S01]  /*ae210*/  LDS.U16 R68, [R101+0x180] ;  /* 0x0001800065447984 */ /* 0x000fe20000000400 */
[----:B----4-:R-:W-:Y:S01]  /*ae220*/  HADD2 R17, R17.H0_H0, -R18.H0_H0 ;  /* 0xa000001211117230 */ /* 0x010fe20000000800 */
[----:B------:R-:W-:Y:S01]  /*ae230*/  PRMT R18, R13, 0x7610, R18 ;  /* 0x000076100d127816 */ /* 0x000fe20000000012 */
[----:B------:R-:W-:Y:S01]  /*ae240*/  IMAD.WIDE R12, R35, 0x2, R10 ;  /* 0x00000002230c7825 */ /* 0x000fe200078e020a */
[----:B------:R-:W3:Y:S04]  /*ae250*/  LDS.U16 R71, [R101+0x2180] ;  /* 0x0021800065477984 */ /* 0x000ee80000000400 */
[----:B------:R-:W-:Y:S01]  /*ae260*/  LDS.U16 R70, [R101+0x1a0] ;  /* 0x0001a00065467984 */ /* 0x000fe20000000400 */
[----:B-----5:R-:W-:-:S03]  /*ae270*/  HADD2 R19, R19.H0_H0, -R20.H0_H0 ;  /* 0xa000001413137230 */ /* 0x020fc60000000800 */
[----:B------:R-:W4:Y:S04]  /*ae280*/  LDS.U16 R73, [R101+0x21a0] ;  /* 0x0021a00065497984 */ /* 0x000f280000000400 */
[----:B------:R-:W-:Y:S04]  /*ae290*/  LDS.U16 R72, [R101+0x1c0] ;  /* 0x0001c00065487984 */ /* 0x000fe80000000400 */
[----:B------:R-:W5:Y:S01]  /*ae2a0*/  LDS.U16 R75, [R101+0x21c0] ;  /* 0x0021c000654b7984 */ /* 0x000f620000000400 */
[----:B0-----:R-:W-:-:S03]  /*ae2b0*/  HADD2 R21, R21.H0_H0, -R22.H0_H0 ;  /* 0xa000001615157230 */ /* 0x001fc60000000800 */
[----:B------:R-:W-:Y:S04]  /*ae2c0*/  LDS.U16 R74, [R101+0x1e0] ;  /* 0x0001e000654a7984 */ /* 0x000fe80000000400 */
[----:B------:R-:W0:Y:S01]  /*ae2d0*/  LDS.U16 R77, [R101+0x21e0] ;  /* 0x0021e000654d7984 */ /* 0x000e220000000400 */
[----:B-1----:R-:W-:-:S03]  /*ae2e0*/  HADD2 R23, R23.H0_H0, -R64.H0_H0 ;  /* 0xa000004017177230 */ /* 0x002fc60000000800 */
[----:B------:R-:W-:Y:S04]  /*ae2f0*/  LDS.U16 R76, [R101+0x200] ;  /* 0x00020000654c7984 */ /* 0x000fe80000000400 */
[----:B------:R-:W1:Y:S01]  /*ae300*/  LDS.U16 R79, [R101+0x2200] ;  /* 0x00220000654f7984 */ /* 0x000e620000000400 */
[----:B--2---:R-:W-:-:S03]  /*ae310*/  HADD2 R66, R66.H0_H0, -R69.H0_H0 ;  /* 0xa000004542427230 */ /* 0x004fc60000000800 */
[----:B------:R-:W-:Y:S04]  /*ae320*/  LDS.U16 R61, [R101+0x2a0] ;  /* 0x0002a000653d7984 */ /* 0x000fe80000000400 */
[----:B------:R-:W2:Y:S01]  /*ae330*/  LDS.U16 R56, [R101+0x22a0] ;  /* 0x0022a00065387984 */ /* 0x000ea20000000400 */
[----:B---3--:R-:W-:-:S03]  /*ae340*/  HADD2 R68, R68.H0_H0, -R71.H0_H0 ;  /* 0xa000004744447230 */ /* 0x008fc60000000800 */
[----:B------:R-:W-:Y:S04]  /*ae350*/  STG.E.U16 desc[UR6][R24.64+0xe0], R53 ;  /* 0x0000e03518007986 */ /* 0x000fe8000c101506 */
[----:B------:R-:W-:Y:S01]  /*ae360*/  LDS.U16 R78, [R101+0x220] ;  /* 0x00022000654e7984 */ /* 0x000fe20000000400 */
[----:B----4-:R-:W-:-:S03]  /*ae370*/  HADD2 R70, R70.H0_H0, -R73.H0_H0 ;  /* 0xa000004946467230 */ /* 0x010fc60000000800 */
[----:B------:R-:W3:Y:S04]  /*ae380*/  LDS.U16 R81, [R101+0x2220] ;  /* 0x0022200065517984 */ /* 0x000ee80000000400 */
[----:B------:R-:W-:Y:S01]  /*ae390*/  LDS.U16 R59, [R101+0x2c0] ;  /* 0x0002c000653b7984 */ /* 0x000fe20000000400 */
[----:B-----5:R-:W-:-:S03]  /*ae3a0*/  HADD2 R72, R72.H0_H0, -R75.H0_H0 ;  /* 0xa000004b48487230 */ /* 0x020fc60000000800 */
[----:B------:R-:W4:Y:S04]  /*ae3b0*/  LDS.U16 R54, [R101+0x22c0] ;  /* 0x0022c00065367984 */ /* 0x000f280000000400 */
[----:B------:R-:W-:Y:S01]  /*ae3c0*/  STG.E.U16 desc[UR6][R26.64+0xe0], R55 ;  /* 0x0000e0371a007986 */ /* 0x000fe2000c101506 */
[----:B0-----:R-:W-:-:S03]  /*ae3d0*/  HADD2 R74, R74.H0_H0, -R77.H0_H0 ;  /* 0xa000004d4a4a7230 */ /* 0x001fc60000000800 */
[----:B------:R-:W-:Y:S04]  /*ae3e0*/  LDS.U16 R62, [R101+0x240] ;  /* 0x00024000653e7984 */ /* 0x000fe80000000400 */
[----:B------:R-:W0:Y:S01]  /*ae3f0*/  LDS.U16 R67, [R101+0x2240] ;  /* 0x0022400065437984 */ /* 0x000e220000000400 */
[----:B-1----:R-:W-:-:S03]  /*ae400*/  HADD2 R76, R76.H0_H0, -R79.H0_H0 ;  /* 0xa000004f4c4c7230 */ /* 0x002fc60000000800 */
[----:B------:R-:W-:Y:S04]  /*ae410*/  STG.E.U16 desc[UR6][R42.64+0xe0], R57 ;  /* 0x0000e0392a007986 */ /* 0x000fe8000c101506 */
[----:B------:R-:W-:Y:S01]  /*ae420*/  LDS.U16 R60, [R101+0x260] ;  /* 0x00026000653c7984 */ /* 0x000fe20000000400 */
[----:B--2---:R-:W-:-:S03]  /*ae430*/  HADD2 R56, R61.H0_H0, -R56.H0_H0 ;  /* 0xa00000383d387230 */ /* 0x004fc60000000800 */
[----:B------:R-:W1:Y:S04]  /*ae440*/  LDS.U16 R65, [R101+0x2260] ;  /* 0x0022600065417984 */ /* 0x000e680000000400 */
[----:B------:R-:W-:Y:S04]  /*ae450*/  STG.E.U16 desc[UR6][R30.64+0xe0], R47 ;  /* 0x0000e02f1e007986 */ /* 0x000fe8000c101506 */
[----:B------:R-:W-:Y:S01]  /*ae460*/  LDS.U16 R58, [R101+0x280] ;  /* 0x00028000653a7984 */ /* 0x000fe20000000400 */
[----:B---3--:R-:W-:-:S03]  /*ae470*/  HADD2 R78, R78.H0_H0, -R81.H0_H0 ;  /* 0xa00000514e4e7230 */ /* 0x008fc60000000800 */
[----:B------:R-:W2:Y:S04]  /*ae480*/  LDS.U16 R63, [R101+0x2280] ;  /* 0x00228000653f7984 */ /* 0x000ea80000000400 */
[----:B------:R-:W-:Y:S01]  /*ae490*/  STG.E.U16 desc[UR6][R28.64+0xe0], R49 ;  /* 0x0000e0311c007986 */ /* 0x000fe2000c101506 */
[----:B----4-:R-:W-:Y:S01]  /*ae4a0*/  HADD2 R54, R59.H0_H0, -R54.H0_H0 ;  /* 0xa00000363b367230 */ /* 0x010fe20000000800 */
[----:B------:R-:W-:Y:S02]  /*ae4b0*/  PRMT R59, R56, 0x7610, R59 ;  /* 0x00007610383b7816 */ /* 0x000fe4000000003b */
[----:B------:R-:W-:Y:S02]  /*ae4c0*/  LDS.U16 R49, [R101+0x360] ;  /* 0x0003600065317984 */ /* 0x000fe40000000400 */
[----:B------:R-:W-:-:S02]  /*ae4d0*/  PRMT R61, R54, 0x7610, R61 ;  /* 0x00007610363d7816 */ /* 0x000fc4000000003d */
[----:B------:R-:W3:Y:S04]  /*ae4e0*/  LDS.U16 R44, [R101+0x2360] ;  /* 0x00236000652c7984 */ /* 0x000ee80000000400 */
[----:B------:R-:W-:Y:S01]  /*ae4f0*/  STG.E.U16 desc[UR6][R98.64], R46 ;  /* 0x0000002e62007986 */ /* 0x000fe2000c101506 */
[----:B0-----:R-:W-:-:S03]  /*ae500*/  HADD2 R62, R62.H0_H0, -R67.H0_H0 ;  /* 0xa00000433e3e7230 */ /* 0x001fc60000000800 */
[----:B------:R-:W-:Y:S04]  /*ae510*/  LDS.U16 R52, [R101+0x2e0] ;  /* 0x0002e00065347984 */ /* 0x000fe80000000400 */
[----:B------:R-:W0:Y:S04]  /*ae520*/  LDS.U16 R57, [R101+0x22e0] ;  /* 0x0022e00065397984 */ /* 0x000e280000000400 */
[----:B------:R-:W-:Y:S01]  /*ae530*/  LDS.U16 R50, [R101+0x300] ;  /* 0x0003000065327984 */ /* 0x000fe20000000400 */
[----:B-1----:R-:W-:-:S03]  /*ae540*/  HADD2 R60, R60.H0_H0, -R65.H0_H0 ;  /* 0xa00000413c3c7230 */ /* 0x002fc60000000800 */
[----:B------:R-:W1:Y:S04]  /*ae550*/  LDS.U16 R55, [R101+0x2300] ;  /* 0x0023000065377984 */ /* 0x000e680000000400 */
[----:B------:R-:W-:Y:S04]  /*ae560*/  LDS.U16 R48, [R101+0x320] ;  /* 0x0003200065307984 */ /* 0x000fe80000000400 */
[----:B------:R-:W4:Y:S01]  /*ae570*/  LDS.U16 R53, [R101+0x2320] ;  /* 0x0023200065357984 */ /* 0x000f220000000400 */
[----:B--2---:R-:W-:-:S03]  /*ae580*/  HADD2 R58, R58.H0_H0, -R63.H0_H0 ;  /* 0xa000003f3a3a7230 */ /* 0x004fc60000000800 */
[----:B------:R-:W-:Y:S04]  /*ae590*/  LDS.U16 R51, [R101+0x340] ;  /* 0x0003400065337984 */ /* 0x000fe80000000400 */
[----:B------:R-:W2:Y:S04]  /*ae5a0*/  LDS.U16 R46, [R101+0x2340] ;  /* 0x00234000652e7984 */ /* 0x000ea80000000400 */
[----:B------:R-:W-:Y:S01]  /*ae5b0*/  LDS.U16 R42, [R101+0x380] ;  /* 0x00038000652a7984 */ /* 0x000fe20000000400 */
[----:B---3--:R-:W-:-:S03]  /*ae5c0*/  HADD2 R44, R49.H0_H0, -R44.H0_H0 ;  /* 0xa000002c312c7230 */ /* 0x008fc60000000800 */
[----:B------:R-:W3:Y:S04]  /*ae5d0*/  LDS.U16 R47, [R101+0x2380] ;  /* 0x00238000652f7984 */ /* 0x000ee80000000400 */
        /* <DEDUP_REMOVED lines=8> */
[----:B----4-:R-:W-:Y:S01]  /*ae660*/  HADD2 R48, R48.H0_H0, -R53.H0_H0 ;  /* 0xa000003530307230 */ /* 0x010fe20000000800 */
[----:B------:R-:W-:Y:S02]  /*ae670*/  PRMT R53, R44, 0x7610, R53 ;  /* 0x000076102c357816 */ /* 0x000fe40000000035 */
[----:B------:R-:W-:Y:S04]  /*ae680*/  LDS.U16 R31, [R101+0x400] ;  /* 0x00040000651f7984 */ /* 0x000fe80000000400 */
[----:B------:R-:W4:Y:S01]  /*ae690*/  LDS.U16 R24, [R101+0x2400] ;  /* 0x0024000065187984 */ /* 0x000f220000000400 */
[----:B--2---:R-:W-:-:S03]  /*ae6a0*/  HADD2 R46, R51.H0_H0, -R46.H0_H0 ;  /* 0xa000002e332e7230 */ /* 0x004fc60000000800 */
[----:B------:R-:W-:Y:S04]  /*ae6b0*/  LDS.U16 R28, [R101+0x420] ;  /* 0x00042000651c7984 */ /* 0x000fe80000000400 */
[----:B------:R-:W2:Y:S01]  /*ae6c0*/  LDS.U16 R27, [R101+0x2420] ;  /* 0x00242000651b7984 */ /* 0x000ea20000000400 */
[----:B---3--:R-:W-:-:S03]  /*ae6d0*/  HADD2 R42, R42.H0_H0, -R47.H0_H0 ;  /* 0xa000002f2a2a7230 */ /* 0x008fc60000000800 */
[----:B------:R-:W-:Y:S04]  /*ae6e0*/  LDS.U16 R29, [R101+0x440] ;  /* 0x00044000651d7984 */ /* 0x000fe80000000400 */
[----:B------:R-:W3:Y:S01]  /*ae6f0*/  LDS.U16 R26, [R101+0x2440] ;  /* 0x00244000651a7984 */ /* 0x000ee20000000400 */
[----:B-----5:R-:W-:-:S03]  /*ae700*/  HADD2 R34, R34.H0_H0, -R45.H0_H0 ;  /* 0xa000002d22227230 */ /* 0x020fc60000000800 */
[----:B------:R-:W-:Y:S04]  /*ae710*/  STG.E.U16 desc[UR6][R32.64], R80 ;  /* 0x0000005020007986 */ /* 0x000fe8000c101506 */
[----:B------:R-:W-:Y:S01]  /*ae720*/  STG.E.U16 desc[UR6][R36.64], R111 ;  /* 0x0000006f24007986 */ /* 0x000fe2000c101506 */
[----:B0-----:R-:W-:-:S03]  /*ae730*/  HADD2 R0, R43.H0_H0, -R0.H0_H0 ;  /* 0xa00000002b007230 */ /* 0x001fc60000000800 */
[----:B------:R-:W-:Y:S04]  /*ae740*/  STG.E.U16 desc[UR6][R38.64], R14 ;  /* 0x0000000e26007986 */ /* 0x000fe8000c101506 */
[----:B------:R-:W-:Y:S01]  /*ae750*/  STG.E.U16 desc[UR6][R40.64], R16 ;  /* 0x0000001028007986 */ /* 0x000fe2000c101506 */
[----:B-1----:R-:W-:-:S03]  /*ae760*/  HADD2 R25, R30.H0_H0, -R25.H0_H0 ;  /* 0xa00000191e197230 */ /* 0x002fc60000000800 */
[----:B------:R-:W-:Y:S02]  /*ae770*/  STG.E.U16 desc[UR6][R2.64], R18 ;  /* 0x0000001202007986 */ /* 0x000fe4000c101506 */
[----:B------:R-:W-:Y:S02]  /*ae780*/  PRMT R55, R25, 0x7610, R55 ;  /* 0x0000761019377816 */ /* 0x000fe40000000037 */
[----:B------:R0:W-:Y:S01]  /*ae790*/  STG.E.U16 desc[UR6][R4.64], R15 ;  /* 0x0000000f04007986 */ /* 0x0001e2000c101506 */
[----:B----4-:R-:W-:-:S03]  /*ae7a0*/  HADD2 R24, R31.H0_H0, -R24.H0_H0 ;  /* 0xa00000181f187230 */ /* 0x010fc60000000800 */
[----:B------:R1:W-:Y:S02]  /*ae7b0*/  STG.E.U16 desc[UR6][R6.64], R17 ;  /* 0x0000001106007986 */ /* 0x0003e4000c101506 */
[----:B------:R-:W-:Y:S02]  /*ae7c0*/  PRMT R57, R24, 0x7610, R57 ;  /* 0x0000761018397816 */ /* 0x000fe40000000039 */
[----:B------:R4:W-:Y:S01]  /*ae7d0*/  STG.E.U16 desc[UR6][R8.64], R19 ;  /* 0x0000001308007986 */ /* 0x0009e2000c101506 */
[----:B--2---:R-:W-:Y:S02]  /*ae7e0*/  HADD2 R27, R28.H0_H0, -R27.H0_H0 ;  /* 0xa000001b1c1b7230 */ /* 0x004fe40000000800 */
[C---:B0-----:R-:W-:Y:S01]  /*ae7f0*/  IMAD.WIDE R14, R35.reuse, 0x2, R12 ;  /* 0x00000002230e7825 */ /* 0x041fe200078e020c */
[----:B------:R0:W-:Y:S03]  /*ae800*/  STG.E.U16 desc[UR6][R10.64], R21 ;  /* 0x000000150a007986 */ /* 0x0001e6000c101506 */
[----:B---3--:R-:W-:Y:S01]  /*ae810*/  HADD2 R26, R29.H0_H0, -R26.H0_H0 ;  /* 0xa000001a1d1a7230 */ /* 0x008fe20000000800 */
[----:B------:R2:W-:Y:S01]  /*ae820*/  STG.E.U16 desc[UR6][R12.64], R23 ;  /* 0x000000170c007986 */ /* 0x0005e2000c101506 */
[----:B-1----:R-:W-:-:S03]  /*ae830*/  IMAD.WIDE R16, R35, 0x2, R14 ;  /* 0x0000000223107825 */ /* 0x002fc600078e020e */
[----:B------:R-:W-:Y:S01]  /*ae840*/  STG.E.U16 desc[UR6][R14.64], R66 ;  /* 0x000000420e007986 */ /* 0x000fe2000c101506 */
[----:B----4-:R-:W-:-:S03]  /*ae850*/  IMAD.WIDE R18, R35, 0x2, R16 ;  /* 0x0000000223127825 */ /* 0x010fc600078e0210 */
[----:B------:R-:W-:Y:S04]  /*ae860*/  STG.E.U16 desc[UR6][R16.64], R68 ;  /* 0x0000004410007986 */ /* 0x000fe8000c101506 */
[----:B------:R-:W-:Y:S01]  /*ae870*/  STG.E.U16 desc[UR6][R18.64], R70 ;  /* 0x0000004612007986 */ /* 0x000fe2000c101506 */
[----:B0-----:R-:W-:-:S03]  /*ae880*/  IMAD.WIDE R20, R35, 0x2, R18 ;  /* 0x0000000223147825 */ /* 0x001fc600078e0212 */
[----:B------:R-:W-:Y:S01]  /*ae890*/  LDS.U16 R54, [R101+0x2460] ;  /* 0x0024600065367984 */ /* 0x000fe20000000400 */
[----:B--2---:R-:W-:-:S03]  /*ae8a0*/  IMAD.WIDE R22, R35, 0x2, R20 ;  /* 0x0000000223167825 */ /* 0x004fc600078e0214 */
        /* <DEDUP_REMOVED lines=9> */
[----:B------:R-:W0:Y:S04]  /*ae940*/  LDS.U16 R35, [R101+0x460] ;  /* 0x0004600065237984 */ /* 0x000e280000000400 */
[----:B------:R1:W-:Y:S04]  /*ae950*/  STG.E.U16 desc[UR6][R6.64+0x20], R52 ;  /* 0x0000203406007986 */ /* 0x0003e8000c101506 */
[----:B------:R-:W-:Y:S04]  /*ae960*/  LDS.U16 R30, [R101+0x4c0] ;  /* 0x0004c000651e7984 */ /* 0x000fe80000000400 */
[----:B------:R-:W2:Y:S04]  /*ae970*/  LDS.U16 R31, [R101+0x24c0] ;  /* 0x0024c000651f7984 */ /* 0x000ea80000000400 */
[----:B------:R-:W-:Y:S01]  /*ae980*/  LDS.U16 R43, [R101+0x4e0] ;  /* 0x0004e000652b7984 */ /* 0x000fe20000000400 */
[----:B-1----:R-:W-:-:S03]  /*ae990*/  PRMT R52, R0, 0x7610, R52 ;  /* 0x0000761000347816 */ /* 0x002fc60000000034 */
[----:B------:R-:W1:Y:S04]  /*ae9a0*/  LDS.U16 R44, [R101+0x24e0] ;  /* 0x0024e000652c7984 */ /* 0x000e680000000400 */
[----:B------:R-:W-:Y:S04]  /*ae9b0*/  STG.E.U16 desc[UR6][R8.64+0x20], R50 ;  /* 0x0000203208007986 */ /* 0x000fe8000c101506 */
[----:B------:R-:W-:Y:S04]  /*ae9c0*/  STG.E.U16 desc[UR6][R10.64+0x20], R48 ;  /* 0x000020300a007986 */ /* 0x000fe8000c101506 */
[----:B------:R-:W-:Y:S04]  /*ae9d0*/  STG.E.U16 desc[UR6][R12.64+0x20], R46 ;  /* 0x0000202e0c007986 */ /* 0x000fe8000c101506 */
[----:B------:R-:W-:Y:S04]  /*ae9e0*/  LDS.U16 R45, [R101+0x500] ;  /* 0x00050000652d7984 */ /* 0x000fe80000000400 */
[----:B------:R-:W3:Y:S01]  /*ae9f0*/  LDS.U16 R46, [R101+0x2500] ;  /* 0x00250000652e7984 */ /* 0x000ee20000000400 */
[----:B0-----:R-:W-:-:S03]  /*aea00*/  HADD2 R35, R35.H0_H0, -R54.H0_H0 ;  /* 0xa000003623237230 */ /* 0x001fc60000000800 */
[----:B------:R-:W-:Y:S04]  /*aea10*/  LDS.U16 R49, [R101+0x480] ;  /* 0x0004800065317984 */ /* 0x000fe80000000400 */
[----:B------:R-:W0:Y:S04]  /*aea20*/  LDS.U16 R56, [R101+0x2480] ;  /* 0x0024800065387984 */ /* 0x000e280000000400 */
[----:B------:R-:W-:Y:S01]  /*aea30*/  LDS.U16 R51, [R101+0x4a0] ;  /* 0x0004a00065337984 */ /* 0x000fe20000000400 */
[----:B--2---:R-:W-:-:S03]  /*aea40*/  HADD2 R30, R30.H0_H0, -R31.H0_H0 ;  /* 0xa000001f1e1e7230 */ /* 0x004fc60000000800 */
[----:B------:R-:W2:Y:S04]  /*aea50*/  LDS.U16 R58, [R101+0x24a0] ;  /* 0x0024a000653a7984 */ /* 0x000ea80000000400 */
[----:B------:R-:W-:Y:S01]  /*aea60*/  LDS.U16 R47, [R101+0x520] ;  /* 0x00052000652f7984 */ /* 0x000fe20000000400 */
[----:B-1----:R-:W-:-:S03]  /*aea70*/  HADD2 R43, R43.H0_H0, -R44.H0_H0 ;  /* 0xa000002c2b2b7230 */ /* 0x002fc60000000800 */
[----:B------:R-:W1:Y:S04]  /*aea80*/  LDS.U16 R48, [R101+0x2520] ;  /* 0x0025200065307984 */ /* 0x000e680000000400 */
[----:B------:R-:W-:Y:S04]  /*aea90*/  LDS.U16 R0, [R101+0x560] ;  /* 0x0005600065007984 */ /* 0x000fe80000000400 */
[----:B------:R-:W4:Y:S04]  /*aeaa0*/  LDS.U16 R25, [R101+0x2560] ;  /* 0x0025600065197984 */ /* 0x000f280000000400 */
[----:B------:R-:W-:Y:S04]  /*aeab0*/  STG.E.U16 desc[UR6][R14.64+0x20], R53 ;  /* 0x000020350e007986 */ /* 0x000fe8000c101506 */
[----:B------:R-:W-:Y:S01]  /*aeac0*/  LDS.U16 R50, [R101+0x540] ;  /* 0x0005400065327984 */ /* 0x000fe20000000400 */
[----:B---3--:R-:W-:-:S03]  /*aead0*/  HADD2 R45, R45.H0_H0, -R46.H0_H0 ;  /* 0xa000002e2d2d7230 */ /* 0x008fc60000000800 */
[----:B------:R-:W3:Y:S04]  /*aeae0*/  LDS.U16 R53, [R101+0x2540] ;  /* 0x0025400065357984 */ /* 0x000ee80000000400 */
[----:B------:R-:W-:Y:S01]  /*aeaf0*/  LDS.U16 R24, [R101+0x580] ;  /* 0x0005800065187984 */ /* 0x000fe20000000400 */
[----:B0-----:R-:W-:-:S03]  /*aeb00*/  HADD2 R49, R49.H0_H0, -R56.H0_H0 ;  /* 0xa000003831317230 */ /* 0x001fc60000000800 */
[----:B------:R-:W0:Y:S04]  /*aeb10*/  LDS.U16 R29, [R101+0x2580] ;  /* 0x00258000651d7984 */ /* 0x000e280000000400 */
[----:B------:R-:W-:Y:S01]  /*aeb20*/  STG.E.U16 desc[UR6][R16.64+0x20], R42 ;  /* 0x0000202a10007986 */ /* 0x000fe2000c101506 */
[----:B--2---:R-:W-:-:S03]  /*aeb30*/  HADD2 R51, R51.H0_H0, -R58.H0_H0 ;  /* 0xa000003a33337230 */ /* 0x004fc60000000800 */
[----:B------:R-:W-:Y:S04]  /*aeb40*/  STG.E.U16 desc[UR6][R18.64+0x20], R34 ;  /* 0x0000202212007986 */ /* 0x000fe8000c101506 */
[----:B------:R2:W-:Y:S01]  /*aeb50*/  STG.E.U16 desc[UR6][R20.64+0x20], R52 ;  /* 0x0000203414007986 */ /* 0x0005e2000c101506 */
[----:B-1----:R-:W-:-:S03]  /*aeb60*/  HADD2 R47, R47.H0_H0, -R48.H0_H0 ;  /* 0xa00000302f2f7230 */ /* 0x002fc60000000800 */
[----:B------:R-:W-:Y:S04]  /*aeb70*/  STG.E.U16 desc[UR6][R22.64+0x20], R55 ;  /* 0x0000203716007986 */ /* 0x000fe8000c101506 */
[----:B------:R-:W-:Y:S01]  /*aeb80*/  STG.E.U16 desc[UR6][R98.64+0x40], R57 ;  /* 0x0000403962007986 */ /* 0x000fe2000c101506 */
[----:B----4-:R-:W-:Y:S01]  /*aeb90*/  HADD2 R0, R0.H0_H0, -R25.H0_H0 ;  /* 0xa000001900007230 */ /* 0x010fe20000000800 */
[----:B--2---:R-:W-:Y:S02]  /*aeba0*/  PRMT R52, R26, 0x7610, R52 ;  /* 0x000076101a347816 */ /* 0x004fe40000000034 */
[----:B------:R-:W-:Y:S04]  /*aebb0*/  STG.E.U16 desc[UR6][R32.64+0x40], R27 ;  /* 0x0000401b20007986 */ /* 0x000fe8000c101506 */
[----:B------:R-:W-:Y:S01]  /*aebc0*/  LDS.U16 R26, [R101+0x600] ;  /* 0x00060000651a7984 */ /* 0x000fe20000000400 */
[----:B---3--:R-:W-:-:S03]  /*aebd0*/  HADD2 R50, R50.H0_H0, -R53.H0_H0 ;  /* 0xa000003532327230 */ /* 0x008fc60000000800 */
[----:B------:R-:W1:Y:S04]  /*aebe0*/  LDS.U16 R27, [R101+0x2600] ;  /* 0x00260000651b7984 */ /* 0x000e680000000400 */
[----:B------:R-:W-:Y:S01]  /*aebf0*/  LDS.U16 R31, [R101+0x620] ;  /* 0x00062000651f7984 */ /* 0x000fe20000000400 */
[----:B------:R-:W-:Y:S01]  /*aec00*/  PRMT R53, R50, 0x7610, R53 ;  /* 0x0000761032357816 */ /* 0x000fe20000000035 */
[----:B0-----:R-:W-:Y:S02]  /*aec10*/  HADD2 R24, R24.H0_H0, -R29.H0_H0 ;  /* 0xa000001d18187230 */ /* 0x001fe40000000800 */
[----:B------:R-:W0:Y:S04]  /*aec20*/  LDS.U16 R44, [R101+0x2620] ;  /* 0x00262000652c7984 */ /* 0x000e280000000400 */
[----:B------:R-:W-:Y:S04]  /*aec30*/  STG.E.U16 desc[UR6][R36.64+0x40], R52 ;  /* 0x0000403424007986 */ /* 0x000fe8000c101506 */
[----:B------:R-:W-:Y:S04]  /*aec40*/  STG.E.U16 desc[UR6][R38.64+0x40], R35 ;  /* 0x0000402326007986 */ /* 0x000fe8000c101506 */
[----:B------:R-:W-:Y:S04]  /*aec50*/  LDS.U16 R35, [R101+0x640] ;  /* 0x0006400065237984 */ /* 0x000fe80000000400 */
[----:B------:R-:W2:Y:S04]  /*aec60*/  LDS.U16 R46, [R101+0x2640] ;  /* 0x00264000652e7984 */ /* 0x000ea80000000400 */
[----:B------:R-:W-:Y:S04]  /*aec70*/  LDS.U16 R28, [R101+0x5a0] ;  /* 0x0005a000651c7984 */ /* 0x000fe80000000400 */
[----:B------:R-:W3:Y:S04]  /*aec80*/  LDS.U16 R55, [R101+0x25a0] ;  /* 0x0025a00065377984 */ /* 0x000ee80000000400 */
[----:B------:R-:W-:Y:S04]  /*aec90*/  LDS.U16 R34, [R101+0x5c0] ;  /* 0x0005c00065227984 */ /* 0x000fe80000000400 */
[----:B------:R-:W4:Y:S01]  /*aeca0*/  LDS.U16 R57, [R101+0x25c0] ;  /* 0x0025c00065397984 */ /* 0x000f220000000400 */
[----:B-1----:R-:W-:-:S03]  /*aecb0*/  HADD2 R26, R26.H0_H0, -R27.H0_H0 ;  /* 0xa000001b1a1a7230 */ /* 0x002fc60000000800 */
[----:B------:R-:W-:Y:S04]  /*aecc0*/  LDS.U16 R42, [R101+0x5e0] ;  /* 0x0005e000652a7984 */ /* 0x000fe80000000400 */
[----:B------:R-:W1:Y:S01]  /*aecd0*/  LDS.U16 R59, [R101+0x25e0] ;  /* 0x0025e000653b7984 */ /* 0x000e620000000400 */
[----:B0-----:R-:W-:Y:S01]  /*aece0*/  HADD2 R31, R31.H0_H0, -R44.H0_H0 ;  /* 0xa000002c1f1f7230 */ /* 0x001fe20000000800 */
[----:B------:R-:W-:Y:S02]  /*aecf0*/  PRMT R44, R26, 0x7610, R44 ;  /* 0x000076101a2c7816 */ /* 0x000fe4000000002c */
[----:B------:R-:W-:Y:S04]  /*aed00*/  STG.E.U16 desc[UR6][R40.64+0x40], R49 ;  /* 0x0000403128007986 */ /* 0x000fe8000c101506 */
[----:B------:R-:W-:Y:S04]  /*aed10*/  LDS.U16 R48, [R101+0x660] ;  /* 0x0006600065307984 */ /* 0x000fe80000000400 */
[----:B------:R-:W0:Y:S04]  /*aed20*/  LDS.U16 R49, [R101+0x2660] ;  /* 0x0026600065317984 */ /* 0x000e280000000400 */
[----:B------:R-:W-:Y:S01]  /*aed30*/  STG.E.U16 desc[UR6][R2.64+0x40], R51 ;  /* 0x0000403302007986 */ /* 0x000fe2000c101506 */
[----:B--2---:R-:W-:Y:S01]  /*aed40*/  HADD2 R35, R35.H0_H0, -R46.H0_H0 ;  /* 0xa000002e23237230 */ /* 0x004fe20000000800 */
[----:B------:R-:W-:-:S02]  /*aed50*/  PRMT R46, R31, 0x7610, R46 ;  /* 0x000076101f2e7816 */ /* 0x000fc4000000002e */
        /* <DEDUP_REMOVED lines=8> */
[----:B-1----:R-:W-:-:S03]  /*aede0*/  HADD2 R42, R42.H0_H0, -R59.H0_H0 ;  /* 0xa000003b2a2a7230 */ /* 0x002fc60000000800 */
[----:B------:R-:W1:Y:S04]  /*aedf0*/  LDS.U16 R50, [R101+0x26c0] ;  /* 0x0026c00065327984 */ /* 0x000e680000000400 */
[----:B------:R-:W-:Y:S04]  /*aee00*/  STG.E.U16 desc[UR6][R6.64+0x40], R43 ;  /* 0x0000402b06007986 */ /* 0x000fe8000c101506 */
[----:B------:R-:W-:Y:S01]  /*aee10*/  STG.E.U16 desc[UR6][R8.64+0x40], R45 ;  /* 0x0000402d08007986 */ /* 0x000fe2000c101506 */
[----:B0-----:R-:W-:-:S03]  /*aee20*/  HADD2 R48, R48.H0_H0, -R49.H0_H0 ;  /* 0xa000003130307230 */ /* 0x001fc60000000800 */
[----:B------:R-:W-:Y:S04]  /*aee30*/  STG.E.U16 desc[UR6][R10.64+0x40], R47 ;  /* 0x0000402f0a007986 */ /* 0x000fe8000c101506 */
[----:B------:R-:W-:Y:S04]  /*aee40*/  LDS.U16 R43, [R101+0x6e0] ;  /* 0x0006e000652b7984 */ /* 0x000fe80000000400 */
[----:B------:R-:W0:Y:S01]  /*aee50*/  LDS.U16 R54, [R101+0x26e0] ;  /* 0x0026e00065367984 */ /* 0x000e220000000400 */
[----:B--2---:R-:W-:-:S03]  /*aee60*/  HADD2 R51, R51.H0_H0, -R52.H0_H0 ;  /* 0xa000003433337230 */ /* 0x004fc60000000800 */
[----:B------:R2:W-:Y:S04]  /*aee70*/  STG.E.U16 desc[UR6][R12.64+0x40], R53 ;  /* 0x000040350c007986 */ /* 0x0005e8000c101506 */
[----:B------:R-:W-:Y:S04]  /*aee80*/  LDS.U16 R45, [R101+0x700] ;  /* 0x00070000652d7984 */ /* 0x000fe80000000400 */
[----:B------:R-:W4:Y:S01]  /*aee90*/  LDS.U16 R56, [R101+0x2700] ;  /* 0x0027000065387984 */ /* 0x000f220000000400 */
[----:B---3--:R-:W-:-:S03]  /*aeea0*/  HADD2 R25, R25.H0_H0, -R30.H0_H0 ;  /* 0xa000001e19197230 */ /* 0x008fc60000000800 */
[----:B------:R-:W-:Y:S01]  /*aeeb0*/  LDS.U16 R47, [R101+0x720] ;  /* 0x00072000652f7984 */ /* 0x000fe20000000400 */
[----:B--2---:R-:W-:-:S03]  /*aeec0*/  PRMT R53, R0, 0x7610, R53 ;  /* 0x0000761000357816 */ /* 0x004fc60000000035 */
[----:B------:R-:W2:Y:S01]  /*aeed0*/  LDS.U16 R58, [R101+0x2720] ;  /* 0x00272000653a7984 */ /* 0x000ea20000000400 */
[----:B-1----:R-:W-:Y:S01]  /*aeee0*/  HADD2 R29, R29.H0_H0, -R50.H0_H0 ;  /* 0xa00000321d1d7230 */ /* 0x002fe20000000800 */
[----:B------:R-:W-:Y:S02]  /*aeef0*/  PRMT R50, R25, 0x7610, R50 ;  /* 0x0000761019327816 */ /* 0x000fe40000000032 */
[----:B------:R-:W-:Y:S04]  /*aef00*/  LDS.U16 R0, [R101+0x740] ;  /* 0x0007400065007984 */ /* 0x000fe80000000400 */
[----:B------:R-:W1:Y:S04]  /*aef10*/  LDS.U16 R27, [R101+0x2740] ;  /* 0x00274000651b7984 */ /* 0x000e680000000400 */
[----:B------:R-:W-:Y:S04]  /*aef20*/  LDS.U16 R26, [R101+0x7e0] ;  /* 0x0007e000651a7984 */ /* 0x000fe80000000400 */
[----:B------:R-:W3:Y:S04]  /*aef30*/  LDS.U16 R31, [R101+0x27e0] ;  /* 0x0027e000651f7984 */ /* 0x000ee80000000400 */
[----:B------:R-:W-:Y:S01]  /*aef40*/  STG.E.U16 desc[UR6][R14.64+0x40], R53 ;  /* 0x000040350e007986 */ /* 0x000fe2000c101506 */
[----:B0-----:R-:W-:-:S03]  /*aef50*/  HADD2 R43, R43.H0_H0, -R54.H0_H0 ;  /* 0xa00000362b2b7230 */ /* 0x001fc60000000800 */
[----:B------:R-:W-:Y:S04]  /*aef60*/  STG.E.U16 desc[UR6][R16.64+0x40], R24 ;  /* 0x0000401810007986 */ /* 0x000fe8000c101506 */
[----:B------:R-:W-:Y:S04]  /*aef70*/  STG.E.U16 desc[UR6][R18.64+0x40], R28 ;  /* 0x0000401c12007986 */ /* 0x000fe8000c101506 */
[----:B------:R-:W-:Y:S01]  /*aef80*/  STG.E.U16 desc[UR6][R20.64+0x40], R34 ;  /* 0x0000402214007986 */ /* 0x000fe2000c101506 */
[----:B----4-:R-:W-:-:S03]  /*aef90*/  HADD2 R45, R45.H0_H0, -R56.H0_H0 ;  /* 0xa00000382d2d7230 */ /* 0x010fc60000000800 */
[----:B------:R-:W-:Y:S04]  /*aefa0*/  LDS.U16 R24, [R101+0x760] ;  /* 0x0007600065187984 */ /* 0x000fe80000000400 */
[----:B------:R-:W0:Y:S01]  /*aefb0*/  LDS.U16 R49, [R101+0x2760] ;  /* 0x0027600065317984 */ /* 0x000e220000000400 */
[----:B--2---:R-:W-:-:S03]  /*aefc0*/  HADD2 R47, R47.H0_H0, -R58.H0_H0 ;  /* 0xa000003a2f2f7230 */ /* 0x004fc60000000800 */
[----:B------:R-:W-:Y:S04]  /*aefd0*/  STG.E.U16 desc[UR6][R22.64+0x40], R42 ;  /* 0x0000402a16007986 */ /* 0x000fe8000c101506 */
[----:B------:R-:W-:Y:S01]  /*aefe0*/  LDS.U16 R28, [R101+0x780] ;  /* 0x00078000651c7984 */ /* 0x000fe20000000400 */
[----:B-1----:R-:W-:-:S03]  /*aeff0*/  HADD2 R0, R0.H0_H0, -R27.H0_H0 ;  /* 0xa000001b00007230 */ /* 0x002fc60000000800 */
[----:B------:R-:W1:Y:S04]  /*af000*/  LDS.U16 R53, [R101+0x2780] ;  /* 0x0027800065357984 */ /* 0x000e680000000400 */
[----:B------:R-:W-:Y:S01]  /*af010*/  LDS.U16 R34, [R101+0x7a0] ;  /* 0x0007a00065227984 */ /* 0x000fe20000000400 */
[----:B---3--:R-:W-:-:S03]  /*af020*/  HADD2 R26, R26.H0_H0, -R31.H0_H0 ;  /* 0xa000001f1a1a7230 */ /* 0x008fc60000000800 */
[----:B------:R-:W2:Y:S04]  /*af030*/  LDS.U16 R55, [R101+0x27a0] ;  /* 0x0027a00065377984 */ /* 0x000ea80000000400 */
[----:B------:R-:W-:Y:S04]  /*af040*/  STG.E.U16 desc[UR6][R98.64+0x60], R44 ;  /* 0x0000602c62007986 */ /* 0x000fe8000c101506 */
[----:B------:R-:W-:Y:S04]  /*af050*/  LDS.U16 R42, [R101+0x7c0] ;  /* 0x0007c000652a7984 */ /* 0x000fe80000000400 */
[----:B------:R-:W3:Y:S04]  /*af060*/  LDS.U16 R57, [R101+0x27c0] ;  /* 0x0027c00065397984 */ /* 0x000ee80000000400 */
[----:B------:R-:W-:Y:S04]  /*af070*/  STG.E.U16 desc[UR6][R32.64+0x60], R46 ;  /* 0x0000602e20007986 */ /* 0x000fe8000c101506 */
[----:B------:R-:W-:Y:S01]  /*af080*/  STG.E.U16 desc[UR6][R36.64+0x60], R35 ;  /* 0x0000602324007986 */ /* 0x000fe2000c101506 */
[----:B0-----:R-:W-:-:S03]  /*af090*/  HADD2 R24, R24.H0_H0, -R49.H0_H0 ;  /* 0xa000003118187230 */ /* 0x001fc60000000800 */
[----:B------:R-:W-:Y:S04]  /*af0a0*/  LDS.U16 R30, [R101+0x800] ;  /* 0x00080000651e7984 */ /* 0x000fe80000000400 */
[----:B------:R-:W0:Y:S04]  /*af0b0*/  LDS.U16 R35, [R101+0x2800] ;  /* 0x0028000065237984 */ /* 0x000e280000000400 */
[----:B------:R-:W-:Y:S01]  /*af0c0*/  STG.E.U16 desc[UR6][R38.64+0x60], R48 ;  /* 0x0000603026007986 */ /* 0x000fe2000c101506 */
[----:B-1----:R-:W-:Y:S01]  /*af0d0*/  HADD2 R28, R28.H0_H0, -R53.H0_H0 ;  /* 0xa00000351c1c7230 */ /* 0x002fe20000000800 */
[----:B------:R-:W-:-:S02]  /*af0e0*/  PRMT R53, R26, 0x7610, R53 ;  /* 0x000076101a357816 */ /* 0x000fc40000000035 */
[----:B------:R-:W-:Y:S04]  /*af0f0*/  STG.E.U16 desc[UR6][R40.64+0x60], R51 ;  /* 0x0000603328007986 */ /* 0x000fe8000c101506 */
[----:B------:R-:W-:Y:S01]  /*af100*/  LDS.U16 R44, [R101+0x820] ;  /* 0x00082000652c7984 */ /* 0x000fe20000000400 */
[----:B--2---:R-:W-:-:S03]  /*af110*/  HADD2 R34, R34.H0_H0, -R55.H0_H0 ;  /* 0xa000003722227230 */ /* 0x004fc60000000800 */
[----:B------:R-:W1:Y:S04]  /*af120*/  LDS.U16 R51, [R101+0x2820] ;  /* 0x0028200065337984 */ /* 0x000e680000000400 */
[----:B------:R-:W-:Y:S04]  /*af130*/  LDS.U16 R46, [R101+0x840] ;  /* 0x00084000652e7984 */ /* 0x000fe80000000400 */
[----:B------:R-:W2:Y:S01]  /*af140*/  LDS.U16 R59, [R101+0x2840] ;  /* 0x00284000653b7984 */ /* 0x000ea20000000400 */
[----:B---3--:R-:W-:-:S03]  /*af150*/  HADD2 R42, R42.H0_H0, -R57.H0_H0 ;  /* 0xa00000392a2a7230 */ /* 0x008fc60000000800 */
[----:B------:R-:W-:Y:S04]  /*af160*/  LDS.U16 R48, [R101+0x860] ;  /* 0x0008600065307984 */ /* 0x000fe80000000400 */
[----:B------:R-:W3:Y:S04]  /*af170*/  LDS.U16 R61, [R101+0x2860] ;  /* 0x00286000653d7984 */ /* 0x000ee80000000400 */
[----:B------:R-:W-:Y:S04]  /*af180*/  STG.E.U16 desc[UR6][R2.64+0x60], R50 ;  /* 0x0000603202007986 */ /* 0x000fe8000c101506 */
[----:B------:R-:W-:Y:S01]  /*af190*/  LDS.U16 R25, [R101+0x880] ;  /* 0x0008800065197984 */ /* 0x000fe20000000400 */
[----:B0-----:R-:W-:-:S03]  /*af1a0*/  HADD2 R30, R30.H0_H0, -R35.H0_H0 ;  /* 0xa00000231e1e7230 */ /* 0x001fc60000000800 */
[----:B------:R-:W0:Y:S04]  /*af1b0*/  LDS.U16 R50, [R101+0x2880] ;  /* 0x0028800065327984 */ /* 0x000e280000000400 */
[----:B------:R-:W-:Y:S04]  /*af1c0*/  STG.E.U16 desc[UR6][R4.64+0x60], R29 ;  /* 0x0000601d04007986 */ /* 0x000fe8000c101506 */
[----:B------:R-:W-:Y:S04]  /*af1d0*/  STG.E.U16 desc[UR6][R6.64+0x60], R43 ;  /* 0x0000602b06007986 */ /* 0x000fe8000c101506 */
[----:B------:R-:W-:Y:S01]  /*af1e0*/  STG.E.U16 desc[UR6][R8.64+0x60], R45 ;  /* 0x0000602d08007986 */ /* 0x000fe2000c101506 */
[----:B-1----:R-:W-:-:S03]  /*af1f0*/  HADD2 R44, R44.H0_H0, -R51.H0_H0 ;  /* 0xa00000332c2c7230 */ /* 0x002fc60000000800 */
[----:B------:R-:W-:Y:S04]  /*af200*/  LDS.U16 R27, [R101+0x8a0] ;  /* 0x0008a000651b7984 */ /* 0x000fe80000000400 */
[----:B------:R-:W1:Y:S01]  /*af210*/  LDS.U16 R52, [R101+0x28a0] ;  /* 0x0028a00065347984 */ /* 0x000e620000000400 */
[----:B--2---:R-:W-:-:S03]  /*af220*/  HADD2 R46, R46.H0_H0, -R59.H0_H0 ;  /* 0xa000003b2e2e7230 */ /* 0x004fc60000000800 */
[----:B------:R2:W-:Y:S04]  /*af230*/  STG.E.U16 desc[UR6][R10.64+0x60], R47 ;  /* 0x0000602f0a007986 */ /* 0x0005e8000c101506 */
[----:B------:R-:W-:Y:S01]  /*af240*/  LDS.U16 R29, [R101+0x8c0] ;  /* 0x0008c000651d7984 */ /* 0x000fe20000000400 */
[----:B---3--:R-:W-:-:S03]  /*af250*/  HADD2 R48, R48.H0_H0, -R61.H0_H0 ;  /* 0xa000003d30307230 */ /* 0x008fc60000000800 */
[----:B------:R-:W3:Y:S04]  /*af260*/  LDS.U16 R54, [R101+0x28c0] ;  /* 0x0028c00065367984 */ /* 0x000ee80000000400 */
[----:B------:R-:W-:Y:S01]  /*af270*/  LDS.U16 R43, [R101+0x8e0] ;  /* 0x0008e000652b7984 */ /* 0x000fe20000000400 */
[----:B--2---:R-:W-:-:S03]  /*af280*/  PRMT R47, R0, 0x7610, R47 ;  /* 0x00007610002f7816 */ /* 0x004fc6000000002f */
[----:B------:R-:W2:Y:S01]  /*af290*/  LDS.U16 R56, [R101+0x28e0] ;  /* 0x0028e00065387984 */ /* 0x000ea20000000400 */
[----:B0-----:R-:W-:-:S03]  /*af2a0*/  HADD2 R25, R25.H0_H0, -R50.H0_H0 ;  /* 0xa000003219197230 */ /* 0x001fc60000000800 */
[----:B------:R-:W-:Y:S02]  /*af2b0*/  LDS.U16 R0, [R101+0x920] ;  /* 0x0009200065007984 */ /* 0x000fe40000000400 */
[----:B------:R-:W-:Y:S02]  /*af2c0*/  PRMT R50, R25, 0x7610, R50 ;  /* 0x0000761019327816 */ /* 0x000fe40000000032 */
[----:B------:R-:W0:Y:S04]  /*af2d0*/  LDS.U16 R31, [R101+0x2920] ;  /* 0x00292000651f7984 */ /* 0x000e280000000400 */
[----:B------:R-:W-:Y:S04]  /*af2e0*/  LDS.U16 R45, [R101+0x900] ;  /* 0x00090000652d7984 */ /* 0x000fe80000000400 */
[----:B------:R-:W4:Y:S04]  /*af2f0*/  LDS.U16 R58, [R101+0x2900] ;  /* 0x00290000653a7984 */ /* 0x000f280000000400 */
[----:B------:R-:W-:Y:S01]  /*af300*/  STG.E.U16 desc[UR6][R12.64+0x60], R47 ;  /* 0x0000602f0c007986 */ /* 0x000fe2000c101506 */
[----:B-1----:R-:W-:-:S03]  /*af310*/  HADD2 R27, R27.H0_H0, -R52.H0_H0 ;  /* 0xa00000341b1b7230 */ /* 0x002fc60000000800 */
[----:B------:R-:W-:Y:S04]  /*af320*/  STG.E.U16 desc[UR6][R14.64+0x60], R24 ;  /* 0x000060180e007986 */ /* 0x000fe8000c101506 */
[----:B------:R-:W-:Y:S04]  /*af330*/  STG.E.U16 desc[UR6][R16.64+0x60], R28 ;  /* 0x0000601c10007986 */ /* 0x000fe8000c101506 */
[----:B------:R-:W-:Y:S01]  /*af340*/  LDS.U16 R24, [R101+0x940] ;  /* 0x0009400065187984 */ /* 0x000fe20000000400 */
[----:B---3--:R-:W-:-:S03]  /*af350*/  HADD2 R29, R29.H0_H0, -R54.H0_H0 ;  /* 0xa00000361d1d7230 */ /* 0x008fc60000000800 */
[----:B------:R-:W1:Y:S04]  /*af360*/  LDS.U16 R35, [R101+0x2940] ;  /* 0x0029400065237984 */ /* 0x000e680000000400 */
[----:B------:R-:W-:Y:S01]  /*af370*/  STG.E.U16 desc[UR6][R18.64+0x60], R34 ;  /* 0x0000602212007986 */ /* 0x000fe2000c101506 */
[----:B--2---:R-:W-:-:S03]  /*af380*/  HADD2 R43, R43.H0_H0, -R56.H0_H0 ;  /* 0xa00000382b2b7230 */ /* 0x004fc60000000800 */
[----:B------:R-:W-:Y:S04]  /*af390*/  LDS.U16 R28, [R101+0x960] ;  /* 0x00096000651c7984 */ /* 0x000fe80000000400 */
[----:B------:R-:W2:Y:S01]  /*af3a0*/  LDS.U16 R47, [R101+0x2960] ;  /* 0x00296000652f7984 */ /* 0x000ea20000000400 */
[----:B0-----:R-:W-:-:S03]  /*af3b0*/  HADD2 R0, R0.H0_H0, -R31.H0_H0 ;  /* 0xa000001f00007230 */ /* 0x001fc60000000800 */
[----:B------:R-:W-:Y:S04]  /*af3c0*/  STG.E.U16 desc[UR6][R20.64+0x60], R42 ;  /* 0x0000602a14007986 */ /* 0x000fe8000c101506 */
[----:B------:R-:W-:Y:S01]  /*af3d0*/  LDS.U16 R34, [R101+0x980] ;  /* 0x0009800065227984 */ /* 0x000fe20000000400 */
[----:B----4-:R-:W-:-:S03]  /*af3e0*/  HADD2 R45, R45.H0_H0, -R58.H0_H0 ;  /* 0xa000003a2d2d7230 */ /* 0x010fc60000000800 */
[----:B------:R-:W0:Y:S04]  /*af3f0*/  LDS.U16 R49, [R101+0x2980] ;  /* 0x0029800065317984 */ /* 0x000e280000000400 */
[----:B------:R-:W-:Y:S04]  /*af400*/  LDS.U16 R42, [R101+0x9a0] ;  /* 0x0009a000652a7984 */ /* 0x000fe80000000400 */
[----:B------:R-:W3:Y:S04]  /*af410*/  LDS.U16 R51, [R101+0x29a0] ;  /* 0x0029a00065337984 */ /* 0x000ee80000000400 */
[----:B------:R-:W-:Y:S04]  /*af420*/  STG.E.U16 desc[UR6][R22.64+0x60], R53 ;  /* 0x0000603516007986 */ /* 0x000fe8000c101506 */
[----:B------:R-:W-:Y:S01]  /*af430*/  LDS.U16 R26, [R101+0x9c0] ;  /* 0x0009c000651a7984 */ /* 0x000fe20000000400 */
[----:B-1----:R-:W-:-:S03]  /*af440*/  HADD2 R24, R24.H0_H0, -R35.H0_H0 ;  /* 0xa000002318187230 */ /* 0x002fc60000000800 */
[----:B------:R-:W1:Y:S04]  /*af450*/  LDS.U16 R53, [R101+0x29c0] ;  /* 0x0029c00065357984 */ /* 0x000e680000000400 */
[----:B------:R-:W-:Y:S04]  /*af460*/  STG.E.U16 desc[UR6][R98.64+0x80], R30 ;  /* 0x0000801e62007986 */ /* 0x000fe8000c101506 */
[----:B------:R-:W-:Y:S01]  /*af470*/  STG.E.U16 desc[UR6][R32.64+0x80], R44 ;  /* 0x0000802c20007986 */ /* 0x000fe2000c101506 */
[----:B--2---:R-:W-:-:S03]  /*af480*/  HADD2 R28, R28.H0_H0, -R47.H0_H0 ;  /* 0xa000002f1c1c7230 */ /* 0x004fc60000000800 */
[----:B------:R-:W-:Y:S04]  /*af490*/  LDS.U16 R30, [R101+0x9e0] ;  /* 0x0009e000651e7984 */ /* 0x000fe80000000400 */
[----:B------:R-:W2:Y:S04]  /*af4a0*/  LDS.U16 R55, [R101+0x29e0] ;  /* 0x0029e00065377984 */ /* 0x000ea80000000400 */
[----:B------:R-:W-:Y:S01]  /*af4b0*/  STG.E.U16 desc[UR6][R36.64+0x80], R46 ;  /* 0x0000802e24007986 */ /* 0x000fe2000c101506 */
[----:B0-----:R-:W-:-:S03]  /*af4c0*/  HADD2 R34, R34.H0_H0, -R49.H0_H0 ;  /* 0xa000003122227230 */ /* 0x001fc60000000800 */
[----:B------:R-:W-:Y:S04]  /*af4d0*/  LDS.U16 R44, [R101+0xa00] ;  /* 0x000a0000652c7984 */ /* 0x000fe80000000400 */
[----:B------:R-:W0:Y:S01]  /*af4e0*/  LDS.U16 R57, [R101+0x2a00] ;  /* 0x002a000065397984 */ /* 0x000e220000000400 */
[----:B---3--:R-:W-:-:S03]  /*af4f0*/  HADD2 R42, R42.H0_H0, -R51.H0_H0 ;  /* 0xa00000332a2a7230 */ /* 0x008fc60000000800 */
[----:B------:R-:W-:Y:S04]  /*af500*/  STG.E.U16 desc[UR6][R38.64+0x80], R48 ;  /* 0x0000803026007986 */ /* 0x000fe8000c101506 */
[----:B------:R-:W-:Y:S04]  /*af510*/  LDS.U16 R46, [R101+0xa20] ;  /* 0x000a2000652e7984 */ /* 0x000fe80000000400 */
[----:B------:R-:W3:Y:S01]  /*af520*/  LDS.U16 R59, [R101+0x2a20] ;  /* 0x002a2000653b7984 */ /* 0x000ee20000000400 */
[----:B-1----:R-:W-:-:S03]  /*af530*/  HADD2 R26, R26.H0_H0, -R53.H0_H0 ;  /* 0xa00000351a1a7230 */ /* 0x002fc60000000800 */
[----:B------:R-:W-:Y:S02]  /*af540*/  LDS.U16 R48, [R101+0xa40] ;  /* 0x000a400065307984 */ /* 0x000fe40000000400 */
[----:B------:R-:W-:Y:S02]  /*af550*/  PRMT R53, R26, 0x7610, R53 ;  /* 0x000076101a357816 */ /* 0x000fe40000000035 */
[----:B------:R-:W1:Y:S04]  /*af560*/  LDS.U16 R61, [R101+0x2a40] ;  /* 0x002a4000653d7984 */ /* 0x000e680000000400 */
[----:B------:R-:W-:Y:S04]  /*af570*/  STG.E.U16 desc[UR6][R40.64+0x80], R50 ;  /* 0x0000803228007986 */ /* 0x000fe8000c101506 */
[----:B------:R-:W-:Y:S01]  /*af580*/  STG.E.U16 desc[UR6][R2.64+0x80], R27 ;  /* 0x0000801b02007986 */ /* 0x000fe2000c101506 */
[----:B--2---:R-:W-:-:S03]  /*af590*/  HADD2 R30, R30.H0_H0, -R55.H0_H0 ;  /* 0xa00000371e1e7230 */ /* 0x004fc60000000800 */
[----:B------:R-:W-:Y:S04]  /*af5a0*/  STG.E.U16 desc[UR6][R4.64+0x80], R29 ;  /* 0x0000801d04007986 */ /* 0x000fe8000c101506 */
[----:B------:R2:W-:Y:S04]  /*af5b0*/  STG.E.U16 desc[UR6][R6.64+0x80], R43 ;  /* 0x0000802b06007986 */ /* 0x0005e8000c101506 */
[----:B------:R-:W-:Y:S01]  /*af5c0*/  LDS.U16 R25, [R101+0xa60] ;  /* 0x000a600065197984 */ /* 0x000fe20000000400 */
[----:B0-----:R-:W-:-:S03]  /*af5d0*/  HADD2 R44, R44.H0_H0, -R57.H0_H0 ;  /* 0xa00000392c2c7230 */ /* 0x001fc60000000800 */
[----:B------:R-:W0:Y:S01]  /*af5e0*/  LDS.U16 R50, [R101+0x2a60] ;  /* 0x002a600065327984 */ /* 0x000e220000000400 */
[----:B--2---:R-:W-:-:S03]  /*af5f0*/  PRMT R43, R0, 0x7610, R43 ;  /* 0x00007610002b7816 */ /* 0x004fc6000000002b */
[----:B------:R-:W-:Y:S01]  /*af600*/  STG.E.U16 desc[UR6][R8.64+0x80], R45 ;  /* 0x0000802d08007986 */ /* 0x000fe2000c101506 */
[----:B---3--:R-:W-:-:S03]  /*af610*/  HADD2 R46, R46.H0_H0, -R59.H0_H0 ;  /* 0xa000003b2e2e7230 */ /* 0x008fc60000000800 */
[----:B------:R-:W-:Y:S04]  /*af620*/  STG.E.U16 desc[UR6][R10.64+0x80], R43 ;  /* 0x0000802b0a007986 */ /* 0x000fe8000c101506 */
[----:B------:R-:W-:Y:S01]  /*af630*/  LDS.U16 R0, [R101+0xb00] ;  /* 0x000b000065007984 */ /* 0x000fe20000000400 */
[----:B-1----:R-:W-:-:S03]  /*af640*/  HADD2 R48, R48.H0_H0, -R61.H0_H0 ;  /* 0xa000003d30307230 */ /* 0x002fc60000000800 */
[----:B------:R-:W1:Y:S04]  /*af650*/  LDS.U16 R43, [R101+0x2b00] ;  /* 0x002b0000652b7984 */ /* 0x000e680000000400 */
[----:B------:R-:W-:Y:S04]  /*af660*/  LDS.U16 R27, [R101+0xa80] ;  /* 0x000a8000651b7984 */ /* 0x000fe80000000400 */
[----:B------:R-:W2:Y:S04]  /*af670*/  LDS.U16 R52, [R101+0x2a80] ;  /* 0x002a800065347984 */ /* 0x000ea80000000400 */
[----:B------:R-:W-:Y:S04]  /*af680*/  LDS.U16 R29, [R101+0xaa0] ;  /* 0x000aa000651d7984 */ /* 0x000fe80000000400 */
[----:B------:R-:W3:Y:S04]  /*af690*/  LDS.U16 R54, [R101+0x2aa0] ;  /* 0x002aa00065367984 */ /* 0x000ee80000000400 */
[----:B------:R-:W-:Y:S01]  /*af6a0*/  LDS.U16 R31, [R101+0xac0] ;  /* 0x000ac000651f7984 */ /* 0x000fe20000000400 */
[----:B0-----:R-:W-:-:S03]  /*af6b0*/  HADD2 R25, R25.H0_H0, -R50.H0_H0 ;  /* 0xa000003219197230 */ /* 0x001fc60000000800 */
[----:B------:R-:W0:Y:S04]  /*af6c0*/  LDS.U16 R56, [R101+0x2ac0] ;  /* 0x002ac00065387984 */ /* 0x000e280000000400 */
[----:B------:R-:W-:Y:S01]  /*af6d0*/  LDS.U16 R35, [R101+0xae0] ;  /* 0x000ae00065237984 */ /* 0x000fe20000000400 */
[----:B------:R-:W-:-:S03]  /*af6e0*/  PRMT R50, R25, 0x7610, R50 ;  /* 0x0000761019327816 */ /* 0x000fc60000000032 */
[----:B------:R-:W4:Y:S04]  /*af6f0*/  LDS.U16 R58, [R101+0x2ae0] ;  /* 0x002ae000653a7984 */ /* 0x000f280000000400 */
[----:B------:R-:W-:Y:S04]  /*af700*/  STG.E.U16 desc[UR6][R12.64+0x80], R24 ;  /* 0x000080180c007986 */ /* 0x000fe8000c101506 */
[----:B------:R-:W-:Y:S01]  /*af710*/  STG.E.U16 desc[UR6][R14.64+0x80], R28 ;  /* 0x0000801c0e007986 */ /* 0x000fe2000c101506 */
[----:B-1----:R-:W-:-:S03]  /*af720*/  HADD2 R0, R0.H0_H0, -R43.H0_H0 ;  /* 0xa000002b00007230 */ /* 0x002fc60000000800 */
[----:B------:R-:W-:Y:S02]  /*af730*/  LDS.U16 R24, [R101+0xb20] ;  /* 0x000b200065187984 */ /* 0x000fe40000000400 */
[----:B------:R-:W-:Y:S02]  /*af740*/  PRMT R43, R0, 0x7610, R43 ;  /* 0x00007610002b7816 */ /* 0x000fe4000000002b */
[----:B------:R-:W1:Y:S01]  /*af750*/  LDS.U16 R45, [R101+0x2b20] ;  /* 0x002b2000652d7984 */ /* 0x000e620000000400 */
[----:B--2---:R-:W-:-:S03]  /*af760*/  HADD2 R27, R27.H0_H0, -R52.H0_H0 ;  /* 0xa00000341b1b7230 */ /* 0x004fc60000000800 */
[----:B------:R-:W-:Y:S04]  /*af770*/  STG.E.U16 desc[UR6][R16.64+0x80], R34 ;  /* 0x0000802210007986 */ /* 0x000fe8000c101506 */
[----:B------:R-:W-:Y:S01]  /*af780*/  LDS.U16 R28, [R101+0xb40] ;  /* 0x000b4000651c7984 */ /* 0x000fe20000000400 */
[----:B---3--:R-:W-:-:S03]  /*af790*/  HADD2 R29, R29.H0_H0, -R54.H0_H0 ;  /* 0xa00000361d1d7230 */ /* 0x008fc60000000800 */
[----:B------:R-:W2:Y:S04]  /*af7a0*/  LDS.U16 R47, [R101+0x2b40] ;  /* 0x002b4000652f7984 */ /* 0x000ea80000000400 */
[----:B------:R-:W-:Y:S01]  /*af7b0*/  STG.E.U16 desc[UR6][R18.64+0x80], R42 ;  /* 0x0000802a12007986 */ /* 0x000fe2000c101506 */
[----:B0-----:R-:W-:-:S03]  /*af7c0*/  HADD2 R31, R31.H0_H0, -R56.H0_H0 ;  /* 0xa00000381f1f7230 */ /* 0x001fc60000000800 */
[----:B------:R-:W-:Y:S04]  /*af7d0*/  LDS.U16 R34, [R101+0xb60] ;  /* 0x000b600065227984 */ /* 0x000fe80000000400 */
[----:B------:R-:W0:Y:S01]  /*af7e0*/  LDS.U16 R49, [R101+0x2b60] ;  /* 0x002b600065317984 */ /* 0x000e220000000400 */
[----:B----4-:R-:W-:-:S03]  /*af7f0*/  HADD2 R35, R35.H0_H0, -R58.H0_H0 ;  /* 0xa000003a23237230 */ /* 0x010fc60000000800 */
        /* <DEDUP_REMOVED lines=27> */
[----:B------:R-:W-:Y:S04]  /*af9b0*/  STG.E.U16 desc[UR6][R4.64+0xa0], R31 ;  /* 0x0000a01f04007986 */ /* 0x000fe8000c101506 */
[----:B------:R-:W-:Y:S01]  /*af9c0*/  STG.E.U16 desc[UR6][R6.64+0xa0], R35 ;  /* 0x0000a02306007986 */ /* 0x000fe2000c101506 */
[----:B0-----:R-:W-:-:S03]  /*af9d0*/  HADD2 R44, R44.H0_H0, -R57.H0_H0 ;  /* 0xa00000392c2c7230 */ /* 0x001fc60000000800 */
[----:B------:R-:W-:Y:S04]  /*af9e0*/  STG.E.U16 desc[UR6][R8.64+0xa0], R43 ;  /* 0x0000a02b08007986 */ /* 0x000fe8000c101506 */
[----:B------:R-:W-:Y:S04]  /*af9f0*/  LDS.U16 R25, [R101+0xc40] ;  /* 0x000c400065197984 */ /* 0x000fe80000000400 */
[----:B------:R-:W0:Y:S01]  /*afa00*/  LDS.U16 R50, [R101+0x2c40] ;  /* 0x002c400065327984 */ /* 0x000e220000000400 */
[----:B---3--:R-:W-:-:S03]  /*afa10*/  HADD2 R46, R46.H0_H0, -R59.H0_H0 ;  /* 0xa000003b2e2e7230 */ /* 0x008fc60000000800 */
[----:B------:R-:W-:Y:S04]  /*afa20*/  STG.E.U16 desc[UR6][R10.64+0xa0], R24 ;  /* 0x0000a0180a007986 */ /* 0x000fe8000c101506 */
[----:B------:R-:W-:Y:S01]  /*afa30*/  LDS.U16 R0, [R101+0xce0] ;  /* 0x000ce00065007984 */ /* 0x000fe20000000400 */
[----:B-1----:R-:W-:-:S03]  /*afa40*/  HADD2 R48, R48.H0_H0, -R61.H0_H0 ;  /* 0xa000003d30307230 */ /* 0x002fc60000000800 */
[----:B------:R-:W1:Y:S04]  /*afa50*/  LDS.U16 R43, [R101+0x2ce0] ;  /* 0x002ce000652b7984 */ /* 0x000e680000000400 */
[----:B------:R-:W-:Y:S04]  /*afa60*/  LDS.U16 R27, [R101+0xc60] ;  /* 0x000c6000651b7984 */ /* 0x000fe80000000400 */
[----:B------:R-:W2:Y:S04]  /*afa70*/  LDS.U16 R52, [R101+0x2c60] ;  /* 0x002c600065347984 */ /* 0x000ea80000000400 */
[----:B------:R-:W-:Y:S04]  /*afa80*/  STG.E.U16 desc[UR6][R12.64+0xa0], R28 ;  /* 0x0000a01c0c007986 */ /* 0x000fe8000c101506 */
[----:B------:R-:W-:Y:S04]  /*afa90*/  LDS.U16 R24, [R101+0xd00] ;  /* 0x000d000065187984 */ /* 0x000fe80000000400 */
[----:B------:R-:W3:Y:S04]  /*afaa0*/  LDS.U16 R45, [R101+0x2d00] ;  /* 0x002d0000652d7984 */ /* 0x000ee80000000400 */
[----:B------:R-:W-:Y:S04]  /*afab0*/  LDS.U16 R29, [R101+0xc80] ;  /* 0x000c8000651d7984 */ /* 0x000fe80000000400 */
[----:B------:R-:W4:Y:S01]  /*afac0*/  LDS.U16 R54, [R101+0x2c80] ;  /* 0x002c800065367984 */ /* 0x000f220000000400 */
[----:B0-----:R-:W-:-:S03]  /*afad0*/  HADD2 R25, R25.H0_H0, -R50.H0_H0 ;  /* 0xa000003219197230 */ /* 0x001fc60000000800 */
[----:B------:R-:W-:Y:S04]  /*afae0*/  STG.E.U16 desc[UR6][R14.64+0xa0], R34 ;  /* 0x0000a0220e007986 */ /* 0x000fe8000c101506 */
[----:B------:R-:W-:Y:S04]  /*afaf0*/  LDS.U16 R28, [R101+0xd20] ;  /* 0x000d2000651c7984 */ /* 0x000fe80000000400 */
[----:B------:R-:W0:Y:S01]  /*afb00*/  LDS.U16 R47, [R101+0x2d20] ;  /* 0x002d2000652f7984 */ /* 0x000e220000000400 */
[----:B-1----:R-:W-:-:S03]  /*afb10*/  HADD2 R0, R0.H0_H0, -R43.H0_H0 ;  /* 0xa000002b00007230 */ /* 0x002fc60000000800 */
[----:B------:R-:W-:Y:S02]  /*afb20*/  LDS.U16 R31, [R101+0xca0] ;  /* 0x000ca000651f7984 */ /* 0x000fe40000000400 */
[----:B------:R-:W-:Y:S02]  /*afb30*/  PRMT R43, R0, 0x7610, R43 ;  /* 0x00007610002b7816 */ /* 0x000fe4000000002b */
[----:B------:R-:W1:Y:S01]  /*afb40*/  LDS.U16 R56, [R101+0x2ca0] ;  /* 0x002ca00065387984 */ /* 0x000e620000000400 */
[----:B--2---:R-:W-:-:S03]  /*afb50*/  HADD2 R27, R27.H0_H0, -R52.H0_H0 ;  /* 0xa00000341b1b7230 */ /* 0x004fc60000000800 */
[----:B------:R-:W-:Y:S04]  /*afb60*/  STG.E.U16 desc[UR6][R16.64+0xa0], R42 ;  /* 0x0000a02a10007986 */ /* 0x000fe8000c101506 */
[----:B------:R-:W-:Y:S04]  /*afb70*/  LDS.U16 R34, [R101+0xd40] ;  /* 0x000d400065227984 */ /* 0x000fe80000000400 */
[----:B------:R-:W2:Y:S01]  /*afb80*/  LDS.U16 R49, [R101+0x2d40] ;  /* 0x002d400065317984 */ /* 0x000ea20000000400 */
[----:B---3--:R-:W-:-:S03]  /*afb90*/  HADD2 R24, R24.H0_H0, -R45.H0_H0 ;  /* 0xa000002d18187230 */ /* 0x008fc60000000800 */
[----:B------:R-:W-:Y:S02]  /*afba0*/  LDS.U16 R35, [R101+0xcc0] ;  /* 0x000cc00065237984 */ /* 0x000fe40000000400 */
[----:B------:R-:W-:Y:S02]  /*afbb0*/  PRMT R45, R24, 0x7610, R45 ;  /* 0x00007610182d7816 */ /* 0x000fe4000000002d */
[----:B------:R-:W3:Y:S01]  /*afbc0*/  LDS.U16 R58, [R101+0x2cc0] ;  /* 0x002cc000653a7984 */ /* 0x000ee20000000400 */
[----:B----4-:R-:W-:-:S03]  /*afbd0*/  HADD2 R29, R29.H0_H0, -R54.H0_H0 ;  /* 0xa00000361d1d7230 */ /* 0x010fc60000000800 */
[----:B------:R-:W-:Y:S04]  /*afbe0*/  LDS.U16 R42, [R101+0xd60] ;  /* 0x000d6000652a7984 */ /* 0x000fe80000000400 */
[----:B------:R-:W4:Y:S04]  /*afbf0*/  LDS.U16 R51, [R101+0x2d60] ;  /* 0x002d600065337984 */ /* 0x000f280000000400 */
[----:B------:R-:W-:Y:S01]  /*afc00*/  STG.E.U16 desc[UR6][R18.64+0xa0], R53 ;  /* 0x0000a03512007986 */ /* 0x000fe2000c101506 */
[----:B0-----:R-:W-:-:S03]  /*afc10*/  HADD2 R28, R28.H0_H0, -R47.H0_H0 ;  /* 0xa000002f1c1c7230 */ /* 0x001fc60000000800 */
[----:B------:R-:W-:Y:S02]  /*afc20*/  STG.E.U16 desc[UR6][R20.64+0xa0], R30 ;  /* 0x0000a01e14007986 */ /* 0x000fe4000c101506 */
[----:B------:R-:W-:Y:S02]  /*afc30*/  PRMT R47, R28, 0x7610, R47 ;  /* 0x000076101c2f7816 */ /* 0x000fe4000000002f */
[----:B------:R-:W-:Y:S01]  /*afc40*/  LDS.U16 R26, [R101+0xd80] ;  /* 0x000d8000651a7984 */ /* 0x000fe20000000400 */
[----:B-1----:R-:W-:-:S03]  /*afc50*/  HADD2 R31, R31.H0_H0, -R56.H0_H0 ;  /* 0xa00000381f1f7230 */ /* 0x002fc60000000800 */
[----:B------:R-:W0:Y:S04]  /*afc60*/  LDS.U16 R53, [R101+0x2d80] ;  /* 0x002d800065357984 */ /* 0x000e280000000400 */
[----:B------:R-:W-:Y:S04]  /*afc70*/  STG.E.U16 desc[UR6][R22.64+0xa0], R44 ;  /* 0x0000a02c16007986 */ /* 0x000fe8000c101506 */
[----:B------:R-:W-:Y:S01]  /*afc80*/  LDS.U16 R30, [R101+0xda0] ;  /* 0x000da000651e7984 */ /* 0x000fe20000000400 */
[----:B--2---:R-:W-:-:S03]  /*afc90*/  HADD2 R34, R34.H0_H0, -R49.H0_H0 ;  /* 0xa000003122227230 */ /* 0x004fc60000000800 */
[----:B------:R-:W1:Y:S02]  /*afca0*/  LDS.U16 R55, [R101+0x2da0] ;  /* 0x002da00065377984 */ /* 0x000e640000000400 */
[----:B------:R-:W-:Y:S02]  /*afcb0*/  PRMT R49, R34, 0x7610, R49 ;  /* 0x0000761022317816 */ /* 0x000fe40000000031 */
[----:B------:R-:W-:Y:S01]  /*afcc0*/  STG.E.U16 desc[UR6][R98.64+0xc0], R46 ;  /* 0x0000c02e62007986 */ /* 0x000fe2000c101506 */
[----:B---3--:R-:W-:-:S03]  /*afcd0*/  HADD2 R35, R35.H0_H0, -R58.H0_H0 ;  /* 0xa000003a23237230 */ /* 0x008fc60000000800 */
[----:B------:R-:W-:Y:S04]  /*afce0*/  LDS.U16 R44, [R101+0xdc0] ;  /* 0x000dc000652c7984 */ /* 0x000fe80000000400 */
[----:B------:R-:W2:Y:S01]  /*afcf0*/  LDS.U16 R57, [R101+0x2dc0] ;  /* 0x002dc00065397984 */ /* 0x000ea20000000400 */
[----:B----4-:R-:W-:-:S03]  /*afd00*/  HADD2 R42, R42.H0_H0, -R51.H0_H0 ;  /* 0xa00000332a2a7230 */ /* 0x010fc60000000800 */
[----:B------:R-:W-:Y:S02]  /*afd10*/  STG.E.U16 desc[UR6][R32.64+0xc0], R48 ;  /* 0x0000c03020007986 */ /* 0x000fe4000c101506 */
[----:B------:R-:W-:Y:S02]  /*afd20*/  PRMT R50, R42, 0x7610, R50 ;  /* 0x000076102a327816 */ /* 0x000fe40000000032 */
[----:B------:R-:W-:Y:S04]  /*afd30*/  LDS.U16 R46, [R101+0xde0] ;  /* 0x000de000652e7984 */ /* 0x000fe80000000400 */
[----:B------:R-:W3:Y:S04]  /*afd40*/  LDS.U16 R59, [R101+0x2de0] ;  /* 0x002de000653b7984 */ /* 0x000ee80000000400 */
[----:B------:R-:W-:Y:S01]  /*afd50*/  LDS.U16 R48, [R101+0xe00] ;  /* 0x000e000065307984 */ /* 0x000fe20000000400 */
[----:B0-----:R-:W-:-:S03]  /*afd60*/  HADD2 R26, R26.H0_H0, -R53.H0_H0 ;  /* 0xa00000351a1a7230 */ /* 0x001fc60000000800 */
[----:B------:R-:W0:Y:S04]  /*afd70*/  LDS.U16 R61, [R101+0x2e00] ;  /* 0x002e0000653d7984 */ /* 0x000e280000000400 */
[----:B------:R-:W-:Y:S04]  /*afd80*/  STG.E.U16 desc[UR6][R36.64+0xc0], R25 ;  /* 0x0000c01924007986 */ /* 0x000fe8000c101506 */
[----:B------:R-:W-:Y:S01]  /*afd90*/  STG.E.U16 desc[UR6][R38.64+0xc0], R27 ;  /* 0x0000c01b26007986 */ /* 0x000fe2000c101506 */
[----:B-1----:R-:W-:-:S03]  /*afda0*/  HADD2 R30, R30.H0_H0, -R55.H0_H0 ;  /* 0xa00000371e1e7230 */ /* 0x002fc60000000800 */
[----:B------:R-:W-:Y:S04]  /*afdb0*/  STG.E.U16 desc[UR6][R40.64+0xc0], R29 ;  /* 0x0000c01d28007986 */ /* 0x000fe8000c101506 */
[----:B------:R-:W-:Y:S04]  /*afdc0*/  STG.E.U16 desc[UR6][R2.64+0xc0], R31 ;  /* 0x0000c01f02007986 */ /* 0x000fe8000c101506 */
[----:B------:R-:W-:Y:S01]  /*afdd0*/  STG.E.U16 desc[UR6][R4.64+0xc0], R35 ;  /* 0x0000c02304007986 */ /* 0x000fe2000c101506 */
[----:B--2---:R-:W-:-:S03]  /*afde0*/  HADD2 R44, R44.H0_H0, -R57.H0_H0 ;  /* 0xa00000392c2c7230 */ /* 0x004fc60000000800 */
[----:B------:R-:W-:Y:S04]  /*afdf0*/  STG.E.U16 desc[UR6][R6.64+0xc0], R43 ;  /* 0x0000c02b06007986 */ /* 0x000fe8000c101506 */
[----:B------:R-:W-:Y:S04]  /*afe00*/  LDS.U16 R0, [R101+0xe20] ;  /* 0x000e200065007984 */ /* 0x000fe80000000400 */
[----:B------:R-:W1:Y:S01]  /*afe10*/  LDS.U16 R25, [R101+0x2e20] ;  /* 0x002e200065197984 */ /* 0x000e620000000400 */
[----:B---3--:R-:W-:-:S03]  /*afe20*/  HADD2 R46, R46.H0_H0, -R59.H0_H0 ;  /* 0xa000003b2e2e7230 */ /* 0x008fc60000000800 */
[----:B------:R-:W-:Y:S04]  /*afe30*/  STG.E.U16 desc[UR6][R8.64+0xc0], R45 ;  /* 0x0000c02d08007986 */ /* 0x000fe8000c101506 */
[----:B------:R-:W-:Y:S01]  /*afe40*/  LDS.U16 R24, [R101+0xe40] ;  /* 0x000e400065187984 */ /* 0x000fe20000000400 */
[----:B0-----:R-:W-:-:S03]  /*afe50*/  HADD2 R48, R48.H0_H0, -R61.H0_H0 ;  /* 0xa000003d30307230 */ /* 0x001fc60000000800 */
[----:B------:R-:W0:Y:S04]  /*afe60*/  LDS.U16 R27, [R101+0x2e40] ;  /* 0x002e4000651b7984 */ /* 0x000e280000000400 */
[----:B------:R-:W-:Y:S04]  /*afe70*/  STG.E.U16 desc[UR6][R10.64+0xc0], R47 ;  /* 0x0000c02f0a007986 */ /* 0x000fe8000c101506 */
[----:B------:R-:W-:Y:S04]  /*afe80*/  LDS.U16 R28, [R101+0xe60] ;  /* 0x000e6000651c7984 */ /* 0x000fe80000000400 */
[----:B------:R-:W2:Y:S04]  /*afe90*/  LDS.U16 R29, [R101+0x2e60] ;  /* 0x002e6000651d7984 */ /* 0x000ea80000000400 */
[----:B------:R-:W-:Y:S04]  /*afea0*/  STG.E.U16 desc[UR6][R12.64+0xc0], R49 ;  /* 0x0000c0310c007986 */ /* 0x000fe8000c101506 */
[----:B------:R-:W-:Y:S04]  /*afeb0*/  LDS.U16 R31, [R101+0xe80] ;  /* 0x000e8000651f7984 */ /* 0x000fe80000000400 */
[----:B------:R-:W3:Y:S04]  /*afec0*/  LDS.U16 R34, [R101+0x2e80] ;  /* 0x002e800065227984 */ /* 0x000ee80000000400 */
[----:B------:R-:W-:Y:S01]  /*afed0*/  STG.E.U16 desc[UR6][R14.64+0xc0], R50 ;  /* 0x0000c0320e007986 */ /* 0x000fe2000c101506 */
[----:B-1----:R-:W-:-:S03]  /*afee0*/  HADD2 R0, R0.H0_H0, -R25.H0_H0 ;  /* 0xa000001900007230 */ /* 0x002fc60000000800 */
[----:B------:R-:W-:Y:S04]  /*afef0*/  LDS.U16 R35, [R101+0xea0] ;  /* 0x000ea00065237984 */ /* 0x000fe80000000400 */
[----:B------:R-:W1:Y:S04]  /*aff00*/  LDS.U16 R42, [R101+0x2ea0] ;  /* 0x002ea000652a7984 */ /* 0x000e680000000400 */
[----:B------:R-:W-:Y:S01]  /*aff10*/  LDS.U16 R43, [R101+0xec0] ;  /* 0x000ec000652b7984 */ /* 0x000fe20000000400 */
[----:B0-----:R-:W-:-:S03]  /*aff20*/  HADD2 R24, R24.H0_H0, -R27.H0_H0 ;  /* 0xa000001b18187230 */ /* 0x001fc60000000800 */
[----:B------:R-:W0:Y:S04]  /*aff30*/  LDS.U16 R50, [R101+0x2ec0] ;  /* 0x002ec00065327984 */ /* 0x000e280000000400 */
        /* <DEDUP_REMOVED lines=10> */
[----:B-1----:R-:W-:-:S03]  /*affe0*/  HADD2 R35, R35.H0_H0, -R42.H0_H0 ;  /* 0xa000002a23237230 */ /* 0x002fc60000000800 */
[----:B------:R-:W-:Y:S04]  /*afff0*/  LDS.U16 R53, [R101+0xf60] ;  /* 0x000f600065357984 */ /* 0x000fe80000000400 */
[----:B------:R-:W1:Y:S01]  /*b0000*/  LDS.U16 R60, [R101+0x2f60] ;  /* 0x002f6000653c7984 */ /* 0x000e620000000400 */
[----:B0-----:R-:W-:-:S03]  /*b0010*/  HADD2 R43, R43.H0_H0, -R50.H0_H0 ;  /* 0xa00000322b2b7230 */ /* 0x001fc60000000800 */
[----:B------:R-:W-:Y:S04]  /*b0020*/  LDS.U16 R55, [R101+0xf80] ;  /* 0x000f800065377984 */ /* 0x000fe80000000400 */
[----:B------:R-:W0:Y:S01]  /*b0030*/  LDS.U16 R62, [R101+0x2f80] ;  /* 0x002f8000653e7984 */ /* 0x000e220000000400 */
[----:B----4-:R-:W-:-:S03]  /*b0040*/  HADD2 R45, R45.H0_H0, -R52.H0_H0 ;  /* 0xa00000342d2d7230 */ /* 0x010fc60000000800 */
        /* <DEDUP_REMOVED lines=11> */
[----:B-1----:R-:W-:-:S03]  /*b0100*/  HADD2 R53, R53.H0_H0, -R60.H0_H0 ;  /* 0xa000003c35357230 */ /* 0x002fc60000000800 */
[----:B------:R-:W-:Y:S04]  /*b0110*/  STG.E.U16 desc[UR6][R20.64+0xc0], R44 ;  /* 0x0000c02c14007986 */ /* 0x000fe8000c101506 */
[----:B------:R-:W-:Y:S01]  /*b0120*/  STG.E.U16 desc[UR6][R22.64+0xc0], R46 ;  /* 0x0000c02e16007986 */ /* 0x000fe2000c101506 */
[----:B0-----:R-:W-:-:S03]  /*b0130*/  HADD2 R55, R55.H0_H0, -R62.H0_H0 ;  /* 0xa000003e37377230 */ /* 0x001fc60000000800 */
[----:B------:R-:W-:Y:S04]  /*b0140*/  STG.E.U16 desc[UR6][R98.64+0xe0], R48 ;  /* 0x0000e03062007986 */ /* 0x000fe8000c101506 */
[----:B------:R-:W-:Y:S01]  /*b0150*/  STG.E.U16 desc[UR6][R32.64+0xe0], R0 ;  /* 0x0000e00020007986 */ /* 0x000fe2000c101506 */
[----:B----4-:R-:W-:-:S03]  /*b0160*/  HADD2 R57, R57.H0_H0, -R64.H0_H0 ;  /* 0xa000004039397230 */ /* 0x010fc60000000800 */
[----:B------:R-:W-:Y:S04]  /*b0170*/  STG.E.U16 desc[UR6][R36.64+0xe0], R24 ;  /* 0x0000e01824007986 */ /* 0x000fe8000c101506 */
[----:B------:R-:W-:Y:S01]  /*b0180*/  STG.E.U16 desc[UR6][R38.64+0xe0], R28 ;  /* 0x0000e01c26007986 */ /* 0x000fe2000c101506 */
[----:B--2---:R-:W-:-:S03]  /*b0190*/  HADD2 R59, R59.H0_H0, -R66.H0_H0 ;  /* 0xa00000423b3b7230 */ /* 0x004fc60000000800 */
[----:B------:R-:W-:Y:S04]  /*b01a0*/  STG.E.U16 desc[UR6][R40.64+0xe0], R31 ;  /* 0x0000e01f28007986 */ /* 0x000fe8000c101506 */
[----:B------:R-:W-:Y:S01]  /*b01b0*/  STG.E.U16 desc[UR6][R2.64+0xe0], R35 ;  /* 0x0000e02302007986 */ /* 0x000fe2000c101506 */
[----:B---3--:R-:W-:-:S03]  /*b01c0*/  HADD2 R61, R61.H0_H0, -R68.H0_H0 ;  /* 0xa00000443d3d7230 */ /* 0x008fc60000000800 */
        /* <DEDUP_REMOVED lines=11> */
        .weak           $__internal_0_$__cuda_sm20_div_rn_f64_full
        .type           $__internal_0_$__cuda_sm20_div_rn_f64_full,@function
        .size           $__internal_0_$__cuda_sm20_div_rn_f64_full,(.L_x_2115 - $__internal_0_$__cuda_sm20_div_rn_f64_full)
$__internal_0_$__cuda_sm20_div_rn_f64_full:
[C---:B------:R-:W-:Y:S01]  /*b0280*/  FSETP.GEU.AND P0, PT, |R71|.reuse, 1.469367938527859385e-39, PT ;  /* 0x001000004700780b */ /* 0x040fe20003f0e200 */
[----:B------:R-:W-:Y:S01]  /*b0290*/  IMAD.MOV.U32 R76, RZ, RZ, 0x1 ;  /* 0x00000001ff4c7424 */ /* 0x000fe200078e00ff */
[----:B------:R-:W-:Y:S01]  /*b02a0*/  LOP3.LUT R68, R71, 0x800fffff, RZ, 0xc0, !PT ;  /* 0x800fffff47447812 */ /* 0x000fe200078ec0ff */
[----:B------:R-:W-:Y:S01]  /*b02b0*/  IMAD.MOV.U32 R105, RZ, RZ, 0x1ca00000 ;  /* 0x1ca00000ff697424 */ /* 0x000fe200078e00ff */
[C---:B------:R-:W-:Y:S01]  /*b02c0*/  FSETP.GEU.AND P5, PT, |R73|.reuse, 1.469367938527859385e-39, PT ;  /* 0x001000004900780b */ /* 0x040fe20003fae200 */
[----:B------:R-:W-:Y:S01]  /*b02d0*/  BSSY.RECONVERGENT B0, `(.L_x_2109) ;  /* 0x0000052000007945 */ /* 0x000fe20003800200 */
[----:B------:R-:W-:Y:S01]  /*b02e0*/  LOP3.LUT R69, R68, 0x3ff00000, RZ, 0xfc, !PT ;  /* 0x3ff0000044457812 */ /* 0x000fe200078efcff */
[----:B------:R-:W-:Y:S01]  /*b02f0*/  IMAD.MOV.U32 R68, RZ, RZ, R70 ;  /* 0x000000ffff447224 */ /* 0x000fe200078e0046 */
[----:B------:R-:W-:Y:S02]  /*b0300*/  LOP3.LUT R104, R73, 0x7ff00000, RZ, 0xc0, !PT ;  /* 0x7ff0000049687812 */ /* 0x000fe400078ec0ff */
[----:B------:R-:W-:-:S03]  /*b0310*/  LOP3.LUT R107, R71, 0x7ff00000, RZ, 0xc0, !PT ;  /* 0x7ff00000476b7812 */ /* 0x000fc600078ec0ff */
[----:B------:R-:W-:Y:S01]  /*b0320*/  @!P0 DMUL R68, R70, 8.98846567431157953865e+307 ;  /* 0x7fe0000046448828 */ /* 0x000fe20000000000 */
[----:B------:R-:W-:-:S03]  /*b0330*/  IMAD.MOV.U32 R106, RZ, RZ, R104 ;  /* 0x000000ffff6a7224 */ /* 0x000fc600078e0068 */
[----:B------:R-:W-:Y:S02]  /*b0340*/  @!P5 LOP3.LUT R79, R71, 0x7ff00000, RZ, 0xc0, !PT ;  /* 0x7ff00000474fd812 */ /* 0x000fe400078ec0ff */
[----:B------:R-:W0:Y:S02]  /*b0350*/  MUFU.RCP64H R77, R69 ;  /* 0x00000045004d7308 */ /* 0x000e240000001800 */
[----:B------:R-:W-:-:S04]  /*b0360*/  @!P5 ISETP.GE.U32.AND P6, PT, R104, R79, PT ;  /* 0x0000004f6800d20c */ /* 0x000fc80003fc6070 */
[----:B------:R-:W-:Y:S02]  /*b0370*/  @!P5 SEL R79, R105, 0x63400000, !P6 ;  /* 0x63400000694fd807 */ /* 0x000fe40007000000 */
[----:B------:R-:W-:Y:S02]  /*b0380*/  ISETP.GE.U32.AND P6, PT, R104, R107, PT ;  /* 0x0000006b6800720c */ /* 0x000fe40003fc6070 */
[----:B------:R-:W-:Y:S02]  /*b0390*/  @!P5 LOP3.LUT R80, R79, 0x80000000, R73, 0xf8, !PT ;  /* 0x800000004f50d812 */ /* 0x000fe400078ef849 */
[----:B------:R-:W-:Y:S02]  /*b03a0*/  @!P0 LOP3.LUT R107, R69, 0x7ff00000, RZ, 0xc0, !PT ;  /* 0x7ff00000456b8812 */ /* 0x000fe400078ec0ff */
[----:B------:R-:W-:Y:S01]  /*b03b0*/  @!P5 LOP3.LUT R81, R80, 0x100000, RZ, 0xfc, !PT ;  /* 0x001000005051d812 */ /* 0x000fe200078efcff */
[----:B------:R-:W-:Y:S01]  /*b03c0*/  @!P5 IMAD.MOV.U32 R80, RZ, RZ, RZ ;  /* 0x000000ffff50d224 */ /* 0x000fe200078e00ff */
[----:B0-----:R-:W-:Y:S01]  /*b03d0*/  DFMA R74, R76, -R68, 1 ;  /* 0x3ff000004c4a742b */ /* 0x001fe20000000844 */
[----:B------:R-:W-:-:S07]  /*b03e0*/  VIADD R109, R107, 0xffffffff ;  /* 0xffffffff6b6d7836 */ /* 0x000fce0000000000 */
[----:B------:R-:W-:-:S08]  /*b03f0*/  DFMA R74, R74, R74, R74 ;  /* 0x0000004a4a4a722b */ /* 0x000fd0000000004a */
[----:B------:R-:W-:Y:S01]  /*b0400*/  DFMA R76, R76, R74, R76 ;  /* 0x0000004a4c4c722b */ /* 0x000fe2000000004c */
[----:B------:R-:W-:Y:S01]  /*b0410*/  SEL R75, R105, 0x63400000, !P6 ;  /* 0x63400000694b7807 */ /* 0x000fe20007000000 */
[----:B------:R-:W-:-:S03]  /*b0420*/  IMAD.MOV.U32 R74, RZ, RZ, R72 ;  /* 0x000000ffff4a7224 */ /* 0x000fc600078e0048 */
[----:B------:R-:W-:-:S03]  /*b0430*/  LOP3.LUT R75, R75, 0x800fffff, R73, 0xf8, !PT ;  /* 0x800fffff4b4b7812 */ /* 0x000fc600078ef849 */
[----:B------:R-:W-:-:S03]  /*b0440*/  DFMA R78, R76, -R68, 1 ;  /* 0x3ff000004c4e742b */ /* 0x000fc60000000844 */
[----:B------:R-:W-:-:S05]  /*b0450*/  @!P5 DFMA R74, R74, 2, -R80 ;  /* 0x400000004a4ad82b */ /* 0x000fca0000000850 */
[----:B------:R-:W-:-:S05]  /*b0460*/  DFMA R78, R76, R78, R76 ;  /* 0x0000004e4c4e722b */ /* 0x000fca000000004c */
[----:B------:R-:W-:-:S03]  /*b0470*/  @!P5 LOP3.LUT R106, R75, 0x7ff00000, RZ, 0xc0, !PT ;  /* 0x7ff000004b6ad812 */ /* 0x000fc600078ec0ff */
[----:B------:R-:W-:Y:S02]  /*b0480*/  DMUL R76, R78, R74 ;  /* 0x0000004a4e4c7228 */ /* 0x000fe40000000000 */
[----:B------:R-:W-:-:S05]  /*b0490*/  VIADD R108, R106, 0xffffffff ;  /* 0xffffffff6a6c7836 */ /* 0x000fca0000000000 */
[----:B------:R-:W-:Y:S01]  /*b04a0*/  ISETP.GT.U32.AND P0, PT, R108, 0x7feffffe, PT ;  /* 0x7feffffe6c00780c */ /* 0x000fe20003f04070 */
[----:B------:R-:W-:-:S03]  /*b04b0*/  DFMA R80, R76, -R68, R74 ;  /* 0x800000444c50722b */ /* 0x000fc6000000004a */
[----:B------:R-:W-:-:S05]  /*b04c0*/  ISETP.GT.U32.OR P0, PT, R109, 0x7feffffe, P0 ;  /* 0x7feffffe6d00780c */ /* 0x000fca0000704470 */
[----:B------:R-:W-:-:S08]  /*b04d0*/  DFMA R80, R78, R80, R76 ;  /* 0x000000504e50722b */ /* 0x000fd0000000004c */
[----:B------:R-:W-:Y:S05]  /*b04e0*/  @P0 BRA `(.L_x_2110) ;  /* 0x00000000006c0947 */ /* 0x000fea0003800000 */
[----:B------:R-:W-:-:S04]  /*b04f0*/  LOP3.LUT R73, R71, 0x7ff00000, RZ, 0xc0, !PT ;  /* 0x7ff0000047497812 */ /* 0x000fc800078ec0ff */
[CC--:B------:R-:W-:Y:S02]  /*b0500*/  VIADDMNMX R72, R104.reuse, -R73.reuse, 0xb9600000, !PT ;  /* 0xb960000068487446 */ /* 0x0c0fe40007800949 */
[----:B------:R-:W-:Y:S02]  /*b0510*/  ISETP.GE.U32.AND P0, PT, R104, R73, PT ;  /* 0x000000496800720c */ /* 0x000fe40003f06070 */
[----:B------:R-:W-:Y:S02]  /*b0520*/  VIMNMX R72, PT, PT, R72, 0x46a00000, PT ;  /* 0x46a0000048487848 */ /* 0x000fe40003fe0100 */
[----:B------:R-:W-:-:S05]  /*b0530*/  SEL R105, R105, 0x63400000, !P0 ;  /* 0x6340000069697807 */ /* 0x000fca0004000000 */
[----:B------:R-:W-:Y:S02]  /*b0540*/  IMAD.IADD R78, R72, 0x1, -R105 ;  /* 0x00000001484e7824 */ /* 0x000fe400078e0a69 */
[----:B------:R-:W-:Y:S02]  /*b0550*/  IMAD.MOV.U32 R72, RZ, RZ, RZ ;  /* 0x000000ffff487224 */ /* 0x000fe400078e00ff */
[----:B------:R-:W-:-:S06]  /*b0560*/  VIADD R73, R78, 0x7fe00000 ;  /* 0x7fe000004e497836 */ /* 0x000fcc0000000000 */
[----:B------:R-:W-:-:S10]  /*b0570*/  DMUL R76, R80, R72 ;  /* 0x00000048504c7228 */ /* 0x000fd40000000000 */
[----:B------:R-:W-:-:S13]  /*b0580*/  FSETP.GTU.AND P0, PT, |R77|, 1.469367938527859385e-39, PT ;  /* 0x001000004d00780b */ /* 0x000fda0003f0c200 */
[----:B------:R-:W-:Y:S05]  /*b0590*/  @P0 BRA `(.L_x_2111) ;  /* 0x0000000000940947 */ /* 0x000fea0003800000 */
[----:B------:R-:W-:Y:S01]  /*b05a0*/  DFMA R68, R80, -R68, R74 ;  /* 0x800000445044722b */ /* 0x000fe2000000004a */
[----:B------:R-:W-:-:S09]  /*b05b0*/  IMAD.MOV.U32 R72, RZ, RZ, RZ ;  /* 0x000000ffff487224 */ /* 0x000fd200078e00ff */
[C---:B------:R-:W-:Y:S02]  /*b05c0*/  FSETP.NEU.AND P0, PT, R69.reuse, RZ, PT ;  /* 0x000000ff4500720b */ /* 0x040fe40003f0d000 */
[----:B------:R-:W-:-:S04]  /*b05d0*/  LOP3.LUT R71, R69, 0x80000000, R71, 0x48, !PT ;  /* 0x8000000045477812 */ /* 0x000fc800078e4847 */
[----:B------:R-:W-:-:S07]  /*b05e0*/  LOP3.LUT R73, R71, R73, RZ, 0xfc, !PT ;  /* 0x0000004947497212 */ /* 0x000fce00078efcff */
[----:B------:R-:W-:Y:S05]  /*b05f0*/  @!P0 BRA `(.L_x_2111) ;  /* 0x00000000007c8947 */ /* 0x000fea0003800000 */
[----:B------:R-:W-:Y:S01]  /*b0600*/  IMAD.MOV R69, RZ, RZ, -R78 ;  /* 0x000000ffff457224 */ /* 0x000fe200078e0a4e */
[----:B------:R-:W-:Y:S01]  /*b0610*/  DMUL.RP R72, R80, R72 ;  /* 0x0000004850487228 */ /* 0x000fe20000008000 */
[----:B------:R-:W-:-:S06]  /*b0620*/  IMAD.MOV.U32 R68, RZ, RZ, RZ ;  /* 0x000000ffff447224 */ /* 0x000fcc00078e00ff */
[----:B------:R-:W-:-:S03]  /*b0630*/  DFMA R68, R76, -R68, R80 ;  /* 0x800000444c44722b */ /* 0x000fc60000000050 */
[----:B------:R-:W-:-:S03]  /*b0640*/  LOP3.LUT R71, R73, R71, RZ, 0x3c, !PT ;  /* 0x0000004749477212 */ /* 0x000fc600078e3cff */
[----:B------:R-:W-:-:S04]  /*b0650*/  IADD3 R68, PT, PT, -R78, -0x43300000, RZ ;  /* 0xbcd000004e447810 */ /* 0x000fc80007ffe1ff */
[----:B------:R-:W-:-:S04]  /*b0660*/  FSETP.NEU.AND P0, PT, |R69|, R68, PT ;  /* 0x000000444500720b */ /* 0x000fc80003f0d200 */
[----:B------:R-:W-:Y:S02]  /*b0670*/  FSEL R76, R72, R76, !P0 ;  /* 0x0000004c484c7208 */ /* 0x000fe40004000000 */
[----:B------:R-:W-:Y:S01]  /*b0680*/  FSEL R77, R71, R77, !P0 ;  /* 0x0000004d474d7208 */ /* 0x000fe20004000000 */
[----:B------:R-:W-:Y:S06]  /*b0690*/  BRA `(.L_x_2111) ;  /* 0x0000000000547947 */ /* 0x000fec0003800000 */
.L_x_2110:
[----:B------:R-:W-:-:S14]  /*b06a0*/  DSETP.NAN.AND P0, PT, R72, R72, PT ;  /* 0x000000484800722a */ /* 0x000fdc0003f08000 */
[----:B------:R-:W-:Y:S05]  /*b06b0*/  @P0 BRA `(.L_x_2112) ;  /* 0x0000000000440947 */ /* 0x000fea0003800000 */
[----:B------:R-:W-:-:S14]  /*b06c0*/  DSETP.NAN.AND P0, PT, R70, R70, PT ;  /* 0x000000464600722a */ /* 0x000fdc0003f08000 */
[----:B------:R-:W-:Y:S05]  /*b06d0*/  @P0 BRA `(.L_x_2113) ;  /* 0x0000000000300947 */ /* 0x000fea0003800000 */
[----:B------:R-:W-:Y:S01]  /*b06e0*/  ISETP.NE.AND P0, PT, R106, R107, PT ;  /* 0x0000006b6a00720c */ /* 0x000fe20003f05270 */
[----:B------:R-:W-:Y:S02]  /*b06f0*/  IMAD.MOV.U32 R76, RZ, RZ, 0x0 ;  /* 0x00000000ff4c7424 */ /* 0x000fe400078e00ff */
[----:B------:R-:W-:-:S10]  /*b0700*/  IMAD.MOV.U32 R77, RZ, RZ, -0x80000 ;  /* 0xfff80000ff4d7424 */ /* 0x000fd400078e00ff */
[----:B------:R-:W-:Y:S05]  /*b0710*/  @!P0 BRA `(.L_x_2111) ;  /* 0x0000000000348947 */ /* 0x000fea0003800000 */
[----:B------:R-:W-:Y:S02]  /*b0720*/  ISETP.NE.AND P0, PT, R106, 0x7ff00000, PT ;  /* 0x7ff000006a00780c */ /* 0x000fe40003f05270 */
[----:B------:R-:W-:Y:S02]  /*b0730*/  LOP3.LUT R77, R73, 0x80000000, R71, 0x48, !PT ;  /* 0x80000000494d7812 */ /* 0x000fe400078e4847 */
[----:B------:R-:W-:-:S13]  /*b0740*/  ISETP.EQ.OR P0, PT, R107, RZ, !P0 ;  /* 0x000000ff6b00720c */ /* 0x000fda0004702670 */
[----:B------:R-:W-:Y:S01]  /*b0750*/  @P0 LOP3.LUT R68, R77, 0x7ff00000, RZ, 0xfc, !PT ;  /* 0x7ff000004d440812 */ /* 0x000fe200078efcff */
[----:B------:R-:W-:Y:S02]  /*b0760*/  @!P0 IMAD.MOV.U32 R76, RZ, RZ, RZ ;  /* 0x000000ffff4c8224 */ /* 0x000fe400078e00ff */
[----:B------:R-:W-:Y:S02]  /*b0770*/  @P0 IMAD.MOV.U32 R76, RZ, RZ, RZ ;  /* 0x000000ffff4c0224 */ /* 0x000fe400078e00ff */
[----:B------:R-:W-:Y:S01]  /*b0780*/  @P0 IMAD.MOV.U32 R77, RZ, RZ, R68 ;  /* 0x000000ffff4d0224 */ /* 0x000fe200078e0044 */
[----:B------:R-:W-:Y:S06]  /*b0790*/  BRA `(.L_x_2111) ;  /* 0x0000000000147947 */ /* 0x000fec0003800000 */
.L_x_2113:
[----:B------:R-:W-:Y:S01]  /*b07a0*/  LOP3.LUT R77, R71, 0x80000, RZ, 0xfc, !PT ;  /* 0x00080000474d7812 */ /* 0x000fe200078efcff */
[----:B------:R-:W-:Y:S01]  /*b07b0*/  IMAD.MOV.U32 R76, RZ, RZ, R70 ;  /* 0x000000ffff4c7224 */ /* 0x000fe200078e0046 */
[----:B------:R-:W-:Y:S06]  /*b07c0*/  BRA `(.L_x_2111) ;  /* 0x0000000000087947 */ /* 0x000fec0003800000 */
.L_x_2112:
[----:B------:R-:W-:Y:S01]  /*b07d0*/  LOP3.LUT R77, R73, 0x80000, RZ, 0xfc, !PT ;  /* 0x00080000494d7812 */ /* 0x000fe200078efcff */
[----:B------:R-:W-:-:S07]  /*b07e0*/  IMAD.MOV.U32 R76, RZ, RZ, R72 ;  /* 0x000000ffff4c7224 */ /* 0x000fce00078e0048 */
.L_x_2111:
[----:B------:R-:W-:Y:S05]  /*b07f0*/  BSYNC.RECONVERGENT B0 ;  /* 0x0000000000007941 */ /* 0x000fea0003800200 */
.L_x_2109:
[----:B------:R-:W-:Y:S02]  /*b0800*/  IMAD.MOV.U32 R68, RZ, RZ, R102 ;  /* 0x000000ffff447224 */ /* 0x000fe400078e0066 */
[----:B------:R-:W-:-:S04]  /*b0810*/  IMAD.MOV.U32 R69, RZ, RZ, 0x0 ;  /* 0x00000000ff457424 */ /* 0x000fc800078e00ff */
[----:B------:R-:W-:Y:S05]  /*b0820*/  RET.REL.NODEC R68 `(_Z13Radix16KernelP6__halfS0_S0_S0_S0_S0_iiii) ;  /* 0xfffff4f444f47950 */ /* 0x000fea0003c3ffff */
.L_x_2114:
[----:B------:R-:W-:-:S00]  /*b0830*/  BRA `(.L_x_2114) ;  /* 0xfffffffc00fc7947 */ /* 0x000fc0000383ffff */
[----:B------:R-:W-:-:S00]  /*b0840*/  NOP ;  /* 0x0000000000007918 */ /* 0x000fc00000000000 */
        /* <DEDUP_REMOVED lines=11> */
.L_x_2115:


//--------------------- .nv.global.init           --------------------------
	.section	.nv.global.init,"aw",@progbits
	.align	4
.nv.global.init:
	.type		__cudart_i2opi_f,@object
	.size		__cudart_i2opi_f,(.L_0 - __cudart_i2opi_f)
__cudart_i2opi_f:
        /*0000*/ 	.byte	0x41, 0x90, 0x43, 0x3c, 0x99, 0x95, 0x62, 0xdb, 0xc0, 0xdd, 0x34, 0xf5, 0xd1, 0x57, 0x27, 0xfc
        /*0010*/ 	.byte	0x29, 0x15, 0x44, 0x4e, 0x6e, 0x83, 0xf9, 0xa2
.L_0:


//--------------------- .nv.shared._Z13Radix16KernelP6__halfS0_S0_S0_S0_S0_iiii --------------------------
	.section	.nv.shared._Z13Radix16KernelP6__halfS0_S0_S0_S0_S0_iiii,"aw",@nobits
	.sectionflags	@""
	.align	16
	.zero		1024


//--------------------- .nv.shared.reserved.0     --------------------------
	.section	.nv.shared.reserved.0,"aw",@nobits
	.weak		__nv_reservedSMEM_offset_0_alias
	.size		__nv_reservedSMEM_offset_0_alias, 0, 64
	.other		__nv_reservedSMEM_offset_0_alias,@"STO_CUDA_RESERVED_SHARED STV_DEFAULT"
__nv_reservedSMEM_offset_0_alias:
	.zero		0
	.zero		64


//--------------------- .nv.constant0._Z13Radix16KernelP6__halfS0_S0_S0_S0_S0_iiii --------------------------
	.section	.nv.constant0._Z13Radix16KernelP6__halfS0_S0_S0_S0_S0_iiii,"a",@progbits
	.sectionflags	@""
	.align	4
.nv.constant0._Z13Radix16KernelP6__halfS0_S0_S0_S0_S0_iiii:
	.zero		960


//--------------------- SYMBOLS --------------------------

	.type		.nv.reservedSmem.offset0,@object
	.size		.nv.reservedSmem.offset0,0x4
	.type		.nv.reservedSmem.cap,@object
	.size		.nv.reservedSmem.cap,0x4
